	.target	sm_100a

	.elftype	@"ET_EXEC"


//--------------------- .note.nv.tkinfo           --------------------------
	.section	.note.nv.tkinfo,"",@"SHT_NOTE"
	.sectionflags	@"SHF_NOTE_NV_TKINFO"
	.tkinfo
        /*0018*/ 	.word	0x00000002
        /*0030*/ 	.string	""
        /*0030*/ 	.string	"ptxas"
        /*0030*/ 	.string	"Cuda compilation tools, release 13.0, V13.0.88"
        /*0030*/ 	.string	"Build cuda_13.0.r13.0/compiler.36424714_0"
        /*0030*/ 	.string	"-arch sm_100a -m 64 "



//--------------------- .note.nv.cuinfo           --------------------------
	.section	.note.nv.cuinfo,"",@"SHT_NOTE"
	.sectionflags	@"SHF_NOTE_NV_CUINFO"
        /*0018*/ 	.short	0x0002
        /*001a*/ 	.short	0x0064
        /*001c*/ 	.short	0x0082
	.zero		2


//--------------------- .nv.info                  --------------------------
	.section	.nv.info,"",@"SHT_CUDA_INFO"
	.align	4


	//----- nvinfo : EIATTR_REGCOUNT
	.align		4
        /*0000*/ 	.byte	0x04, 0x2f
        /*0002*/ 	.short	(.L_19 - .L_18)
	.align		4
.L_18:
        /*0004*/ 	.word	index@(_ZN7cutlass13device_kernelINS_4conv6kernel13ConvUniversalINS1_16ConvProblemShapeILNS1_8OperatorE1ELi3EEENS1_10collective14CollectiveConvINS1_47MainloopSm100TmaUmmaWarpSpecializedImplicitGemmILS5_1ELi8ELi3ELi1ELi2EN4cute5tupleIJNSA_1CILi2EEENSC_ILi1EEESE_EEEEENSB_IJNSC_ILi128EEENSC_ILi64EEENSB_IJSI_EEEEEENS_10tfloat32_tESL_NSA_8TiledMMAINSA_8MMA_AtomIJNSA_23SM100_MMA_TF32_2x1SM_SSISL_SL_fLi128ELi64ELNSA_4UMMA5MajorE0ELSQ_1ELNSP_7ScaleInE0ELSR_0EEEEEENSA_6LayoutINSB_IJSE_SE_SE_EEENSB_IJNSC_ILi0EEESW_SW_EEEEENSB_IJNSA_10UnderscoreESZ_SZ_EEEEENS7_6detail27Sm100ImplicitGemmTileTraitsINSA_25SM100_TMA_2SM_LOAD_IM2COLENSA_14ComposedLayoutINSA_7SwizzleILi3ELi4ELi3EEENSA_18smem_ptr_flag_bitsILi32EEENSU_INSB_IJNSC_ILi8EEENSC_ILi32EEEEEENSB_IJS1B_SE_EEEEEEEvEENS13_INSA_18SM100_TMA_2SM_LOADENS15_INS16_ILi2ELi5ELi2EEES19_NSU_INSB_IJS1B_NSC_ILi4EEEEEENSB_IJSE_S1B_EEEEEEEvEEEENS_8epilogue10collective18CollectiveEpilogueINS1Q_23Sm100TmaWarpSpecializedILi3ELi2ELi16ELb1ELb0EEEJNSB_IJSI_SI_SJ_EEENSB_IJNSU_ISI_SE_EENSU_INSB_IJNSC_ILi16EEESD_EEES1L_EEEEESL_NSB_IJNSB_IJllllEEESE_SW_EEESL_S22_NS1Q_6fusion15FusionCallbacksIS1U_NS23_17LinearCombinationISL_fSL_fLNS_15FloatRoundStyleE2EEES1V_S20_JEEENSA_5SM1004TMEM4LOAD26SM100_TMEM_LOAD_32dp32b16xENSA_20SM90_TMA_LOAD_IM2COLENS15_INS16_ILi2ELi4ELi3EEES19_NSU_INSB_IJS1A_S1X_EEENSB_IJS1X_SE_EEEEEEENSA_39AutoVectorizingCopyWithAssumedAlignmentILi128EEENSA_21SM90_TMA_STORE_IM2COLES2I_S2K_S2K_EEEvvEEEEvNT_6ParamsE)
        /*0008*/ 	.word	0x00000055


	//----- nvinfo : EIATTR_FRAME_SIZE
	.align		4
.L_19:
        /*000c*/ 	.byte	0x04, 0x11
        /*000e*/ 	.short	(.L_21 - .L_20)
	.align		4
.L_20:
        /*0010*/ 	.word	index@($__internal_2_$__cuda_sm10x_tcgen05_guardrail_trap_unallocated_columns_being_dealloced)
        /*0014*/ 	.word	0x00000008


	//----- nvinfo : EIATTR_FRAME_SIZE
	.align		4
.L_21:
        /*0018*/ 	.byte	0x04, 0x11
        /*001a*/ 	.short	(.L_23 - .L_22)
	.align		4
.L_22:
        /*001c*/ 	.word	index@($__internal_1_$__cuda_sm10x_tcgen05_guardrail_trap_phase_invalid_during_alloc)
        /*0020*/ 	.word	0x00000008


	//----- nvinfo : EIATTR_FRAME_SIZE
	.align		4
.L_23:
        /*0024*/ 	.byte	0x04, 0x11
        /*0026*/ 	.short	(.L_25 - .L_24)
	.align		4
.L_24:
        /*0028*/ 	.word	index@($__internal_0_$__cuda_sm10x_tcgen05_guardrail_trap_col_being_dealloced_not_returned_by_alloc)
        /*002c*/ 	.word	0x00000008


	//----- nvinfo : EIATTR_FRAME_SIZE
	.align		4
.L_25:
        /*0030*/ 	.byte	0x04, 0x11
        /*0032*/ 	.short	(.L_27 - .L_26)
	.align		4
.L_26:
        /*0034*/ 	.word	index@(_ZN7cutlass13device_kernelINS_4conv6kernel13ConvUniversalINS1_16ConvProblemShapeILNS1_8OperatorE1ELi3EEENS1_10collective14CollectiveConvINS1_47MainloopSm100TmaUmmaWarpSpecializedImplicitGemmILS5_1ELi8ELi3ELi1ELi2EN4cute5tupleIJNSA_1CILi2EEENSC_ILi1EEESE_EEEEENSB_IJNSC_ILi128EEENSC_ILi64EEENSB_IJSI_EEEEEENS_10tfloat32_tESL_NSA_8TiledMMAINSA_8MMA_AtomIJNSA_23SM100_MMA_TF32_2x1SM_SSISL_SL_fLi128ELi64ELNSA_4UMMA5MajorE0ELSQ_1ELNSP_7ScaleInE0ELSR_0EEEEEENSA_6LayoutINSB_IJSE_SE_SE_EEENSB_IJNSC_ILi0EEESW_SW_EEEEENSB_IJNSA_10UnderscoreESZ_SZ_EEEEENS7_6detail27Sm100ImplicitGemmTileTraitsINSA_25SM100_TMA_2SM_LOAD_IM2COLENSA_14ComposedLayoutINSA_7SwizzleILi3ELi4ELi3EEENSA_18smem_ptr_flag_bitsILi32EEENSU_INSB_IJNSC_ILi8EEENSC_ILi32EEEEEENSB_IJS1B_SE_EEEEEEEvEENS13_INSA_18SM100_TMA_2SM_LOADENS15_INS16_ILi2ELi5ELi2EEES19_NSU_INSB_IJS1B_NSC_ILi4EEEEEENSB_IJSE_S1B_EEEEEEEvEEEENS_8epilogue10collective18CollectiveEpilogueINS1Q_23Sm100TmaWarpSpecializedILi3ELi2ELi16ELb1ELb0EEEJNSB_IJSI_SI_SJ_EEENSB_IJNSU_ISI_SE_EENSU_INSB_IJNSC_ILi16EEESD_EEES1L_EEEEESL_NSB_IJNSB_IJllllEEESE_SW_EEESL_S22_NS1Q_6fusion15FusionCallbacksIS1U_NS23_17LinearCombinationISL_fSL_fLNS_15FloatRoundStyleE2EEES1V_S20_JEEENSA_5SM1004TMEM4LOAD26SM100_TMEM_LOAD_32dp32b16xENSA_20SM90_TMA_LOAD_IM2COLENS15_INS16_ILi2ELi4ELi3EEES19_NSU_INSB_IJS1A_S1X_EEENSB_IJS1X_SE_EEEEEEENSA_39AutoVectorizingCopyWithAssumedAlignmentILi128EEENSA_21SM90_TMA_STORE_IM2COLES2I_S2K_S2K_EEEvvEEEEvNT_6ParamsE)
        /*0038*/ 	.word	0x00000008


	//----- nvinfo : EIATTR_MIN_STACK_SIZE
	.align		4
.L_27:
        /*003c*/ 	.byte	0x04, 0x12
        /*003e*/ 	.short	(.L_29 - .L_28)
	.align		4
.L_28:
        /*0040*/ 	.word	index@(_ZN7cutlass13device_kernelINS_4conv6kernel13ConvUniversalINS1_16ConvProblemShapeILNS1_8OperatorE1ELi3EEENS1_10collective14CollectiveConvINS1_47MainloopSm100TmaUmmaWarpSpecializedImplicitGemmILS5_1ELi8ELi3ELi1ELi2EN4cute5tupleIJNSA_1CILi2EEENSC_ILi1EEESE_EEEEENSB_IJNSC_ILi128EEENSC_ILi64EEENSB_IJSI_EEEEEENS_10tfloat32_tESL_NSA_8TiledMMAINSA_8MMA_AtomIJNSA_23SM100_MMA_TF32_2x1SM_SSISL_SL_fLi128ELi64ELNSA_4UMMA5MajorE0ELSQ_1ELNSP_7ScaleInE0ELSR_0EEEEEENSA_6LayoutINSB_IJSE_SE_SE_EEENSB_IJNSC_ILi0EEESW_SW_EEEEENSB_IJNSA_10UnderscoreESZ_SZ_EEEEENS7_6detail27Sm100ImplicitGemmTileTraitsINSA_25SM100_TMA_2SM_LOAD_IM2COLENSA_14ComposedLayoutINSA_7SwizzleILi3ELi4ELi3EEENSA_18smem_ptr_flag_bitsILi32EEENSU_INSB_IJNSC_ILi8EEENSC_ILi32EEEEEENSB_IJS1B_SE_EEEEEEEvEENS13_INSA_18SM100_TMA_2SM_LOADENS15_INS16_ILi2ELi5ELi2EEES19_NSU_INSB_IJS1B_NSC_ILi4EEEEEENSB_IJSE_S1B_EEEEEEEvEEEENS_8epilogue10collective18CollectiveEpilogueINS1Q_23Sm100TmaWarpSpecializedILi3ELi2ELi16ELb1ELb0EEEJNSB_IJSI_SI_SJ_EEENSB_IJNSU_ISI_SE_EENSU_INSB_IJNSC_ILi16EEESD_EEES1L_EEEEESL_NSB_IJNSB_IJllllEEESE_SW_EEESL_S22_NS1Q_6fusion15FusionCallbacksIS1U_NS23_17LinearCombinationISL_fSL_fLNS_15FloatRoundStyleE2EEES1V_S20_JEEENSA_5SM1004TMEM4LOAD26SM100_TMEM_LOAD_32dp32b16xENSA_20SM90_TMA_LOAD_IM2COLENS15_INS16_ILi2ELi4ELi3EEES19_NSU_INSB_IJS1A_S1X_EEENSB_IJS1X_SE_EEEEEEENSA_39AutoVectorizingCopyWithAssumedAlignmentILi128EEENSA_21SM90_TMA_STORE_IM2COLES2I_S2K_S2K_EEEvvEEEEvNT_6ParamsE)
        /*0044*/ 	.word	0x00000008
.L_29:


//--------------------- .nv.compat                --------------------------
	.section	.nv.compat,"",@"SHT_CUDA_COMPAT_INFO"
	.align	4
        /*0000*/ 	.byte	0x02, 0x09, 0x01, 0x00, 0x02, 0x02, 0x02, 0x00, 0x02, 0x05, 0x05, 0x00, 0x03, 0x07, 0x01, 0x01
        /*0010*/ 	.byte	0x02, 0x03, 0x01, 0x00, 0x02, 0x06, 0x01, 0x00, 0x04, 0x0b, 0x08, 0x00, 0x09, 0x00, 0x00, 0x00
        /*0020*/ 	.byte	0x00, 0x00, 0x00, 0x00


//--------------------- .nv.info._ZN7cutlass13device_kernelINS_4conv6kernel13ConvUniversalINS1_16ConvProblemShapeILNS1_8OperatorE1ELi3EEENS1_10collective14CollectiveConvINS1_47MainloopSm100TmaUmmaWarpSpecializedImplicitGemmILS5_1ELi8ELi3ELi1ELi2EN4cute5tupleIJNSA_1CILi2EEENSC_ILi1EEESE_EEEEENSB_IJNSC_ILi128EEENSC_ILi64EEENSB_IJSI_EEEEEENS_10tfloat32_tESL_NSA_8TiledMMAINSA_8MMA_AtomIJNSA_23SM100_MMA_TF32_2x1SM_SSISL_SL_fLi128ELi64ELNSA_4UMMA5MajorE0ELSQ_1ELNSP_7ScaleInE0ELSR_0EEEEEENSA_6LayoutINSB_IJSE_SE_SE_EEENSB_IJNSC_ILi0EEESW_SW_EEEEENSB_IJNSA_10UnderscoreESZ_SZ_EEEEENS7_6detail27Sm100ImplicitGemmTileTraitsINSA_25SM100_TMA_2SM_LOAD_IM2COLENSA_14ComposedLayoutINSA_7SwizzleILi3ELi4ELi3EEENSA_18smem_ptr_flag_bitsILi32EEENSU_INSB_IJNSC_ILi8EEENSC_ILi32EEEEEENSB_IJS1B_SE_EEEEEEEvEENS13_INSA_18SM100_TMA_2SM_LOADENS15_INS16_ILi2ELi5ELi2EEES19_NSU_INSB_IJS1B_NSC_ILi4EEEEEENSB_IJSE_S1B_EEEEEEEvEEEENS_8epilogue10collective18CollectiveEpilogueINS1Q_23Sm100TmaWarpSpecializedILi3ELi2ELi16ELb1ELb0EEEJNSB_IJSI_SI_SJ_EEENSB_IJNSU_ISI_SE_EENSU_INSB_IJNSC_ILi16EEESD_EEES1L_EEEEESL_NSB_IJNSB_IJllllEEESE_SW_EEESL_S22_NS1Q_6fusion15FusionCallbacksIS1U_NS23_17LinearCombinationISL_fSL_fLNS_15FloatRoundStyleE2EEES1V_S20_JEEENSA_5SM1004TMEM4LOAD26SM100_TMEM_LOAD_32dp32b16xENSA_20SM90_TMA_LOAD_IM2COLENS15_INS16_ILi2ELi4ELi3EEES19_NSU_INSB_IJS1A_S1X_EEENSB_IJS1X_SE_EEEEEEENSA_39AutoVectorizingCopyWithAssumedAlignmentILi128EEENSA_21SM90_TMA_STORE_IM2COLES2I_S2K_S2K_EEEvvEEEEvNT_6ParamsE --------------------------
	.section	.nv.info._ZN7cutlass13device_kernelINS_4conv6kernel13ConvUniversalINS1_16ConvProblemShapeILNS1_8OperatorE1ELi3EEENS1_10collective14CollectiveConvINS1_47MainloopSm100TmaUmmaWarpSpecializedImplicitGemmILS5_1ELi8ELi3ELi1ELi2EN4cute5tupleIJNSA_1CILi2EEENSC_ILi1EEESE_EEEEENSB_IJNSC_ILi128EEENSC_ILi64EEENSB_IJSI_EEEEEENS_10tfloat32_tESL_NSA_8TiledMMAINSA_8MMA_AtomIJNSA_23SM100_MMA_TF32_2x1SM_SSISL_SL_fLi128ELi64ELNSA_4UMMA5MajorE0ELSQ_1ELNSP_7ScaleInE0ELSR_0EEEEEENSA_6LayoutINSB_IJSE_SE_SE_EEENSB_IJNSC_ILi0EEESW_SW_EEEEENSB_IJNSA_10UnderscoreESZ_SZ_EEEEENS7_6detail27Sm100ImplicitGemmTileTraitsINSA_25SM100_TMA_2SM_LOAD_IM2COLENSA_14ComposedLayoutINSA_7SwizzleILi3ELi4ELi3EEENSA_18smem_ptr_flag_bitsILi32EEENSU_INSB_IJNSC_ILi8EEENSC_ILi32EEEEEENSB_IJS1B_SE_EEEEEEEvEENS13_INSA_18SM100_TMA_2SM_LOADENS15_INS16_ILi2ELi5ELi2EEES19_NSU_INSB_IJS1B_NSC_ILi4EEEEEENSB_IJSE_S1B_EEEEEEEvEEEENS_8epilogue10collective18CollectiveEpilogueINS1Q_23Sm100TmaWarpSpecializedILi3ELi2ELi16ELb1ELb0EEEJNSB_IJSI_SI_SJ_EEENSB_IJNSU_ISI_SE_EENSU_INSB_IJNSC_ILi16EEESD_EEES1L_EEEEESL_NSB_IJNSB_IJllllEEESE_SW_EEESL_S22_NS1Q_6fusion15FusionCallbacksIS1U_NS23_17LinearCombinationISL_fSL_fLNS_15FloatRoundStyleE2EEES1V_S20_JEEENSA_5SM1004TMEM4LOAD26SM100_TMEM_LOAD_32dp32b16xENSA_20SM90_TMA_LOAD_IM2COLENS15_INS16_ILi2ELi4ELi3EEES19_NSU_INSB_IJS1A_S1X_EEENSB_IJS1X_SE_EEEEEEENSA_39AutoVectorizingCopyWithAssumedAlignmentILi128EEENSA_21SM90_TMA_STORE_IM2COLES2I_S2K_S2K_EEEvvEEEEvNT_6ParamsE,"",@"SHT_CUDA_INFO"
	.sectionflags	@""
	.align	4


	//----- nvinfo : EIATTR_CUDA_API_VERSION
	.align		4
        /*0000*/ 	.byte	0x04, 0x37
        /*0002*/ 	.short	(.L_31 - .L_30)
.L_30:
        /*0004*/ 	.word	0x00000082


	//----- nvinfo : EIATTR_KPARAM_INFO
	.align		4
.L_31:
        /*0008*/ 	.byte	0x04, 0x17
        /*000a*/ 	.short	(.L_33 - .L_32)
.L_32:
        /*000c*/ 	.word	0x00000000
        /*0010*/ 	.short	0x0000
        /*0012*/ 	.short	0x0000
        /*0014*/ 	.byte	0x00, 0xf0, 0x01, 0x24


	//----- nvinfo : EIATTR_AT_ENTRY_FRAGMENTS
	.align		4
.L_33:
        /*0018*/ 	.byte	0x04, 0x4f
        /*001a*/ 	.short	(.L_35 - .L_34)


	//   ....[0]....
.L_34:
        /*001c*/ 	.word	0x00000007


	//----- nvinfo : EIATTR_RESERVED_SMEM_USED
	.align		4
.L_35:
        /*0020*/ 	.byte	0x01, 0x41
	.zero		2


	//----- nvinfo : EIATTR_SPARSE_MMA_MASK
	.align		4
        /*0024*/ 	.byte	0x03, 0x50
        /*0026*/ 	.short	0x0000


	//----- nvinfo : EIATTR_TCGEN05_2CTA_USED
	.align		4
        /*0028*/ 	.byte	0x01, 0x52
	.zero		2


	//----- nvinfo : EIATTR_MAXREG_COUNT
	.align		4
        /*002c*/ 	.byte	0x03, 0x1b
        /*002e*/ 	.short	0x00ff


	//----- nvinfo : EIATTR_NUM_BARRIERS
	.align		4
        /*0030*/ 	.byte	0x02, 0x4c
        /*0032*/ 	.byte	0x07
	.zero		1


	//----- nvinfo : EIATTR_EXTERNS
	.align		4
        /*0034*/ 	.byte	0x04, 0x0f
        /*0036*/ 	.short	(.L_37 - .L_36)


	//   ....[0]....
	.align		4
.L_36:
        /*0038*/ 	.word	index@(__assertfail)


	//----- nvinfo : EIATTR_MERCURY_ISA_VERSION
	.align		4
.L_37:
        /*003c*/ 	.byte	0x03, 0x5f
        /*003e*/ 	.short	0x0101


	//----- nvinfo : EIATTR_INT_WARP_WIDE_INSTR_OFFSETS
	.align		4
        /*0040*/ 	.byte	0x04, 0x31
        /*0042*/ 	.short	(.L_39 - .L_38)


	//   ....[0]....
.L_38:
        /*0044*/ 	.word	0x00000cb0


	//   ....[1]....
        /*0048*/ 	.word	0x00000d60


	//   ....[2]....
        /*004c*/ 	.word	0x00007230


	//   ....[3]....
        /*0050*/ 	.word	0x00007250


	//   ....[4]....
        /*0054*/ 	.word	0x00007280


	//   ....[5]....
        /*0058*/ 	.word	0x00007fa0


	//   ....[6]....
        /*005c*/ 	.word	0x00008100


	//   ....[7]....
        /*0060*/ 	.word	0x00008160


	//   ....[8]....
        /*0064*/ 	.word	0x00008300


	//   ....[9]....
        /*0068*/ 	.word	0x000083e0


	//   ....[10]....
        /*006c*/ 	.word	0x00008470


	//----- nvinfo : EIATTR_COOP_GROUP_MASK_REGIDS
	.align		4
.L_39:
        /*0070*/ 	.byte	0x04, 0x29
        /*0072*/ 	.short	(.L_41 - .L_40)


	//   ....[0]....
.L_40:
        /*0074*/ 	.word	0xffffffff


	//   ....[1]....
        /*0078*/ 	.word	0xffffffff


	//   ....[2]....
        /*007c*/ 	.word	0xffffffff


	//   ....[3]....
        /*0080*/ 	.word	0xffffffff


	//   ....[4]....
        /*0084*/ 	.word	0xffffffff


	//   ....[5]....
        /*0088*/ 	.word	0xffffffff


	//   ....[6]....
        /*008c*/ 	.word	0xffffffff


	//   ....[7]....
        /*0090*/ 	.word	0xffffffff


	//   ....[8]....
        /*0094*/ 	.word	0xffffffff


	//   ....[9]....
        /*0098*/ 	.word	0xffffffff


	//   ....[10]....
        /*009c*/ 	.word	0xffffffff


	//   ....[11]....
        /*00a0*/ 	.word	0xffffffff


	//   ....[12]....
        /*00a4*/ 	.word	0xffffffff


	//----- nvinfo : EIATTR_COOP_GROUP_INSTR_OFFSETS
	.align		4
.L_41:
        /*00a8*/ 	.byte	0x04, 0x28
        /*00aa*/ 	.short	(.L_43 - .L_42)


	//   ....[0]....
.L_42:
        /*00ac*/ 	.word	0x000000d0


	//   ....[1]....
        /*00b0*/ 	.word	0x00000540


	//   ....[2]....
        /*00b4*/ 	.word	0x00000760


	//   ....[3]....
        /*00b8*/ 	.word	0x000008e0


	//   ....[4]....
        /*00bc*/ 	.word	0x000009e0


	//   ....[5]....
        /*00c0*/ 	.word	0x00000b30


	//   ....[6]....
        /*00c4*/ 	.word	0x00000dd0


	//   ....[7]....
        /*00c8*/ 	.word	0x00004f20


	//   ....[8]....
        /*00cc*/ 	.word	0x00005f10


	//   ....[9]....
        /*00d0*/ 	.word	0x000063e0


	//   ....[10]....
        /*00d4*/ 	.word	0x00006410


	//   ....[11]....
        /*00d8*/ 	.word	0x00007150


	//   ....[12]....
        /*00dc*/ 	.word	0x00007350


	//----- nvinfo : EIATTR_VRC_CTA_INIT_COUNT
	.align		4
.L_43:
        /*00e0*/ 	.byte	0x02, 0x4a
        /*00e2*/ 	.byte	0x80
	.zero		1


	//----- nvinfo : EIATTR_SYSCALL_OFFSETS
	.align		4
        /*00e4*/ 	.byte	0x04, 0x46
        /*00e6*/ 	.short	(.L_45 - .L_44)


	//   ....[0]....
.L_44:
        /*00e8*/ 	.word	0x00009130


	//   ....[1]....
        /*00ec*/ 	.word	0x00009220


	//   ....[2]....
        /*00f0*/ 	.word	0x00009c60


	//   ....[3]....
        /*00f4*/ 	.word	0x0000a6c0


	//----- nvinfo : EIATTR_MBARRIER_INSTR_OFFSETS
	.align		4
.L_45:
        /*00f8*/ 	.byte	0x04, 0x39
        /*00fa*/ 	.short	(.L_47 - .L_46)


	//   ....[0]....
.L_46:
        /*00fc*/ 	.word	0x00000650
        /*0100*/ 	.word	0x000000ff
        /*0104*/ 	.word	0x00000000
        /*0108*/ 	.short	0x0100
        /*010a*/ 	.byte	0x04
	.zero		1


	//   ....[1]....
        /*010c*/ 	.word	0x00000660
        /*0110*/ 	.word	0x000000ff
        /*0114*/ 	.word	0x00000040
        /*0118*/ 	.short	0x0100
        /*011a*/ 	.byte	0x04
	.zero		1


	//   ....[2]....
        /*011c*/ 	.word	0x00000670
        /*0120*/ 	.word	0x000000ff
        /*0124*/ 	.word	0x00000008
        /*0128*/ 	.short	0x0100
        /*012a*/ 	.byte	0x04
	.zero		1


	//   ....[3]....
        /*012c*/ 	.word	0x00000680
        /*0130*/ 	.word	0x000000ff
        /*0134*/ 	.word	0x00000048
        /*0138*/ 	.short	0x0100
        /*013a*/ 	.byte	0x04
	.zero		1


	//   ....[4]....
        /*013c*/ 	.word	0x00000690
        /*0140*/ 	.word	0x000000ff
        /*0144*/ 	.word	0x00000010
        /*0148*/ 	.short	0x0100
        /*014a*/ 	.byte	0x04
	.zero		1


	//   ....[5]....
        /*014c*/ 	.word	0x000006a0
        /*0150*/ 	.word	0x000000ff
        /*0154*/ 	.word	0x00000050
        /*0158*/ 	.short	0x0100
        /*015a*/ 	.byte	0x04
	.zero		1


	//   ....[6]....
        /*015c*/ 	.word	0x000006b0
        /*0160*/ 	.word	0x000000ff
        /*0164*/ 	.word	0x00000018
        /*0168*/ 	.short	0x0100
        /*016a*/ 	.byte	0x04
	.zero		1


	//   ....[7]....
        /*016c*/ 	.word	0x000006c0
        /*0170*/ 	.word	0x000000ff
        /*0174*/ 	.word	0x00000058
        /*0178*/ 	.short	0x0100
        /*017a*/ 	.byte	0x04
	.zero		1


	//   ....[8]....
        /*017c*/ 	.word	0x000006d0
        /*0180*/ 	.word	0x000000ff
        /*0184*/ 	.word	0x00000020
        /*0188*/ 	.short	0x0100
        /*018a*/ 	.byte	0x04
	.zero		1


	//   ....[9]....
        /*018c*/ 	.word	0x000006e0
        /*0190*/ 	.word	0x000000ff
        /*0194*/ 	.word	0x00000060
        /*0198*/ 	.short	0x0100
        /*019a*/ 	.byte	0x04
	.zero		1


	//   ....[10]....
        /*019c*/ 	.word	0x000006f0
        /*01a0*/ 	.word	0x000000ff
        /*01a4*/ 	.word	0x00000028
        /*01a8*/ 	.short	0x0100
        /*01aa*/ 	.byte	0x04
	.zero		1


	//   ....[11]....
        /*01ac*/ 	.word	0x00000700
        /*01b0*/ 	.word	0x000000ff
        /*01b4*/ 	.word	0x00000068
        /*01b8*/ 	.short	0x0100
        /*01ba*/ 	.byte	0x04
	.zero		1


	//   ....[12]....
        /*01bc*/ 	.word	0x00000710
        /*01c0*/ 	.word	0x000000ff
        /*01c4*/ 	.word	0x00000030
        /*01c8*/ 	.short	0x0100
        /*01ca*/ 	.byte	0x04
	.zero		1


	//   ....[13]....
        /*01cc*/ 	.word	0x00000720
        /*01d0*/ 	.word	0x000000ff
        /*01d4*/ 	.word	0x00000070
        /*01d8*/ 	.short	0x0100
        /*01da*/ 	.byte	0x04
	.zero		1


	//   ....[14]....
        /*01dc*/ 	.word	0x00000730
        /*01e0*/ 	.word	0x000000ff
        /*01e4*/ 	.word	0x00000038
        /*01e8*/ 	.short	0x0100
        /*01ea*/ 	.byte	0x04
	.zero		1


	//   ....[15]....
        /*01ec*/ 	.word	0x00000740
        /*01f0*/ 	.word	0x000000ff
        /*01f4*/ 	.word	0x00000078
        /*01f8*/ 	.short	0x0100
        /*01fa*/ 	.byte	0x04
	.zero		1


	//   ....[16]....
        /*01fc*/ 	.word	0x00000870
        /*0200*/ 	.word	0x000000ff
        /*0204*/ 	.word	0x00000080
        /*0208*/ 	.short	0x0100
        /*020a*/ 	.byte	0x04
	.zero		1


	//   ....[17]....
        /*020c*/ 	.word	0x00000880
        /*0210*/ 	.word	0x000000ff
        /*0214*/ 	.word	0x00000098
        /*0218*/ 	.short	0x0100
        /*021a*/ 	.byte	0x04
	.zero		1


	//   ....[18]....
        /*021c*/ 	.word	0x00000890
        /*0220*/ 	.word	0x000000ff
        /*0224*/ 	.word	0x00000088
        /*0228*/ 	.short	0x0100
        /*022a*/ 	.byte	0x04
	.zero		1


	//   ....[19]....
        /*022c*/ 	.word	0x000008a0
        /*0230*/ 	.word	0x000000ff
        /*0234*/ 	.word	0x000000a0
        /*0238*/ 	.short	0x0100
        /*023a*/ 	.byte	0x04
	.zero		1


	//   ....[20]....
        /*023c*/ 	.word	0x000008b0
        /*0240*/ 	.word	0x000000ff
        /*0244*/ 	.word	0x00000090
        /*0248*/ 	.short	0x0100
        /*024a*/ 	.byte	0x04
	.zero		1


	//   ....[21]....
        /*024c*/ 	.word	0x000008c0
        /*0250*/ 	.word	0x000000ff
        /*0254*/ 	.word	0x000000a8
        /*0258*/ 	.short	0x0100
        /*025a*/ 	.byte	0x04
	.zero		1


	//   ....[22]....
        /*025c*/ 	.word	0x000009b0
        /*0260*/ 	.word	0x000000ff
        /*0264*/ 	.word	0x000000b0
        /*0268*/ 	.short	0x0100
        /*026a*/ 	.byte	0x04
	.zero		1


	//   ....[23]....
        /*026c*/ 	.word	0x000009c0
        /*0270*/ 	.word	0x000000ff
        /*0274*/ 	.word	0x000000b8
        /*0278*/ 	.short	0x0100
        /*027a*/ 	.byte	0x04
	.zero		1


	//   ....[24]....
        /*027c*/ 	.word	0x00000b00
        /*0280*/ 	.word	0x000000ff
        /*0284*/ 	.word	0x000000c0
        /*0288*/ 	.short	0x0100
        /*028a*/ 	.byte	0x06
	.zero		1


	//   ....[25]....
        /*028c*/ 	.word	0x00000b10
        /*0290*/ 	.word	0x000000ff
        /*0294*/ 	.word	0x000000c8
        /*0298*/ 	.short	0x0100
        /*029a*/ 	.byte	0x06
	.zero		1


	//   ....[26]....
        /*029c*/ 	.word	0x00000c50
        /*02a0*/ 	.word	0x000000ff
        /*02a4*/ 	.word	0x000000d0
        /*02a8*/ 	.short	0x0100
        /*02aa*/ 	.byte	0x04
	.zero		1


	//   ....[27]....
        /*02ac*/ 	.word	0x00000c60
        /*02b0*/ 	.word	0x000000ff
        /*02b4*/ 	.word	0x000000e0
        /*02b8*/ 	.short	0x0100
        /*02ba*/ 	.byte	0x04
	.zero		1


	//   ....[28]....
        /*02bc*/ 	.word	0x00000c70
        /*02c0*/ 	.word	0x000000ff
        /*02c4*/ 	.word	0x000000d8
        /*02c8*/ 	.short	0x0100
        /*02ca*/ 	.byte	0x04
	.zero		1


	//   ....[29]....
        /*02cc*/ 	.word	0x00000c80
        /*02d0*/ 	.word	0x000000ff
        /*02d4*/ 	.word	0x000000e8
        /*02d8*/ 	.short	0x0100
        /*02da*/ 	.byte	0x04
	.zero		1


	//   ....[30]....
        /*02dc*/ 	.word	0x00000d80
        /*02e0*/ 	.word	0x000000ff
        /*02e4*/ 	.word	0x000000f0
        /*02e8*/ 	.short	0x0100
        /*02ea*/ 	.byte	0x06
	.zero		1


	//   ....[31]....
        /*02ec*/ 	.word	0x000019a0
        /*02f0*/ 	.word	0x000000ff
        /*02f4*/ 	.word	0x00000040
        /*02f8*/ 	.short	0x010a
        /*02fa*/ 	.byte	0x04
	.zero		1


	//   ....[32]....
        /*02fc*/ 	.word	0x000027b0
        /*0300*/ 	.word	0x000000ff
        /*0304*/ 	.word	0x00000040
        /*0308*/ 	.short	0x010a
        /*030a*/ 	.byte	0x0c
	.zero		1


	//   ....[33]....
        /*030c*/ 	.word	0x00002b50
        /*0310*/ 	.word	0x000000ff
        /*0314*/ 	.word	0x00000040
        /*0318*/ 	.short	0x010a
        /*031a*/ 	.byte	0x09
	.zero		1


	//   ....[34]....
        /*031c*/ 	.word	0x00003510
        /*0320*/ 	.word	0x000000ff
        /*0324*/ 	.word	0x000000b8
        /*0328*/ 	.short	0x0101
        /*032a*/ 	.byte	0x3f
	.zero		1


	//   ....[35]....
        /*032c*/ 	.word	0x00003560
        /*0330*/ 	.word	0x000000ff
        /*0334*/ 	.word	0x00000040
        /*0338*/ 	.short	0x010a
        /*033a*/ 	.byte	0x04
	.zero		1


	//   ....[36]....
        /*033c*/ 	.word	0x000042b0
        /*0340*/ 	.word	0x000000ff
        /*0344*/ 	.word	0x00000040
        /*0348*/ 	.short	0x010a
        /*034a*/ 	.byte	0x07
	.zero		1


	//   ....[37]....
        /*034c*/ 	.word	0x000046b0
        /*0350*/ 	.word	0x000000ff
        /*0354*/ 	.word	0x00000040
        /*0358*/ 	.short	0x010a
        /*035a*/ 	.byte	0x08
	.zero		1


	//   ....[38]....
        /*035c*/ 	.word	0x00004f30
        /*0360*/ 	.word	0x000000ff
        /*0364*/ 	.word	0x000000c0
        /*0368*/ 	.short	0x010a
        /*036a*/ 	.byte	0x3f
	.zero		1


	//   ....[39]....
        /*036c*/ 	.word	0x00005010
        /*0370*/ 	.word	0x000000ff
        /*0374*/ 	.word	0x00000000
        /*0378*/ 	.short	0x0101
        /*037a*/ 	.byte	0x04
	.zero		1


	//   ....[40]....
        /*037c*/ 	.word	0x00005700
        /*0380*/ 	.word	0x000000ff
        /*0384*/ 	.word	0x00000000
        /*0388*/ 	.short	0x010a
        /*038a*/ 	.byte	0x04
	.zero		1


	//   ....[41]....
        /*038c*/ 	.word	0x000057b0
        /*0390*/ 	.word	0x000000ff
        /*0394*/ 	.word	0x00000000
        /*0398*/ 	.short	0x010a
        /*039a*/ 	.byte	0x05
	.zero		1


	//   ....[42]....
        /*039c*/ 	.word	0x00005850
        /*03a0*/ 	.word	0x000000ff
        /*03a4*/ 	.word	0x00000000
        /*03a8*/ 	.short	0x010a
        /*03aa*/ 	.byte	0x05
	.zero		1


	//   ....[43]....
        /*03ac*/ 	.word	0x000058f0
        /*03b0*/ 	.word	0x000000ff
        /*03b4*/ 	.word	0x00000000
        /*03b8*/ 	.short	0x010a
        /*03ba*/ 	.byte	0x05
	.zero		1


	//   ....[44]....
        /*03bc*/ 	.word	0x00005990
        /*03c0*/ 	.word	0x000000ff
        /*03c4*/ 	.word	0x00000000
        /*03c8*/ 	.short	0x010a
        /*03ca*/ 	.byte	0x05
	.zero		1


	//   ....[45]....
        /*03cc*/ 	.word	0x00005a30
        /*03d0*/ 	.word	0x000000ff
        /*03d4*/ 	.word	0x00000000
        /*03d8*/ 	.short	0x010a
        /*03da*/ 	.byte	0x05
	.zero		1


	//   ....[46]....
        /*03dc*/ 	.word	0x00005ad0
        /*03e0*/ 	.word	0x000000ff
        /*03e4*/ 	.word	0x00000000
        /*03e8*/ 	.short	0x010a
        /*03ea*/ 	.byte	0x05
	.zero		1


	//   ....[47]....
        /*03ec*/ 	.word	0x00005b80
        /*03f0*/ 	.word	0x00000000
        /*03f4*/ 	.word	0x00000000
        /*03f8*/ 	.short	0x010a
        /*03fa*/ 	.byte	0xff
	.zero		1


	//   ....[48]....
        /*03fc*/ 	.word	0x00005cd0
        /*0400*/ 	.word	0x000000ff
        /*0404*/ 	.word	0x000000c8
        /*0408*/ 	.short	0x010a
        /*040a*/ 	.byte	0x04
	.zero		1


	//   ....[49]....
        /*040c*/ 	.word	0x00005d70
        /*0410*/ 	.word	0x000000ff
        /*0414*/ 	.word	0x000000c0
        /*0418*/ 	.short	0x010a
        /*041a*/ 	.byte	0x04
	.zero		1


	//   ....[50]....
        /*041c*/ 	.word	0x00005e10
        /*0420*/ 	.word	0x000000ff
        /*0424*/ 	.word	0x00000000
        /*0428*/ 	.short	0x0101
        /*042a*/ 	.byte	0x05
	.zero		1


	//   ....[51]....
        /*042c*/ 	.word	0x00005e50
        /*0430*/ 	.word	0x000000ff
        /*0434*/ 	.word	0x000000c8
        /*0438*/ 	.short	0x0106
        /*043a*/ 	.byte	0x04
	.zero		1


	//   ....[52]....
        /*043c*/ 	.word	0x00005e90
        /*0440*/ 	.word	0x00000000
        /*0444*/ 	.word	0x000000c8
        /*0448*/ 	.short	0x010a
        /*044a*/ 	.byte	0xff
	.zero		1


	//   ....[53]....
        /*044c*/ 	.word	0x000060e0
        /*0450*/ 	.word	0x000000ff
        /*0454*/ 	.word	0x00000008
        /*0458*/ 	.short	0x010a
        /*045a*/ 	.byte	0x05
	.zero		1


	//   ....[54]....
        /*045c*/ 	.word	0x00006100
        /*0460*/ 	.word	0x000000ff
        /*0464*/ 	.word	0x00000008
        /*0468*/ 	.short	0x010a
        /*046a*/ 	.byte	0x05
	.zero		1


	//   ....[55]....
        /*046c*/ 	.word	0x00006290
        /*0470*/ 	.word	0x000000ff
        /*0474*/ 	.word	0x00000008
        /*0478*/ 	.short	0x010a
        /*047a*/ 	.byte	0x05
	.zero		1


	//   ....[56]....
        /*047c*/ 	.word	0x000062b0
        /*0480*/ 	.word	0x000000ff
        /*0484*/ 	.word	0x00000008
        /*0488*/ 	.short	0x010a
        /*048a*/ 	.byte	0x05
	.zero		1


	//   ....[57]....
        /*048c*/ 	.word	0x00006370
        /*0490*/ 	.word	0x000000ff
        /*0494*/ 	.word	0x00000000
        /*0498*/ 	.short	0x0101
        /*049a*/ 	.byte	0x04
	.zero		1


	//   ....[58]....
        /*049c*/ 	.word	0x00006770
        /*04a0*/ 	.word	0x000000ff
        /*04a4*/ 	.word	0x000000c0
        /*04a8*/ 	.short	0x010a
        /*04aa*/ 	.byte	0x16
	.zero		1


	//   ....[59]....
        /*04ac*/ 	.word	0x00006810
        /*04b0*/ 	.word	0x000000ff
        /*04b4*/ 	.word	0x00000000
        /*04b8*/ 	.short	0x0101
        /*04ba*/ 	.byte	0x2a
	.zero		1


	//   ....[60]....
        /*04bc*/ 	.word	0x00006850
        /*04c0*/ 	.word	0x000000ff
        /*04c4*/ 	.word	0x000000e0
        /*04c8*/ 	.short	0x010a
        /*04ca*/ 	.byte	0x1b
	.zero		1


	//   ....[61]....
        /*04cc*/ 	.word	0x000068f0
        /*04d0*/ 	.word	0x000000ff
        /*04d4*/ 	.word	0x00000000
        /*04d8*/ 	.short	0x010a
        /*04da*/ 	.byte	0x04
	.zero		1


	//   ....[62]....
        /*04dc*/ 	.word	0x00006940
        /*04e0*/ 	.word	0x000000ff
        /*04e4*/ 	.word	0x00000000
        /*04e8*/ 	.short	0x010a
        /*04ea*/ 	.byte	0x14
	.zero		1


	//   ....[63]....
        /*04ec*/ 	.word	0x00006a90
        /*04f0*/ 	.word	0x000000ff
        /*04f4*/ 	.word	0x00000000
        /*04f8*/ 	.short	0x010a
        /*04fa*/ 	.byte	0x05
	.zero		1


	//   ....[64]....
        /*04fc*/ 	.word	0x00006f40
        /*0500*/ 	.word	0x000000ff
        /*0504*/ 	.word	0x00000000
        /*0508*/ 	.short	0x010a
        /*050a*/ 	.byte	0x04
	.zero		1


	//   ....[65]....
        /*050c*/ 	.word	0x00006fe0
        /*0510*/ 	.word	0x00000002
        /*0514*/ 	.word	0x00000000
        /*0518*/ 	.short	0x010a
        /*051a*/ 	.byte	0xff
	.zero		1


	//   ....[66]....
        /*051c*/ 	.word	0x00007020
        /*0520*/ 	.word	0x00000002
        /*0524*/ 	.word	0x00000000
        /*0528*/ 	.short	0x010a
        /*052a*/ 	.byte	0xff
	.zero		1


	//   ....[67]....
        /*052c*/ 	.word	0x00007090
        /*0530*/ 	.word	0x000000ff
        /*0534*/ 	.word	0x00000000
        /*0538*/ 	.short	0x0101
        /*053a*/ 	.byte	0x04
	.zero		1


	//   ....[68]....
        /*053c*/ 	.word	0x000070d0
        /*0540*/ 	.word	0x000000ff
        /*0544*/ 	.word	0x000000f0
        /*0548*/ 	.short	0x010a
        /*054a*/ 	.byte	0x16
	.zero		1


	//   ....[69]....
        /*054c*/ 	.word	0x00007140
        /*0550*/ 	.word	0x000000ff
        /*0554*/ 	.word	0x00000000
        /*0558*/ 	.short	0x0101
        /*055a*/ 	.byte	0x04
	.zero		1


	//   ....[70]....
        /*055c*/ 	.word	0x00007630
        /*0560*/ 	.word	0x000000ff
        /*0564*/ 	.word	0x000000c0
        /*0568*/ 	.short	0x010a
        /*056a*/ 	.byte	0x1b
	.zero		1


	//   ....[71]....
        /*056c*/ 	.word	0x000076d0
        /*0570*/ 	.word	0x000000ff
        /*0574*/ 	.word	0x00000000
        /*0578*/ 	.short	0x0101
        /*057a*/ 	.byte	0x26
	.zero		1


	//   ....[72]....
        /*057c*/ 	.word	0x00007c10
        /*0580*/ 	.word	0x000000ff
        /*0584*/ 	.word	0x000000b8
        /*0588*/ 	.short	0x010a
        /*058a*/ 	.byte	0x1b
	.zero		1


	//   ....[73]....
        /*058c*/ 	.word	0x00007e00
        /*0590*/ 	.word	0x000000ff
        /*0594*/ 	.word	0x00000098
        /*0598*/ 	.short	0x010a
        /*059a*/ 	.byte	0x11
	.zero		1


	//   ....[74]....
        /*059c*/ 	.word	0x000081c0
        /*05a0*/ 	.word	0x000000ff
        /*05a4*/ 	.word	0x00000080
        /*05a8*/ 	.short	0x010b
        /*05aa*/ 	.byte	0x11
	.zero		1


	//   ....[75]....
        /*05ac*/ 	.word	0x000081d0
        /*05b0*/ 	.word	0x000000ff
        /*05b4*/ 	.word	0x00000000
        /*05b8*/ 	.short	0x0101
        /*05ba*/ 	.byte	0x05
	.zero		1


	//   ....[76]....
        /*05bc*/ 	.word	0x000081f0
        /*05c0*/ 	.word	0x000000ff
        /*05c4*/ 	.word	0x00000098
        /*05c8*/ 	.short	0x010a
        /*05ca*/ 	.byte	0x06
	.zero		1


	//   ....[77]....
        /*05cc*/ 	.word	0x00008490
        /*05d0*/ 	.word	0x000000ff
        /*05d4*/ 	.word	0x00000080
        /*05d8*/ 	.short	0x010b
        /*05da*/ 	.byte	0x06
	.zero		1


	//   ....[78]....
        /*05dc*/ 	.word	0x000084c0
        /*05e0*/ 	.word	0x000000ff
        /*05e4*/ 	.word	0x00000000
        /*05e8*/ 	.short	0x0101
        /*05ea*/ 	.byte	0x04
	.zero		1


	//   ....[79]....
        /*05ec*/ 	.word	0x00008510
        /*05f0*/ 	.word	0x000000ff
        /*05f4*/ 	.word	0x00000000
        /*05f8*/ 	.short	0x010a
        /*05fa*/ 	.byte	0x04
	.zero		1


	//   ....[80]....
        /*05fc*/ 	.word	0x000085a0
        /*0600*/ 	.word	0x000000ff
        /*0604*/ 	.word	0x00000000
        /*0608*/ 	.short	0x010a
        /*060a*/ 	.byte	0x05
	.zero		1


	//   ....[81]....
        /*060c*/ 	.word	0x00008640
        /*0610*/ 	.word	0x00000000
        /*0614*/ 	.word	0x00000000
        /*0618*/ 	.short	0x010a
        /*061a*/ 	.byte	0xff
	.zero		1


	//   ....[82]....
        /*061c*/ 	.word	0x000089d0
        /*0620*/ 	.word	0x000000ff
        /*0624*/ 	.word	0x000000c0
        /*0628*/ 	.short	0x010a
        /*062a*/ 	.byte	0x2e
	.zero		1


	//   ....[83]....
        /*062c*/ 	.word	0x00008aa0
        /*0630*/ 	.word	0x000000ff
        /*0634*/ 	.word	0x00000000
        /*0638*/ 	.short	0x0101
        /*063a*/ 	.byte	0x04
	.zero		1


	//   ....[84]....
        /*063c*/ 	.word	0x000096f0
        /*0640*/ 	.word	0x00000000
        /*0644*/ 	.word	0x00000080
        /*0648*/ 	.short	0x010a
        /*064a*/ 	.byte	0xff
	.zero		1


	//   ....[85]....
        /*064c*/ 	.word	0x000097f0
        /*0650*/ 	.word	0x0000004a
        /*0654*/ 	.word	0x000000d0
        /*0658*/ 	.short	0x010a
        /*065a*/ 	.byte	0xff
	.zero		1


	//   ....[86]....
        /*065c*/ 	.word	0x00009a10
        /*0660*/ 	.word	0x00000000
        /*0664*/ 	.word	0x00000080
        /*0668*/ 	.short	0x010a
        /*066a*/ 	.byte	0xff
	.zero		1


	//   ....[87]....
        /*066c*/ 	.word	0x00009b40
        /*0670*/ 	.word	0x0000004a
        /*0674*/ 	.word	0x000000d0
        /*0678*/ 	.short	0x010a
        /*067a*/ 	.byte	0xff
	.zero		1


	//   ....[88]....
        /*067c*/ 	.word	0x0000a400
        /*0680*/ 	.word	0x00000000
        /*0684*/ 	.word	0x00000000
        /*0688*/ 	.short	0x0101
        /*068a*/ 	.byte	0xff
	.zero		1


	//   ....[89]....
        /*068c*/ 	.word	0x0000a410
        /*0690*/ 	.word	0x00000003
        /*0694*/ 	.word	0x00000080
        /*0698*/ 	.short	0x010a
        /*069a*/ 	.byte	0xff
	.zero		1


	//   ....[90]....
        /*069c*/ 	.word	0x0000a4e0
        /*06a0*/ 	.word	0x00000003
        /*06a4*/ 	.word	0x00000080
        /*06a8*/ 	.short	0x010a
        /*06aa*/ 	.byte	0xff
	.zero		1


	//   ....[91]....
        /*06ac*/ 	.word	0x0000a840
        /*06b0*/ 	.word	0x0000004d
        /*06b4*/ 	.word	0x00000000
        /*06b8*/ 	.short	0x0101
        /*06ba*/ 	.byte	0xff
	.zero		1


	//   ....[92]....
        /*06bc*/ 	.word	0x0000af00
        /*06c0*/ 	.word	0x00000002
        /*06c4*/ 	.word	0x00000000
        /*06c8*/ 	.short	0x0101
        /*06ca*/ 	.byte	0xff
	.zero		1


	//   ....[93]....
        /*06cc*/ 	.word	0x0000b180
        /*06d0*/ 	.word	0x000000ff
        /*06d4*/ 	.word	0x00000000
        /*06d8*/ 	.short	0x0101
        /*06da*/ 	.byte	0x04
	.zero		1


	//   ....[94]....
        /*06dc*/ 	.word	0x0000b1b0
        /*06e0*/ 	.word	0x00000003
        /*06e4*/ 	.word	0x00000040
        /*06e8*/ 	.short	0x010a
        /*06ea*/ 	.byte	0xff
	.zero		1


	//   ....[95]....
        /*06ec*/ 	.word	0x0000b210
        /*06f0*/ 	.word	0x00000017
        /*06f4*/ 	.word	0x00000040
        /*06f8*/ 	.short	0x010a
        /*06fa*/ 	.byte	0xff
	.zero		1


	//   ....[96]....
        /*06fc*/ 	.word	0x0000b270
        /*0700*/ 	.word	0x00000000
        /*0704*/ 	.word	0x000000c0
        /*0708*/ 	.short	0x010a
        /*070a*/ 	.byte	0xff
	.zero		1


	//   ....[97]....
        /*070c*/ 	.word	0x0000b2d0
        /*0710*/ 	.word	0x00000000
        /*0714*/ 	.word	0x00000000
        /*0718*/ 	.short	0x010a
        /*071a*/ 	.byte	0xff
	.zero		1


	//   ....[98]....
        /*071c*/ 	.word	0x0000b330
        /*0720*/ 	.word	0x00000000
        /*0724*/ 	.word	0x00000000
        /*0728*/ 	.short	0x010a
        /*072a*/ 	.byte	0xff
	.zero		1


	//   ....[99]....
        /*072c*/ 	.word	0x0000b390
        /*0730*/ 	.word	0x00000000
        /*0734*/ 	.word	0x00000000
        /*0738*/ 	.short	0x010a
        /*073a*/ 	.byte	0xff
	.zero		1


	//   ....[100]....
        /*073c*/ 	.word	0x0000b3f0
        /*0740*/ 	.word	0x00000000
        /*0744*/ 	.word	0x00000000
        /*0748*/ 	.short	0x010a
        /*074a*/ 	.byte	0xff
	.zero		1


	//   ....[101]....
        /*074c*/ 	.word	0x0000b450
        /*0750*/ 	.word	0x00000000
        /*0754*/ 	.word	0x00000000
        /*0758*/ 	.short	0x010a
        /*075a*/ 	.byte	0xff
	.zero		1


	//   ....[102]....
        /*075c*/ 	.word	0x0000b4b0
        /*0760*/ 	.word	0x00000000
        /*0764*/ 	.word	0x00000000
        /*0768*/ 	.short	0x010a
        /*076a*/ 	.byte	0xff
	.zero		1


	//   ....[103]....
        /*076c*/ 	.word	0x0000b510
        /*0770*/ 	.word	0x00000000
        /*0774*/ 	.word	0x00000000
        /*0778*/ 	.short	0x010a
        /*077a*/ 	.byte	0xff
	.zero		1


	//   ....[104]....
        /*077c*/ 	.word	0x0000b570
        /*0780*/ 	.word	0x00000004
        /*0784*/ 	.word	0x000000c8
        /*0788*/ 	.short	0x010a
        /*078a*/ 	.byte	0xff
	.zero		1


	//   ....[105]....
        /*078c*/ 	.word	0x0000b5d0
        /*0790*/ 	.word	0x00000004
        /*0794*/ 	.word	0x000000c0
        /*0798*/ 	.short	0x010a
        /*079a*/ 	.byte	0xff
	.zero		1


	//   ....[106]....
        /*079c*/ 	.word	0x0000b630
        /*07a0*/ 	.word	0x00000000
        /*07a4*/ 	.word	0x00000008
        /*07a8*/ 	.short	0x010a
        /*07aa*/ 	.byte	0xff
	.zero		1


	//   ....[107]....
        /*07ac*/ 	.word	0x0000b720
        /*07b0*/ 	.word	0x00000000
        /*07b4*/ 	.word	0x00000008
        /*07b8*/ 	.short	0x010a
        /*07ba*/ 	.byte	0xff
	.zero		1


	//   ....[108]....
        /*07bc*/ 	.word	0x0000b780
        /*07c0*/ 	.word	0x00000004
        /*07c4*/ 	.word	0x000000c0
        /*07c8*/ 	.short	0x010a
        /*07ca*/ 	.byte	0xff
	.zero		1


	//   ....[109]....
        /*07cc*/ 	.word	0x0000b7e0
        /*07d0*/ 	.word	0x00000004
        /*07d4*/ 	.word	0x000000e0
        /*07d8*/ 	.short	0x010a
        /*07da*/ 	.byte	0xff
	.zero		1


	//   ....[110]....
        /*07dc*/ 	.word	0x0000b840
        /*07e0*/ 	.word	0x00000004
        /*07e4*/ 	.word	0x00000000
        /*07e8*/ 	.short	0x010a
        /*07ea*/ 	.byte	0xff
	.zero		1


	//   ....[111]....
        /*07ec*/ 	.word	0x0000b8a0
        /*07f0*/ 	.word	0x00000002
        /*07f4*/ 	.word	0x00000000
        /*07f8*/ 	.short	0x010a
        /*07fa*/ 	.byte	0xff
	.zero		1


	//   ....[112]....
        /*07fc*/ 	.word	0x0000b900
        /*0800*/ 	.word	0x00000002
        /*0804*/ 	.word	0x000000f0
        /*0808*/ 	.short	0x010a
        /*080a*/ 	.byte	0xff
	.zero		1


	//   ....[113]....
        /*080c*/ 	.word	0x0000b960
        /*0810*/ 	.word	0x00000000
        /*0814*/ 	.word	0x000000c0
        /*0818*/ 	.short	0x010a
        /*081a*/ 	.byte	0xff
	.zero		1


	//   ....[114]....
        /*081c*/ 	.word	0x0000b9c0
        /*0820*/ 	.word	0x00000000
        /*0824*/ 	.word	0x000000b8
        /*0828*/ 	.short	0x010a
        /*082a*/ 	.byte	0xff
	.zero		1


	//   ....[115]....
        /*082c*/ 	.word	0x0000ba20
        /*0830*/ 	.word	0x00000002
        /*0834*/ 	.word	0x00000098
        /*0838*/ 	.short	0x010a
        /*083a*/ 	.byte	0xff
	.zero		1


	//   ....[116]....
        /*083c*/ 	.word	0x0000ba80
        /*0840*/ 	.word	0x00000000
        /*0844*/ 	.word	0x00000098
        /*0848*/ 	.short	0x010a
        /*084a*/ 	.byte	0xff
	.zero		1


	//   ....[117]....
        /*084c*/ 	.word	0x0000bae0
        /*0850*/ 	.word	0x00000000
        /*0854*/ 	.word	0x00000000
        /*0858*/ 	.short	0x010a
        /*085a*/ 	.byte	0xff
	.zero		1


	//   ....[118]....
        /*085c*/ 	.word	0x0000bb40
        /*0860*/ 	.word	0x00000000
        /*0864*/ 	.word	0x00000000
        /*0868*/ 	.short	0x010a
        /*086a*/ 	.byte	0xff
	.zero		1


	//   ....[119]....
        /*086c*/ 	.word	0x0000bba0
        /*0870*/ 	.word	0x00000000
        /*0874*/ 	.word	0x000000c0
        /*0878*/ 	.short	0x010a
        /*087a*/ 	.byte	0xff
	.zero		1


	//   ....[120]....
        /*087c*/ 	.word	0x0000bbf0
        /*0880*/ 	.word	0x00000000
        /*0884*/ 	.word	0x00000080
        /*0888*/ 	.short	0x010a
        /*088a*/ 	.byte	0xff
	.zero		1


	//   ....[121]....
        /*088c*/ 	.word	0x0000bc40
        /*0890*/ 	.word	0x0000004a
        /*0894*/ 	.word	0x000000d0
        /*0898*/ 	.short	0x010a
        /*089a*/ 	.byte	0xff
	.zero		1


	//   ....[122]....
        /*089c*/ 	.word	0x0000bc90
        /*08a0*/ 	.word	0x00000003
        /*08a4*/ 	.word	0x00000080
        /*08a8*/ 	.short	0x010a
        /*08aa*/ 	.byte	0xff
	.zero		1


	//----- nvinfo : EIATTR_NUM_MBARRIERS
	.align		4
.L_47:
        /*08ac*/ 	.byte	0x03, 0x38
        /*08ae*/ 	.short	0x001f


	//----- nvinfo : EIATTR_EXIT_INSTR_OFFSETS
	.align		4
        /*08b0*/ 	.byte	0x04, 0x1c
        /*08b2*/ 	.short	(.L_49 - .L_48)


	//   ....[0]....
.L_48:
        /*08b4*/ 	.word	0x00005bb0


	//   ....[1]....
        /*08b8*/ 	.word	0x00005e60


	//   ....[2]....
        /*08bc*/ 	.word	0x00005ec0


	//   ....[3]....
        /*08c0*/ 	.word	0x00007360


	//   ....[4]....
        /*08c4*/ 	.word	0x00008670


	//   ....[5]....
        /*08c8*/ 	.word	0x000086b0


	//   ....[6]....
        /*08cc*/ 	.word	0x0000b060


	//   ....[7]....
        /*08d0*/ 	.word	0x0000b0e0


	//   ....[8]....
        /*08d4*/ 	.word	0x0000b110


	//   ....[9]....
        /*08d8*/ 	.word	0x0000b190


	//----- nvinfo : EIATTR_MAX_THREADS
	.align		4
.L_49:
        /*08dc*/ 	.byte	0x04, 0x05
        /*08de*/ 	.short	(.L_51 - .L_50)
.L_50:
        /*08e0*/ 	.word	0x00000100
        /*08e4*/ 	.word	0x00000001
        /*08e8*/ 	.word	0x00000001


	//----- nvinfo : EIATTR_CRS_STACK_SIZE
	.align		4
.L_51:
        /*08ec*/ 	.byte	0x04, 0x1e
        /*08ee*/ 	.short	(.L_53 - .L_52)
.L_52:
        /*08f0*/ 	.word	0x00000000


	//----- nvinfo : EIATTR_CBANK_PARAM_SIZE
	.align		4
.L_53:
        /*08f4*/ 	.byte	0x03, 0x19
        /*08f6*/ 	.short	0x0900


	//----- nvinfo : EIATTR_PARAM_CBANK
	.align		4
        /*08f8*/ 	.byte	0x04, 0x0a
        /*08fa*/ 	.short	(.L_55 - .L_54)
	.align		4
.L_54:
        /*08fc*/ 	.word	index@(.nv.constant0._ZN7cutlass13device_kernelINS_4conv6kernel13ConvUniversalINS1_16ConvProblemShapeILNS1_8OperatorE1ELi3EEENS1_10collective14CollectiveConvINS1_47MainloopSm100TmaUmmaWarpSpecializedImplicitGemmILS5_1ELi8ELi3ELi1ELi2EN4cute5tupleIJNSA_1CILi2EEENSC_ILi1EEESE_EEEEENSB_IJNSC_ILi128EEENSC_ILi64EEENSB_IJSI_EEEEEENS_10tfloat32_tESL_NSA_8TiledMMAINSA_8MMA_AtomIJNSA_23SM100_MMA_TF32_2x1SM_SSISL_SL_fLi128ELi64ELNSA_4UMMA5MajorE0ELSQ_1ELNSP_7ScaleInE0ELSR_0EEEEEENSA_6LayoutINSB_IJSE_SE_SE_EEENSB_IJNSC_ILi0EEESW_SW_EEEEENSB_IJNSA_10UnderscoreESZ_SZ_EEEEENS7_6detail27Sm100ImplicitGemmTileTraitsINSA_25SM100_TMA_2SM_LOAD_IM2COLENSA_14ComposedLayoutINSA_7SwizzleILi3ELi4ELi3EEENSA_18smem_ptr_flag_bitsILi32EEENSU_INSB_IJNSC_ILi8EEENSC_ILi32EEEEEENSB_IJS1B_SE_EEEEEEEvEENS13_INSA_18SM100_TMA_2SM_LOADENS15_INS16_ILi2ELi5ELi2EEES19_NSU_INSB_IJS1B_NSC_ILi4EEEEEENSB_IJSE_S1B_EEEEEEEvEEEENS_8epilogue10collective18CollectiveEpilogueINS1Q_23Sm100TmaWarpSpecializedILi3ELi2ELi16ELb1ELb0EEEJNSB_IJSI_SI_SJ_EEENSB_IJNSU_ISI_SE_EENSU_INSB_IJNSC_ILi16EEESD_EEES1L_EEEEESL_NSB_IJNSB_IJllllEEESE_SW_EEESL_S22_NS1Q_6fusion15FusionCallbacksIS1U_NS23_17LinearCombinationISL_fSL_fLNS_15FloatRoundStyleE2EEES1V_S20_JEEENSA_5SM1004TMEM4LOAD26SM100_TMEM_LOAD_32dp32b16xENSA_20SM90_TMA_LOAD_IM2COLENS15_INS16_ILi2ELi4ELi3EEES19_NSU_INSB_IJS1A_S1X_EEENSB_IJS1X_SE_EEEEEEENSA_39AutoVectorizingCopyWithAssumedAlignmentILi128EEENSA_21SM90_TMA_STORE_IM2COLES2I_S2K_S2K_EEEvvEEEEvNT_6ParamsE)
        /*0900*/ 	.short	0x0380
        /*0902*/ 	.short	0x0900


	//----- nvinfo : EIATTR_SW_WAR
	.align		4
.L_55:
        /*0904*/ 	.byte	0x04, 0x36
        /*0906*/ 	.short	(.L_57 - .L_56)
.L_56:
        /*0908*/ 	.word	0x00000008
.L_57:


//--------------------- .nv.callgraph             --------------------------
	.section	.nv.callgraph,"",@"SHT_CUDA_CALLGRAPH"
	.align	4
	.sectionentsize	8
	.align		4
        /*0000*/ 	.word	0x00000000
	.align		4
        /*0004*/ 	.word	0xffffffff
	.align		4
        /*0008*/ 	.word	index@(_ZN7cutlass13device_kernelINS_4conv6kernel13ConvUniversalINS1_16ConvProblemShapeILNS1_8OperatorE1ELi3EEENS1_10collective14CollectiveConvINS1_47MainloopSm100TmaUmmaWarpSpecializedImplicitGemmILS5_1ELi8ELi3ELi1ELi2EN4cute5tupleIJNSA_1CILi2EEENSC_ILi1EEESE_EEEEENSB_IJNSC_ILi128EEENSC_ILi64EEENSB_IJSI_EEEEEENS_10tfloat32_tESL_NSA_8TiledMMAINSA_8MMA_AtomIJNSA_23SM100_MMA_TF32_2x1SM_SSISL_SL_fLi128ELi64ELNSA_4UMMA5MajorE0ELSQ_1ELNSP_7ScaleInE0ELSR_0EEEEEENSA_6LayoutINSB_IJSE_SE_SE_EEENSB_IJNSC_ILi0EEESW_SW_EEEEENSB_IJNSA_10UnderscoreESZ_SZ_EEEEENS7_6detail27Sm100ImplicitGemmTileTraitsINSA_25SM100_TMA_2SM_LOAD_IM2COLENSA_14ComposedLayoutINSA_7SwizzleILi3ELi4ELi3EEENSA_18smem_ptr_flag_bitsILi32EEENSU_INSB_IJNSC_ILi8EEENSC_ILi32EEEEEENSB_IJS1B_SE_EEEEEEEvEENS13_INSA_18SM100_TMA_2SM_LOADENS15_INS16_ILi2ELi5ELi2EEES19_NSU_INSB_IJS1B_NSC_ILi4EEEEEENSB_IJSE_S1B_EEEEEEEvEEEENS_8epilogue10collective18CollectiveEpilogueINS1Q_23Sm100TmaWarpSpecializedILi3ELi2ELi16ELb1ELb0EEEJNSB_IJSI_SI_SJ_EEENSB_IJNSU_ISI_SE_EENSU_INSB_IJNSC_ILi16EEESD_EEES1L_EEEEESL_NSB_IJNSB_IJllllEEESE_SW_EEESL_S22_NS1Q_6fusion15FusionCallbacksIS1U_NS23_17LinearCombinationISL_fSL_fLNS_15FloatRoundStyleE2EEES1V_S20_JEEENSA_5SM1004TMEM4LOAD26SM100_TMEM_LOAD_32dp32b16xENSA_20SM90_TMA_LOAD_IM2COLENS15_INS16_ILi2ELi4ELi3EEES19_NSU_INSB_IJS1A_S1X_EEENSB_IJS1X_SE_EEEEEEENSA_39AutoVectorizingCopyWithAssumedAlignmentILi128EEENSA_21SM90_TMA_STORE_IM2COLES2I_S2K_S2K_EEEvvEEEEvNT_6ParamsE)
	.align		4
        /*000c*/ 	.word	index@(__assertfail)
	.align		4
        /*0010*/ 	.word	0x00000000
	.align		4
        /*0014*/ 	.word	0xfffffffe
	.align		4
        /*0018*/ 	.word	0x00000000
	.align		4
        /*001c*/ 	.word	0xfffffffd
	.align		4
        /*0020*/ 	.word	0x00000000
	.align		4
        /*0024*/ 	.word	0xfffffffc


//--------------------- .nv.constant4             --------------------------
	.section	.nv.constant4,"a",@progbits
	.align	8
	.align		8
.nv.constant4:
        /*0000*/ 	.dword	__assertfail
	.align		8
        /*0008*/ 	.dword	__unnamed_1
	.align		8
        /*0010*/ 	.dword	__unnamed_2
	.align		8
        /*0018*/ 	.dword	_ZN39_INTERNAL_30768d6b_4_k_cu_572e4831_34154cuda3std3__45__cpo5beginE
	.align		8
        /*0020*/ 	.dword	_ZN39_INTERNAL_30768d6b_4_k_cu_572e4831_34154cuda3std3__45__cpo3endE
	.align		8
        /*0028*/ 	.dword	_ZN39_INTERNAL_30768d6b_4_k_cu_572e4831_34154cuda3std3__45__cpo6cbeginE
	.align		8
        /*0030*/ 	.dword	_ZN39_INTERNAL_30768d6b_4_k_cu_572e4831_34154cuda3std3__45__cpo4cendE
	.align		8
        /*0038*/ 	.dword	_ZN39_INTERNAL_30768d6b_4_k_cu_572e4831_34154cuda3std3__441_GLOBAL__N__30768d6b_4_k_cu_572e4831_34156ignoreE
	.align		8
        /*0040*/ 	.dword	_ZN39_INTERNAL_30768d6b_4_k_cu_572e4831_34154cuda3std3__419piecewise_constructE
	.align		8
        /*0048*/ 	.dword	_ZN39_INTERNAL_30768d6b_4_k_cu_572e4831_34154cuda3std3__48in_placeE
	.align		8
        /*0050*/ 	.dword	_ZN39_INTERNAL_30768d6b_4_k_cu_572e4831_34154cuda3std6ranges3__45__cpo4swapE
	.align		8
        /*0058*/ 	.dword	_ZN39_INTERNAL_30768d6b_4_k_cu_572e4831_34154cuda3std6ranges3__45__cpo9iter_moveE
	.align		8
        /*0060*/ 	.dword	_ZN39_INTERNAL_30768d6b_4_k_cu_572e4831_34154cute7productE
	.align		8
        /*0068*/ 	.dword	_ZN39_INTERNAL_30768d6b_4_k_cu_572e4831_34154cute1_E
	.align		8
        /*0070*/ 	.dword	$str$27
	.align		8
        /*0078*/ 	.dword	$str$28
	.align		8
        /*0080*/ 	.dword	$str$29
	.align		8
        /*0088*/ 	.dword	$str$30


//--------------------- .text._ZN7cutlass13device_kernelINS_4conv6kernel13ConvUniversalINS1_16ConvProblemShapeILNS1_8OperatorE1ELi3EEENS1_10collective14CollectiveConvINS1_47MainloopSm100TmaUmmaWarpSpecializedImplicitGemmILS5_1ELi8ELi3ELi1ELi2EN4cute5tupleIJNSA_1CILi2EEENSC_ILi1EEESE_EEEEENSB_IJNSC_ILi128EEENSC_ILi64EEENSB_IJSI_EEEEEENS_10tfloat32_tESL_NSA_8TiledMMAINSA_8MMA_AtomIJNSA_23SM100_MMA_TF32_2x1SM_SSISL_SL_fLi128ELi64ELNSA_4UMMA5MajorE0ELSQ_1ELNSP_7ScaleInE0ELSR_0EEEEEENSA_6LayoutINSB_IJSE_SE_SE_EEENSB_IJNSC_ILi0EEESW_SW_EEEEENSB_IJNSA_10UnderscoreESZ_SZ_EEEEENS7_6detail27Sm100ImplicitGemmTileTraitsINSA_25SM100_TMA_2SM_LOAD_IM2COLENSA_14ComposedLayoutINSA_7SwizzleILi3ELi4ELi3EEENSA_18smem_ptr_flag_bitsILi32EEENSU_INSB_IJNSC_ILi8EEENSC_ILi32EEEEEENSB_IJS1B_SE_EEEEEEEvEENS13_INSA_18SM100_TMA_2SM_LOADENS15_INS16_ILi2ELi5ELi2EEES19_NSU_INSB_IJS1B_NSC_ILi4EEEEEENSB_IJSE_S1B_EEEEEEEvEEEENS_8epilogue10collective18CollectiveEpilogueINS1Q_23Sm100TmaWarpSpecializedILi3ELi2ELi16ELb1ELb0EEEJNSB_IJSI_SI_SJ_EEENSB_IJNSU_ISI_SE_EENSU_INSB_IJNSC_ILi16EEESD_EEES1L_EEEEESL_NSB_IJNSB_IJllllEEESE_SW_EEESL_S22_NS1Q_6fusion15FusionCallbacksIS1U_NS23_17LinearCombinationISL_fSL_fLNS_15FloatRoundStyleE2EEES1V_S20_JEEENSA_5SM1004TMEM4LOAD26SM100_TMEM_LOAD_32dp32b16xENSA_20SM90_TMA_LOAD_IM2COLENS15_INS16_ILi2ELi4ELi3EEES19_NSU_INSB_IJS1A_S1X_EEENSB_IJS1X_SE_EEEEEEENSA_39AutoVectorizingCopyWithAssumedAlignmentILi128EEENSA_21SM90_TMA_STORE_IM2COLES2I_S2K_S2K_EEEvvEEEEvNT_6ParamsE --------------------------
	.section	.text._ZN7cutlass13device_kernelINS_4conv6kernel13ConvUniversalINS1_16ConvProblemShapeILNS1_8OperatorE1ELi3EEENS1_10collective14CollectiveConvINS1_47MainloopSm100TmaUmmaWarpSpecializedImplicitGemmILS5_1ELi8ELi3ELi1ELi2EN4cute5tupleIJNSA_1CILi2EEENSC_ILi1EEESE_EEEEENSB_IJNSC_ILi128EEENSC_ILi64EEENSB_IJSI_EEEEEENS_10tfloat32_tESL_NSA_8TiledMMAINSA_8MMA_AtomIJNSA_23SM100_MMA_TF32_2x1SM_SSISL_SL_fLi128ELi64ELNSA_4UMMA5MajorE0ELSQ_1ELNSP_7ScaleInE0ELSR_0EEEEEENSA_6LayoutINSB_IJSE_SE_SE_EEENSB_IJNSC_ILi0EEESW_SW_EEEEENSB_IJNSA_10UnderscoreESZ_SZ_EEEEENS7_6detail27Sm100ImplicitGemmTileTraitsINSA_25SM100_TMA_2SM_LOAD_IM2COLENSA_14ComposedLayoutINSA_7SwizzleILi3ELi4ELi3EEENSA_18smem_ptr_flag_bitsILi32EEENSU_INSB_IJNSC_ILi8EEENSC_ILi32EEEEEENSB_IJS1B_SE_EEEEEEEvEENS13_INSA_18SM100_TMA_2SM_LOADENS15_INS16_ILi2ELi5ELi2EEES19_NSU_INSB_IJS1B_NSC_ILi4EEEEEENSB_IJSE_S1B_EEEEEEEvEEEENS_8epilogue10collective18CollectiveEpilogueINS1Q_23Sm100TmaWarpSpecializedILi3ELi2ELi16ELb1ELb0EEEJNSB_IJSI_SI_SJ_EEENSB_IJNSU_ISI_SE_EENSU_INSB_IJNSC_ILi16EEESD_EEES1L_EEEEESL_NSB_IJNSB_IJllllEEESE_SW_EEESL_S22_NS1Q_6fusion15FusionCallbacksIS1U_NS23_17LinearCombinationISL_fSL_fLNS_15FloatRoundStyleE2EEES1V_S20_JEEENSA_5SM1004TMEM4LOAD26SM100_TMEM_LOAD_32dp32b16xENSA_20SM90_TMA_LOAD_IM2COLENS15_INS16_ILi2ELi4ELi3EEES19_NSU_INSB_IJS1A_S1X_EEENSB_IJS1X_SE_EEEEEEENSA_39AutoVectorizingCopyWithAssumedAlignmentILi128EEENSA_21SM90_TMA_STORE_IM2COLES2I_S2K_S2K_EEEvvEEEEvNT_6ParamsE,"ax",@progbits
	.align	128
.text._ZN7cutlass13device_kernelINS_4conv6kernel13ConvUniversalINS1_16ConvProblemShapeILNS1_8OperatorE1ELi3EEENS1_10collective14CollectiveConvINS1_47MainloopSm100TmaUmmaWarpSpecializedImplicitGemmILS5_1ELi8ELi3ELi1ELi2EN4cute5tupleIJNSA_1CILi2EEENSC_ILi1EEESE_EEEEENSB_IJNSC_ILi128EEENSC_ILi64EEENSB_IJSI_EEEEEENS_10tfloat32_tESL_NSA_8TiledMMAINSA_8MMA_AtomIJNSA_23SM100_MMA_TF32_2x1SM_SSISL_SL_fLi128ELi64ELNSA_4UMMA5MajorE0ELSQ_1ELNSP_7ScaleInE0ELSR_0EEEEEENSA_6LayoutINSB_IJSE_SE_SE_EEENSB_IJNSC_ILi0EEESW_SW_EEEEENSB_IJNSA_10UnderscoreESZ_SZ_EEEEENS7_6detail27Sm100ImplicitGemmTileTraitsINSA_25SM100_TMA_2SM_LOAD_IM2COLENSA_14ComposedLayoutINSA_7SwizzleILi3ELi4ELi3EEENSA_18smem_ptr_flag_bitsILi32EEENSU_INSB_IJNSC_ILi8EEENSC_ILi32EEEEEENSB_IJS1B_SE_EEEEEEEvEENS13_INSA_18SM100_TMA_2SM_LOADENS15_INS16_ILi2ELi5ELi2EEES19_NSU_INSB_IJS1B_NSC_ILi4EEEEEENSB_IJSE_S1B_EEEEEEEvEEEENS_8epilogue10collective18CollectiveEpilogueINS1Q_23Sm100TmaWarpSpecializedILi3ELi2ELi16ELb1ELb0EEEJNSB_IJSI_SI_SJ_EEENSB_IJNSU_ISI_SE_EENSU_INSB_IJNSC_ILi16EEESD_EEES1L_EEEEESL_NSB_IJNSB_IJllllEEESE_SW_EEESL_S22_NS1Q_6fusion15FusionCallbacksIS1U_NS23_17LinearCombinationISL_fSL_fLNS_15FloatRoundStyleE2EEES1V_S20_JEEENSA_5SM1004TMEM4LOAD26SM100_TMEM_LOAD_32dp32b16xENSA_20SM90_TMA_LOAD_IM2COLENS15_INS16_ILi2ELi4ELi3EEES19_NSU_INSB_IJS1A_S1X_EEENSB_IJS1X_SE_EEEEEEENSA_39AutoVectorizingCopyWithAssumedAlignmentILi128EEENSA_21SM90_TMA_STORE_IM2COLES2I_S2K_S2K_EEEvvEEEEvNT_6ParamsE:
        .type           _ZN7cutlass13device_kernelINS_4conv6kernel13ConvUniversalINS1_16ConvProblemShapeILNS1_8OperatorE1ELi3EEENS1_10collective14CollectiveConvINS1_47MainloopSm100TmaUmmaWarpSpecializedImplicitGemmILS5_1ELi8ELi3ELi1ELi2EN4cute5tupleIJNSA_1CILi2EEENSC_ILi1EEESE_EEEEENSB_IJNSC_ILi128EEENSC_ILi64EEENSB_IJSI_EEEEEENS_10tfloat32_tESL_NSA_8TiledMMAINSA_8MMA_AtomIJNSA_23SM100_MMA_TF32_2x1SM_SSISL_SL_fLi128ELi64ELNSA_4UMMA5MajorE0ELSQ_1ELNSP_7ScaleInE0ELSR_0EEEEEENSA_6LayoutINSB_IJSE_SE_SE_EEENSB_IJNSC_ILi0EEESW_SW_EEEEENSB_IJNSA_10UnderscoreESZ_SZ_EEEEENS7_6detail27Sm100ImplicitGemmTileTraitsINSA_25SM100_TMA_2SM_LOAD_IM2COLENSA_14ComposedLayoutINSA_7SwizzleILi3ELi4ELi3EEENSA_18smem_ptr_flag_bitsILi32EEENSU_INSB_IJNSC_ILi8EEENSC_ILi32EEEEEENSB_IJS1B_SE_EEEEEEEvEENS13_INSA_18SM100_TMA_2SM_LOADENS15_INS16_ILi2ELi5ELi2EEES19_NSU_INSB_IJS1B_NSC_ILi4EEEEEENSB_IJSE_S1B_EEEEEEEvEEEENS_8epilogue10collective18CollectiveEpilogueINS1Q_23Sm100TmaWarpSpecializedILi3ELi2ELi16ELb1ELb0EEEJNSB_IJSI_SI_SJ_EEENSB_IJNSU_ISI_SE_EENSU_INSB_IJNSC_ILi16EEESD_EEES1L_EEEEESL_NSB_IJNSB_IJllllEEESE_SW_EEESL_S22_NS1Q_6fusion15FusionCallbacksIS1U_NS23_17LinearCombinationISL_fSL_fLNS_15FloatRoundStyleE2EEES1V_S20_JEEENSA_5SM1004TMEM4LOAD26SM100_TMEM_LOAD_32dp32b16xENSA_20SM90_TMA_LOAD_IM2COLENS15_INS16_ILi2ELi4ELi3EEES19_NSU_INSB_IJS1A_S1X_EEENSB_IJS1X_SE_EEEEEEENSA_39AutoVectorizingCopyWithAssumedAlignmentILi128EEENSA_21SM90_TMA_STORE_IM2COLES2I_S2K_S2K_EEEvvEEEEvNT_6ParamsE,@function
        .size           _ZN7cutlass13device_kernelINS_4conv6kernel13ConvUniversalINS1_16ConvProblemShapeILNS1_8OperatorE1ELi3EEENS1_10collective14CollectiveConvINS1_47MainloopSm100TmaUmmaWarpSpecializedImplicitGemmILS5_1ELi8ELi3ELi1ELi2EN4cute5tupleIJNSA_1CILi2EEENSC_ILi1EEESE_EEEEENSB_IJNSC_ILi128EEENSC_ILi64EEENSB_IJSI_EEEEEENS_10tfloat32_tESL_NSA_8TiledMMAINSA_8MMA_AtomIJNSA_23SM100_MMA_TF32_2x1SM_SSISL_SL_fLi128ELi64ELNSA_4UMMA5MajorE0ELSQ_1ELNSP_7ScaleInE0ELSR_0EEEEEENSA_6LayoutINSB_IJSE_SE_SE_EEENSB_IJNSC_ILi0EEESW_SW_EEEEENSB_IJNSA_10UnderscoreESZ_SZ_EEEEENS7_6detail27Sm100ImplicitGemmTileTraitsINSA_25SM100_TMA_2SM_LOAD_IM2COLENSA_14ComposedLayoutINSA_7SwizzleILi3ELi4ELi3EEENSA_18smem_ptr_flag_bitsILi32EEENSU_INSB_IJNSC_ILi8EEENSC_ILi32EEEEEENSB_IJS1B_SE_EEEEEEEvEENS13_INSA_18SM100_TMA_2SM_LOADENS15_INS16_ILi2ELi5ELi2EEES19_NSU_INSB_IJS1B_NSC_ILi4EEEEEENSB_IJSE_S1B_EEEEEEEvEEEENS_8epilogue10collective18CollectiveEpilogueINS1Q_23Sm100TmaWarpSpecializedILi3ELi2ELi16ELb1ELb0EEEJNSB_IJSI_SI_SJ_EEENSB_IJNSU_ISI_SE_EENSU_INSB_IJNSC_ILi16EEESD_EEES1L_EEEEESL_NSB_IJNSB_IJllllEEESE_SW_EEESL_S22_NS1Q_6fusion15FusionCallbacksIS1U_NS23_17LinearCombinationISL_fSL_fLNS_15FloatRoundStyleE2EEES1V_S20_JEEENSA_5SM1004TMEM4LOAD26SM100_TMEM_LOAD_32dp32b16xENSA_20SM90_TMA_LOAD_IM2COLENS15_INS16_ILi2ELi4ELi3EEES19_NSU_INSB_IJS1A_S1X_EEENSB_IJS1X_SE_EEEEEEENSA_39AutoVectorizingCopyWithAssumedAlignmentILi128EEENSA_21SM90_TMA_STORE_IM2COLES2I_S2K_S2K_EEEvvEEEEvNT_6ParamsE,(.L_x_177 - _ZN7cutlass13device_kernelINS_4conv6kernel13ConvUniversalINS1_16ConvProblemShapeILNS1_8OperatorE1ELi3EEENS1_10collective14CollectiveConvINS1_47MainloopSm100TmaUmmaWarpSpecializedImplicitGemmILS5_1ELi8ELi3ELi1ELi2EN4cute5tupleIJNSA_1CILi2EEENSC_ILi1EEESE_EEEEENSB_IJNSC_ILi128EEENSC_ILi64EEENSB_IJSI_EEEEEENS_10tfloat32_tESL_NSA_8TiledMMAINSA_8MMA_AtomIJNSA_23SM100_MMA_TF32_2x1SM_SSISL_SL_fLi128ELi64ELNSA_4UMMA5MajorE0ELSQ_1ELNSP_7ScaleInE0ELSR_0EEEEEENSA_6LayoutINSB_IJSE_SE_SE_EEENSB_IJNSC_ILi0EEESW_SW_EEEEENSB_IJNSA_10UnderscoreESZ_SZ_EEEEENS7_6detail27Sm100ImplicitGemmTileTraitsINSA_25SM100_TMA_2SM_LOAD_IM2COLENSA_14ComposedLayoutINSA_7SwizzleILi3ELi4ELi3EEENSA_18smem_ptr_flag_bitsILi32EEENSU_INSB_IJNSC_ILi8EEENSC_ILi32EEEEEENSB_IJS1B_SE_EEEEEEEvEENS13_INSA_18SM100_TMA_2SM_LOADENS15_INS16_ILi2ELi5ELi2EEES19_NSU_INSB_IJS1B_NSC_ILi4EEEEEENSB_IJSE_S1B_EEEEEEEvEEEENS_8epilogue10collective18CollectiveEpilogueINS1Q_23Sm100TmaWarpSpecializedILi3ELi2ELi16ELb1ELb0EEEJNSB_IJSI_SI_SJ_EEENSB_IJNSU_ISI_SE_EENSU_INSB_IJNSC_ILi16EEESD_EEES1L_EEEEESL_NSB_IJNSB_IJllllEEESE_SW_EEESL_S22_NS1Q_6fusion15FusionCallbacksIS1U_NS23_17LinearCombinationISL_fSL_fLNS_15FloatRoundStyleE2EEES1V_S20_JEEENSA_5SM1004TMEM4LOAD26SM100_TMEM_LOAD_32dp32b16xENSA_20SM90_TMA_LOAD_IM2COLENS15_INS16_ILi2ELi4ELi3EEES19_NSU_INSB_IJS1A_S1X_EEENSB_IJS1X_SE_EEEEEEENSA_39AutoVectorizingCopyWithAssumedAlignmentILi128EEENSA_21SM90_TMA_STORE_IM2COLES2I_S2K_S2K_EEEvvEEEEvNT_6ParamsE)
        .other          _ZN7cutlass13device_kernelINS_4conv6kernel13ConvUniversalINS1_16ConvProblemShapeILNS1_8OperatorE1ELi3EEENS1_10collective14CollectiveConvINS1_47MainloopSm100TmaUmmaWarpSpecializedImplicitGemmILS5_1ELi8ELi3ELi1ELi2EN4cute5tupleIJNSA_1CILi2EEENSC_ILi1EEESE_EEEEENSB_IJNSC_ILi128EEENSC_ILi64EEENSB_IJSI_EEEEEENS_10tfloat32_tESL_NSA_8TiledMMAINSA_8MMA_AtomIJNSA_23SM100_MMA_TF32_2x1SM_SSISL_SL_fLi128ELi64ELNSA_4UMMA5MajorE0ELSQ_1ELNSP_7ScaleInE0ELSR_0EEEEEENSA_6LayoutINSB_IJSE_SE_SE_EEENSB_IJNSC_ILi0EEESW_SW_EEEEENSB_IJNSA_10UnderscoreESZ_SZ_EEEEENS7_6detail27Sm100ImplicitGemmTileTraitsINSA_25SM100_TMA_2SM_LOAD_IM2COLENSA_14ComposedLayoutINSA_7SwizzleILi3ELi4ELi3EEENSA_18smem_ptr_flag_bitsILi32EEENSU_INSB_IJNSC_ILi8EEENSC_ILi32EEEEEENSB_IJS1B_SE_EEEEEEEvEENS13_INSA_18SM100_TMA_2SM_LOADENS15_INS16_ILi2ELi5ELi2EEES19_NSU_INSB_IJS1B_NSC_ILi4EEEEEENSB_IJSE_S1B_EEEEEEEvEEEENS_8epilogue10collective18CollectiveEpilogueINS1Q_23Sm100TmaWarpSpecializedILi3ELi2ELi16ELb1ELb0EEEJNSB_IJSI_SI_SJ_EEENSB_IJNSU_ISI_SE_EENSU_INSB_IJNSC_ILi16EEESD_EEES1L_EEEEESL_NSB_IJNSB_IJllllEEESE_SW_EEESL_S22_NS1Q_6fusion15FusionCallbacksIS1U_NS23_17LinearCombinationISL_fSL_fLNS_15FloatRoundStyleE2EEES1V_S20_JEEENSA_5SM1004TMEM4LOAD26SM100_TMEM_LOAD_32dp32b16xENSA_20SM90_TMA_LOAD_IM2COLENS15_INS16_ILi2ELi4ELi3EEES19_NSU_INSB_IJS1A_S1X_EEENSB_IJS1X_SE_EEEEEEENSA_39AutoVectorizingCopyWithAssumedAlignmentILi128EEENSA_21SM90_TMA_STORE_IM2COLES2I_S2K_S2K_EEEvvEEEEvNT_6ParamsE,@"STO_CUDA_ENTRY STV_DEFAULT"
_ZN7cutlass13device_kernelINS_4conv6kernel13ConvUniversalINS1_16ConvProblemShapeILNS1_8OperatorE1ELi3EEENS1_10collective14CollectiveConvINS1_47MainloopSm100TmaUmmaWarpSpecializedImplicitGemmILS5_1ELi8ELi3ELi1ELi2EN4cute5tupleIJNSA_1CILi2EEENSC_ILi1EEESE_EEEEENSB_IJNSC_ILi128EEENSC_ILi64EEENSB_IJSI_EEEEEENS_10tfloat32_tESL_NSA_8TiledMMAINSA_8MMA_AtomIJNSA_23SM100_MMA_TF32_2x1SM_SSISL_SL_fLi128ELi64ELNSA_4UMMA5MajorE0ELSQ_1ELNSP_7ScaleInE0ELSR_0EEEEEENSA_6LayoutINSB_IJSE_SE_SE_EEENSB_IJNSC_ILi0EEESW_SW_EEEEENSB_IJNSA_10UnderscoreESZ_SZ_EEEEENS7_6detail27Sm100ImplicitGemmTileTraitsINSA_25SM100_TMA_2SM_LOAD_IM2COLENSA_14ComposedLayoutINSA_7SwizzleILi3ELi4ELi3EEENSA_18smem_ptr_flag_bitsILi32EEENSU_INSB_IJNSC_ILi8EEENSC_ILi32EEEEEENSB_IJS1B_SE_EEEEEEEvEENS13_INSA_18SM100_TMA_2SM_LOADENS15_INS16_ILi2ELi5ELi2EEES19_NSU_INSB_IJS1B_NSC_ILi4EEEEEENSB_IJSE_S1B_EEEEEEEvEEEENS_8epilogue10collective18CollectiveEpilogueINS1Q_23Sm100TmaWarpSpecializedILi3ELi2ELi16ELb1ELb0EEEJNSB_IJSI_SI_SJ_EEENSB_IJNSU_ISI_SE_EENSU_INSB_IJNSC_ILi16EEESD_EEES1L_EEEEESL_NSB_IJNSB_IJllllEEESE_SW_EEESL_S22_NS1Q_6fusion15FusionCallbacksIS1U_NS23_17LinearCombinationISL_fSL_fLNS_15FloatRoundStyleE2EEES1V_S20_JEEENSA_5SM1004TMEM4LOAD26SM100_TMEM_LOAD_32dp32b16xENSA_20SM90_TMA_LOAD_IM2COLENS15_INS16_ILi2ELi4ELi3EEES19_NSU_INSB_IJS1A_S1X_EEENSB_IJS1X_SE_EEEEEEENSA_39AutoVectorizingCopyWithAssumedAlignmentILi128EEENSA_21SM90_TMA_STORE_IM2COLES2I_S2K_S2K_EEEvvEEEEvNT_6ParamsE:
[----:B------:R-:W1:Y:S01]  /*0000*/  LDC R1, c[0x0][0x37c] ;  /* 0x0000df00ff017b82 */ /* 0x000e620000000800 */
[----:B------:R-:W2:Y:S01]  /*0010*/  S2R R61, SR_TID.X ;  /* 0x00000000003d7919 */ /* 0x000ea20000002100 */
[----:B------:R-:W3:Y:S06]  /*0020*/  LDCU.64 UR8, c[0x0][0x990] ;  /* 0x00013200ff0877ac */ /* 0x000eec0008000a00 */
[----:B------:R-:W4:Y:S01]  /*0030*/  S2UR UR4, SR_CgaCtaId ;  /* 0x00000000000479c3 */ /* 0x000f220000008800 */
[----:B-1----:R-:W-:Y:S01]  /*0040*/  VIADD R1, R1, 0xfffffff8 ;  /* 0xfffffff801017836 */ /* 0x002fe20000000000 */
[----:B------:R-:W-:-:S02]  /*0050*/  PRMT R58, RZ, 0x7610, R58 ;  /* 0x00007610ff3a7816 */ /* 0x000fc4000000003a */
[----:B------:R-:W-:Y:S02]  /*0060*/  ELECT P1, URZ, PT ;  /* 0x0000000000ff782f */ /* 0x000fe40003820000 */
[----:B------:R-:W-:Y:S01]  /*0070*/  R2UR UR43, R1 ;  /* 0x00000000012b72ca */ /* 0x000fe200000e0000 */
[----:B---3--:R-:W-:-:S04]  /*0080*/  UISETP.NE.U32.AND UP0, UPT, UR8, URZ, UPT ;  /* 0x000000ff0800728c */ /* 0x008fc8000bf05070 */
[----:B------:R-:W-:Y:S02]  /*0090*/  UISETP.NE.AND.EX UP0, UPT, UR9, URZ, UPT, UP0 ;  /* 0x000000ff0900728c */ /* 0x000fe4000bf05300 */
[----:B----4-:R-:W-:Y:S02]  /*00a0*/  ULOP3.LUT UR49, UR4, 0x1, URZ, 0xc0, !UPT ;  /* 0x0000000104317892 */ /* 0x010fe4000f8ec0ff */
[----:B------:R-:W-:Y:S01]  /*00b0*/  ULOP3.LUT UR48, UR4, 0x1, URZ, 0x3c, !UPT ;  /* 0x0000000104307892 */ /* 0x000fe2000f8e3cff */
[----:B--2---:R-:W-:-:S05]  /*00c0*/  SHF.R.U32.HI R59, RZ, 0x5, R61 ;  /* 0x00000005ff3b7819 */ /* 0x004fca000001163d */
[----:B------:R-:W1:Y:S02]  /*00d0*/  SHFL.IDX PT, R0, R59, RZ, 0x1f ;  /* 0x00001fff3b007589 */ /* 0x000e6400000e0000 */
[----:B-1----:R-:W-:Y:S01]  /*00e0*/  R2UR UR18, R0 ;  /* 0x00000000001272ca */ /* 0x002fe200000e0000 */
[----:B------:R-:W-:-:S14]  /*00f0*/  BRA.U UP0, `(.L_x_0) ;  /* 0x0000000100307547 */ /* 0x000fdc000b800000 */
[----:B------:R-:W1:Y:S02]  /*0100*/  LDCU.64 UR4, c[0x0][0x988] ;  /* 0x00013100ff0477ac */ /* 0x000e640008000a00 */
[----:B-1----:R-:W-:-:S04]  /*0110*/  UISETP.NE.U32.AND UP0, UPT, UR4, URZ, UPT ;  /* 0x000000ff0400728c */ /* 0x002fc8000bf05070 */
[----:B------:R-:W-:-:S09]  /*0120*/  UISETP.NE.AND.EX UP0, UPT, UR5, URZ, UPT, UP0 ;  /* 0x000000ff0500728c */ /* 0x000fd2000bf05300 */
[----:B------:R-:W-:Y:S05]  /*0130*/  BRA.U !UP0, `(.L_x_1) ;  /* 0x0000000108147547 */ /* 0x000fea000b800000 */
[----:B------:R-:W1:Y:S01]  /*0140*/  LDC.64 R2, c[0x0][0x988] ;  /* 0x00026200ff027b82 */ /* 0x000e620000000a00 */
[----:B------:R-:W1:Y:S02]  /*0150*/  LDCU.64 UR4, c[0x0][0x358] ;  /* 0x00006b00ff0477ac */ /* 0x000e640008000a00 */
[----:B-1----:R1:W5:Y:S01]  /*0160*/  LDG.E R27, desc[UR4][R2.64] ;  /* 0x00000004021b7981 */ /* 0x002362000c1e1900 */
[----:B------:R-:W-:Y:S01]  /*0170*/  HFMA2 R58, -RZ, RZ, 0, 5.9604644775390625e-08 ;  /* 0x00000001ff3a7431 */ /* 0x000fe200000001ff */
[----:B------:R-:W-:Y:S05]  /*0180*/  BRA `(.L_x_0) ;  /* 0x00000000000c7947 */ /* 0x000fea0003800000 */
.L_x_1:
[----:B------:R-:W1:Y:S01]  /*0190*/  LDCU UR4, c[0x0][0x980] ;  /* 0x00013000ff0477ac */ /* 0x000e620008000800 */
[----:B------:R-:W-:Y:S01]  /*01a0*/  HFMA2 R58, -RZ, RZ, 0, 5.9604644775390625e-08 ;  /* 0x00000001ff3a7431 */ /* 0x000fe200000001ff */
[----:B-1----:R-:W-:-:S07]  /*01b0*/  MOV R27, UR4 ;  /* 0x00000004001b7c02 */ /* 0x002fce0008000f00 */
.L_x_0:
[----:B------:R-:W2:Y:S02]  /*01c0*/  LDCU.64 UR4, c[0x0][0x9b0] ;  /* 0x00013600ff0477ac */ /* 0x000ea40008000a00 */
[----:B--2---:R-:W-:-:S04]  /*01d0*/  UISETP.NE.U32.AND UP0, UPT, UR4, URZ, UPT ;  /* 0x000000ff0400728c */ /* 0x004fc8000bf05070 */
[----:B------:R-:W-:-:S09]  /*01e0*/  UISETP.NE.AND.EX UP0, UPT, UR5, URZ, UPT, UP0 ;  /* 0x000000ff0500728c */ /* 0x000fd2000bf05300 */
[----:B------:R-:W-:Y:S05]  /*01f0*/  BRA.U UP0, `(.L_x_2) ;  /* 0x0000000100287547 */ /* 0x000fea000b800000 */
[----:B------:R-:W2:Y:S02]  /*0200*/  LDCU.64 UR4, c[0x0][0x9a8] ;  /* 0x00013500ff0477ac */ /* 0x000ea40008000a00 */
[----:B--2---:R-:W-:-:S04]  /*0210*/  UISETP.NE.U32.AND UP0, UPT, UR4, URZ, UPT ;  /* 0x000000ff0400728c */ /* 0x004fc8000bf05070 */
[----:B------:R-:W-:-:S09]  /*0220*/  UISETP.NE.AND.EX UP0, UPT, UR5, URZ, UPT, UP0 ;  /* 0x000000ff0500728c */ /* 0x000fd2000bf05300 */
[----:B------:R-:W-:Y:S05]  /*0230*/  BRA.U !UP0, `(.L_x_3) ;  /* 0x0000000108107547 */ /* 0x000fea000b800000 */
[----:B------:R-:W2:Y:S01]  /*0240*/  LDC.64 R24, c[0x0][0x9a8] ;  /* 0x00026a00ff187b82 */ /* 0x000ea20000000a00 */
[----:B------:R-:W2:Y:S02]  /*0250*/  LDCU.64 UR4, c[0x0][0x358] ;  /* 0x00006b00ff0477ac */ /* 0x000ea40008000a00 */
[----:B--2---:R2:W5:Y:S01]  /*0260*/  LDG.E R24, desc[UR4][R24.64] ;  /* 0x0000000418187981 */ /* 0x004562000c1e1900 */
[----:B------:R-:W-:Y:S05]  /*0270*/  BRA `(.L_x_2) ;  /* 0x0000000000087947 */ /* 0x000fea0003800000 */
.L_x_3:
[----:B------:R-:W2:Y:S02]  /*0280*/  LDCU UR4, c[0x0][0x9a0] ;  /* 0x00013400ff0477ac */ /* 0x000ea40008000800 */
[----:B--2---:R-:W-:Y:S02]  /*0290*/  MOV R24, UR4 ;  /* 0x0000000400187c02 */ /* 0x004fe40008000f00 */
.L_x_2:
[----:B------:R-:W-:Y:S01]  /*02a0*/  IMAD.U32 R0, RZ, RZ, UR18 ;  /* 0x00000012ff007e24 */ /* 0x000fe2000f8e00ff */
[----:B------:R-:W-:Y:S04]  /*02b0*/  BSSY.RECONVERGENT B0, `(.L_x_4) ;  /* 0x000000c000007945 */ /* 0x000fe80003800200 */
[C---:B------:R-:W-:Y:S02]  /*02c0*/  ISETP.NE.OR P2, PT, R0.reuse, 0x1, !P1 ;  /* 0x000000010000780c */ /* 0x040fe40004f45670 */
[----:B------:R-:W-:-:S11]  /*02d0*/  ISETP.NE.OR P0, PT, R0, 0x3, !P1 ;  /* 0x000000030000780c */ /* 0x000fd60004f05670 */
[----:B------:R-:W-:Y:S05]  /*02e0*/  @P2 BRA `(.L_x_5) ;  /* 0x0000000000202947 */ /* 0x000fea0003800000 */
[----:B------:R-:W3:Y:S02]  /*02f0*/  LDCU.64 UR4, c[0x0][0x348] ;  /* 0x00006900ff0477ac */ /* 0x000ee40008000a00 */
[----:B---3--:R-:W-:Y:S02]  /*0300*/  UIADD3 UR6, UP1, UPT, UR4, 0x80, URZ ;  /* 0x0000008004067890 */ /* 0x008fe4000ff3e0ff */
[----:B------:R-:W-:Y:S02]  /*0310*/  UIADD3 UR4, UP0, UPT, UR4, 0x200, URZ ;  /* 0x0000020004047890 */ /* 0x000fe4000ff1e0ff */
[----:B------:R-:W-:Y:S02]  /*0320*/  UIADD3.X UR7, UPT, UPT, URZ, UR5, URZ, UP1, !UPT ;  /* 0x00000005ff077290 */ /* 0x000fe40008ffe4ff */
[----:B------:R-:W-:-:S07]  /*0330*/  UIADD3.X UR5, UPT, UPT, URZ, UR5, URZ, UP0, !UPT ;  /* 0x00000005ff057290 */ /* 0x000fce00087fe4ff */
[----:B------:R3:W-:Y:S02]  /*0340*/  UTMACCTL.PF [UR6] ;  /* 0x00000000060079b9 */ /* 0x0007e40008040000 */
[----:B------:R3:W-:Y:S02]  /*0350*/  UTMACCTL.PF [UR4] ;  /* 0x00000000040079b9 */ /* 0x0007e40008040000 */
[----:B---3--:R-:W-:Y:S01]  /*0360*/  NOP ;  /* 0x0000000000007918 */ /* 0x008fe20000000000 */
.L_x_5:
[----:B------:R-:W-:Y:S05]  /*0370*/  BSYNC.RECONVERGENT B0 ;  /* 0x0000000000007941 */ /* 0x000fea0003800200 */
.L_x_4:
[----:B------:R-:W-:Y:S04]  /*0380*/  BSSY.RECONVERGENT B0, `(.L_x_6) ;  /* 0x000000a000007945 */ /* 0x000fe80003800200 */
        /* <DEDUP_REMOVED lines=9> */
.L_x_7:
[----:B------:R-:W-:Y:S05]  /*0420*/  BSYNC.RECONVERGENT B0 ;  /* 0x0000000000007941 */ /* 0x000fea0003800200 */
.L_x_6:
[----:B------:R-:W3:Y:S01]  /*0430*/  LDCU.64 UR4, c[0x0][0x988] ;  /* 0x00013100ff0477ac */ /* 0x000ee20008000a00 */
[----:B------:R-:W-:Y:S02]  /*0440*/  UISETP.EQ.U32.AND UP2, UPT, UR8, URZ, UPT ;  /* 0x000000ff0800728c */ /* 0x000fe4000bf42070 */
[----:B------:R-:W-:Y:S02]  /*0450*/  UPLOP3.LUT UP3, UPT, UPT, UPT, UPT, 0x80, 0x8 ;  /* 0x000000000008789c */ /* 0x000fe40003f6f070 */
[----:B---3--:R-:W-:-:S04]  /*0460*/  UISETP.NE.U32.AND UP0, UPT, UR4, URZ, UPT ;  /* 0x000000ff0400728c */ /* 0x008fc8000bf05070 */
[----:B------:R-:W-:-:S04]  /*0470*/  UISETP.NE.AND.EX UP1, UPT, UR5, URZ, UPT, UP0 ;  /* 0x000000ff0500728c */ /* 0x000fc8000bf25300 */
[----:B------:R-:W-:-:S04]  /*0480*/  UISETP.EQ.OR.EX UP4, UPT, UR9, URZ, !UP1, UP2 ;  /* 0x000000ff0900728c */ /* 0x000fc8000cf82720 */
[----:B------:R-:W-:-:S06]  /*0490*/  UP2UR UR4, UPR, URZ, 0x10 ;  /* 0x00000010ff047883 */ /* 0x000fcc0008000000 */
[----:B------:R-:W-:Y:S01]  /*04a0*/  MOV R60, UR4 ;  /* 0x00000004003c7c02 */ /* 0x000fe20008000f00 */
[----:B------:R-:W-:Y:S06]  /*04b0*/  BRA.U !UP4, `(.L_x_8) ;  /* 0x000000010c207547 */ /* 0x000fec000b800000 */
[----:B------:R-:W-:Y:S01]  /*04c0*/  UISETP.NE.U32.AND UP2, UPT, UR8, URZ, UPT ;  /* 0x000000ff0800728c */ /* 0x000fe2000bf45070 */
[----:B-----5:R-:W-:Y:S01]  /*04d0*/  FSETP.NEU.AND P0, PT, R27, RZ, PT ;  /* 0x000000ff1b00720b */ /* 0x020fe20003f0d000 */
[----:B------:R-:W-:Y:S02]  /*04e0*/  USEL UR4, URZ, 0xffffffff, UP1 ;  /* 0xffffffffff047887 */ /* 0x000fe40008800000 */
[----:B------:R-:W-:-:S10]  /*04f0*/  UISETP.NE.AND.EX UP2, UPT, UR9, URZ, UPT, UP2 ;  /* 0x000000ff0900728c */ /* 0x000fd4000bf45320 */
[----:B------:R-:W-:Y:S01]  /*0500*/  VOTEU.ANY UP0, P0 ;  /* 0x0000000000ff7886 */ /* 0x000fe20000000100 */
[----:B------:R-:W-:-:S04]  /*0510*/  @!UP2 USEL UR4, URZ, 0xffffffff, UP0 ;  /* 0xffffffffff04a887 */ /* 0x000fc80008000000 */
[----:B------:R-:W-:-:S04]  /*0520*/  ULOP3.LUT UR4, UR4, 0x1, URZ, 0xc0, !UPT ;  /* 0x0000000104047892 */ /* 0x000fc8000f8ec0ff */
[----:B------:R-:W-:-:S11]  /*0530*/  UISETP.NE.U32.AND UP3, UPT, UR4, 0x1, UPT ;  /* 0x000000010400788c */ /* 0x000fd6000bf65070 */
.L_x_8:
[----:B------:R-:W3:Y:S01]  /*0540*/  SHFL.IDX PT, R0, R59, RZ, 0x1f ;  /* 0x00001fff3b007589 */ /* 0x000ee200000e0000 */
[----:B------:R-:W-:Y:S02]  /*0550*/  UISETP.NE.AND UP5, UPT, UR18, 0x2, UPT ;  /* 0x000000021200788c */ /* 0x000fe4000bfa5270 */
[----:B------:R-:W-:Y:S02]  /*0560*/  UISETP.NE.AND UP0, UPT, UR18, 0x2, UPT ;  /* 0x000000021200788c */ /* 0x000fe4000bf05270 */
[----:B------:R-:W-:Y:S02]  /*0570*/  UISETP.NE.OR UP2, UPT, UR49, URZ, UP5 ;  /* 0x000000ff3100728c */ /* 0x000fe4000af45670 */
[----:B------:R-:W-:-:S04]  /*0580*/  USEL UR52, URZ, 0x1, UP0 ;  /* 0x00000001ff347887 */ /* 0x000fc80008000000 */
[----:B------:R-:W-:Y:S02]  /*0590*/  PLOP3.LUT P3, PT, P1, PT, UP2, 0xae, 0xea ;  /* 0x0000000000ea781c */ /* 0x000fe40000f6f52e */
[----:B---3--:R-:W-:-:S13]  /*05a0*/  ISETP.NE.AND P0, PT, R0, RZ, PT ;  /* 0x000000ff0000720c */ /* 0x008fda0003f05270 */
[----:B------:R-:W-:Y:S05]  /*05b0*/  @P0 BRA `(.L_x_9) ;  /* 0x0000000000680947 */ /* 0x000fea0003800000 */
[----:B------:R-:W3:Y:S01]  /*05c0*/  S2UR UR5, SR_CgaCtaId ;  /* 0x00000000000579c3 */ /* 0x000ee20000008800 */
[----:B------:R-:W-:Y:S01]  /*05d0*/  UMOV UR4, 0x400 ;  /* 0x0000040000047882 */ /* 0x000fe20000000000 */
[----:B------:R-:W-:Y:S01]  /*05e0*/  UMOV UR6, 0x1 ;  /* 0x0000000100067882 */ /* 0x000fe20000000000 */
[----:B------:R-:W-:Y:S01]  /*05f0*/  ELECT P0, URZ, PT ;  /* 0x0000000000ff782f */ /* 0x000fe20003800000 */
[----:B------:R-:W-:-:S04]  /*0600*/  UIADD3 UR6, UPT, UPT, -UR6, 0x100000, URZ ;  /* 0x0010000006067890 */ /* 0x000fc8000fffe1ff */
[----:B------:R-:W-:Y:S02]  /*0610*/  USHF.L.U32 UR7, UR6, 0xb, URZ ;  /* 0x0000000b06077899 */ /* 0x000fe400080006ff */
[----:B------:R-:W-:Y:S02]  /*0620*/  USHF.L.U32 UR6, UR6, 0x1, URZ ;  /* 0x0000000106067899 */ /* 0x000fe400080006ff */
[----:B---3--:R-:W-:Y:S01]  /*0630*/  ULEA UR4, UR5, UR4, 0x18 ;  /* 0x0000000405047291 */ /* 0x008fe2000f8ec0ff */
[----:B------:R-:W3:Y:S11]  /*0640*/  FENCE.VIEW.ASYNC.S ;  /* 0x00000000000073c6 */ /* 0x000ef60000000000 */
[----:B---3--:R3:W4:Y:S01]  /*0650*/  SYNCS.EXCH.64 URZ, [UR4], UR6 ;  /* 0x0000000604ff75b2 */ /* 0x0087220008000100 */
[----:B------:R3:W1:Y:S01]  /*0660*/  SYNCS.EXCH.64 URZ, [UR4+0x40], UR6 ;  /* 0x0000400604ff75b2 */ /* 0x0006620008000100 */
        /* <DEDUP_REMOVED lines=13> */
[----:B------:R3:W1:Y:S02]  /*0740*/  SYNCS.EXCH.64 URZ, [UR4+0x78], UR6 ;  /* 0x0000780604ff75b2 */ /* 0x0006640008000100 */
[----:B---3--:R-:W-:Y:S01]  /*0750*/  NOP ;  /* 0x0000000000007918 */ /* 0x008fe20000000000 */
.L_x_9:
[----:B------:R-:W3:Y:S01]  /*0760*/  SHFL.IDX PT, R0, R59, RZ, 0x1f ;  /* 0x00001fff3b007589 */ /* 0x000ee200000e0000 */
[----:B------:R-:W-:Y:S01]  /*0770*/  NOP ;  /* 0x0000000000007918 */ /* 0x000fe20000000000 */
[----:B---3--:R-:W-:-:S13]  /*0780*/  ISETP.NE.AND P0, PT, R0, 0x1, PT ;  /* 0x000000010000780c */ /* 0x008fda0003f05270 */
[----:B------:R-:W-:Y:S05]  /*0790*/  @P0 BRA `(.L_x_10) ;  /* 0x0000000000500947 */ /* 0x000fea0003800000 */
[----:B------:R-:W3:Y:S01]  /*07a0*/  S2UR UR5, SR_CgaCtaId ;  /* 0x00000000000579c3 */ /* 0x000ee20000008800 */
[----:B------:R-:W-:Y:S01]  /*07b0*/  UMOV UR4, 0x400 ;  /* 0x0000040000047882 */ /* 0x000fe20000000000 */
[----:B------:R-:W-:Y:S01]  /*07c0*/  UMOV UR8, 0x20 ;  /* 0x0000002000087882 */ /* 0x000fe20000000000 */
[----:B------:R-:W-:Y:S01]  /*07d0*/  UMOV UR6, 0x80 ;  /* 0x0000008000067882 */ /* 0x000fe20000000000 */
[----:B------:R-:W-:-:S04]  /*07e0*/  UIADD3 UR8, UPT, UPT, -UR8, 0x100000, URZ ;  /* 0x0010000008087890 */ /* 0x000fc8000fffe1ff */
[----:B------:R-:W-:Y:S02]  /*07f0*/  USHF.L.U32 UR9, UR8, 0xb, URZ ;  /* 0x0000000b08097899 */ /* 0x000fe400080006ff */
[----:B------:R-:W-:Y:S02]  /*0800*/  USHF.L.U32 UR8, UR8, 0x1, URZ ;  /* 0x0000000108087899 */ /* 0x000fe400080006ff */
[----:B------:R-:W-:-:S04]  /*0810*/  UIADD3 UR6, UPT, UPT, -UR6, 0x100000, URZ ;  /* 0x0010000006067890 */ /* 0x000fc8000fffe1ff */
[----:B------:R-:W-:Y:S02]  /*0820*/  USHF.L.U32 UR7, UR6, 0xb, URZ ;  /* 0x0000000b06077899 */ /* 0x000fe400080006ff */
[----:B------:R-:W-:Y:S01]  /*0830*/  USHF.L.U32 UR6, UR6, 0x1, URZ ;  /* 0x0000000106067899 */ /* 0x000fe200080006ff */
[----:B------:R-:W-:Y:S01]  /*0840*/  ELECT P0, URZ, PT ;  /* 0x0000000000ff782f */ /* 0x000fe20003800000 */
[----:B---3--:R-:W-:Y:S01]  /*0850*/  ULEA UR4, UR5, UR4, 0x18 ;  /* 0x0000000405047291 */ /* 0x008fe2000f8ec0ff */
[----:B------:R-:W3:Y:S11]  /*0860*/  FENCE.VIEW.ASYNC.S ;  /* 0x00000000000073c6 */ /* 0x000ef60000000000 */
[----:B---3--:R3:W1:Y:S01]  /*0870*/  SYNCS.EXCH.64 URZ, [UR4+0x80], UR8 ;  /* 0x0000800804ff75b2 */ /* 0x0086620008000100 */
[----:B------:R3:W1:Y:S01]  /*0880*/  SYNCS.EXCH.64 URZ, [UR4+0x98], UR6 ;  /* 0x0000980604ff75b2 */ /* 0x0006620008000100 */
[----:B------:R3:W1:Y:S01]  /*0890*/  SYNCS.EXCH.64 URZ, [UR4+0x88], UR8 ;  /* 0x0000880804ff75b2 */ /* 0x0006620008000100 */
[----:B------:R3:W1:Y:S01]  /*08a0*/  SYNCS.EXCH.64 URZ, [UR4+0xa0], UR6 ;  /* 0x0000a00604ff75b2 */ /* 0x0006620008000100 */
[----:B------:R3:W1:Y:S01]  /*08b0*/  SYNCS.EXCH.64 URZ, [UR4+0x90], UR8 ;  /* 0x0000900804ff75b2 */ /* 0x0006620008000100 */
[----:B------:R3:W1:Y:S01]  /*08c0*/  SYNCS.EXCH.64 URZ, [UR4+0xa8], UR6 ;  /* 0x0000a80604ff75b2 */ /* 0x0006620008000100 */
[----:B------:R-:W-:Y:S01]  /*08d0*/  NOP ;  /* 0x0000000000007918 */ /* 0x000fe20000000000 */
.L_x_10:
[----:B------:R-:W2:Y:S01]  /*08e0*/  SHFL.IDX PT, R0, R59, RZ, 0x1f ;  /* 0x00001fff3b007589 */ /* 0x000ea200000e0000 */
[----:B------:R-:W-:Y:S01]  /*08f0*/  NOP ;  /* 0x0000000000007918 */ /* 0x000fe20000000000 */
[----:B--2---:R-:W-:-:S13]  /*0900*/  ISETP.NE.AND P0, PT, R0, 0x3, PT ;  /* 0x000000030000780c */ /* 0x004fda0003f05270 */
[----:B------:R-:W-:Y:S05]  /*0910*/  @P0 BRA `(.L_x_11) ;  /* 0x0000000000300947 */ /* 0x000fea0003800000 */
[----:B------:R-:W2:Y:S01]  /*0920*/  S2UR UR5, SR_CgaCtaId ;  /* 0x00000000000579c3 */ /* 0x000ea20000008800 */
[----:B---3--:R-:W-:Y:S01]  /*0930*/  UMOV UR4, 0x400 ;  /* 0x0000040000047882 */ /* 0x008fe20000000000 */
[----:B------:R-:W-:Y:S01]  /*0940*/  UMOV UR6, 0x20 ;  /* 0x0000002000067882 */ /* 0x000fe20000000000 */
[----:B------:R-:W-:Y:S01]  /*0950*/  ELECT P0, URZ, PT ;  /* 0x0000000000ff782f */ /* 0x000fe20003800000 */
[----:B------:R-:W-:-:S04]  /*0960*/  UIADD3 UR6, UPT, UPT, -UR6, 0x100000, URZ ;  /* 0x0010000006067890 */ /* 0x000fc8000fffe1ff */
[----:B------:R-:W-:Y:S02]  /*0970*/  USHF.L.U32 UR7, UR6, 0xb, URZ ;  /* 0x0000000b06077899 */ /* 0x000fe400080006ff */
[----:B------:R-:W-:Y:S02]  /*0980*/  USHF.L.U32 UR6, UR6, 0x1, URZ ;  /* 0x0000000106067899 */ /* 0x000fe400080006ff */
[----:B--2---:R-:W-:Y:S01]  /*0990*/  ULEA UR4, UR5, UR4, 0x18 ;  /* 0x0000000405047291 */ /* 0x004fe2000f8ec0ff */
[----:B------:R-:W2:Y:S11]  /*09a0*/  FENCE.VIEW.ASYNC.S ;  /* 0x00000000000073c6 */ /* 0x000eb60000000000 */
[----:B--2---:R2:W3:Y:S01]  /*09b0*/  SYNCS.EXCH.64 URZ, [UR4+0xb0], UR6 ;  /* 0x0000b00604ff75b2 */ /* 0x0044e20008000100 */
[----:B------:R2:W1:Y:S01]  /*09c0*/  SYNCS.EXCH.64 URZ, [UR4+0xb8], UR6 ;  /* 0x0000b80604ff75b2 */ /* 0x0004620008000100 */
[----:B------:R-:W-:Y:S01]  /*09d0*/  NOP ;  /* 0x0000000000007918 */ /* 0x000fe20000000000 */
.L_x_11:
[----:B------:R-:W4:Y:S01]  /*09e0*/  SHFL.IDX PT, R0, R59, RZ, 0x1f ;  /* 0x00001fff3b007589 */ /* 0x000f2200000e0000 */
[----:B------:R-:W-:Y:S01]  /*09f0*/  NOP ;  /* 0x0000000000007918 */ /* 0x000fe20000000000 */
[----:B----4-:R-:W-:-:S13]  /*0a00*/  ISETP.NE.AND P0, PT, R0, 0x4, PT ;  /* 0x000000040000780c */ /* 0x010fda0003f05270 */
[----:B------:R-:W-:Y:S05]  /*0a10*/  @P0 BRA `(.L_x_12) ;  /* 0x0000000000440947 */ /* 0x000fea0003800000 */
[----:B------:R-:W4:Y:S01]  /*0a20*/  S2UR UR5, SR_CgaCtaId ;  /* 0x00000000000579c3 */ /* 0x000f220000008800 */
[----:B--23--:R-:W-:Y:S01]  /*0a30*/  UMOV UR4, 0x1e0 ;  /* 0x000001e000047882 */ /* 0x00cfe20000000000 */
[----:B------:R-:W-:Y:S01]  /*0a40*/  UMOV UR6, 0x400 ;  /* 0x0000040000067882 */ /* 0x000fe20000000000 */
[----:B------:R-:W-:Y:S01]  /*0a50*/  USEL UR4, UR4, 0x1a0, UP3 ;  /* 0x000001a004047887 */ /* 0x000fe20009800000 */
[----:B------:R-:W-:Y:S01]  /*0a60*/  UMOV UR8, 0x1 ;  /* 0x0000000100087882 */ /* 0x000fe20000000000 */
[----:B------:R-:W-:Y:S01]  /*0a70*/  ELECT P0, URZ, PT ;  /* 0x0000000000ff782f */ /* 0x000fe20003800000 */
[----:B------:R-:W-:-:S04]  /*0a80*/  UIADD3 UR8, UPT, UPT, -UR8, 0x100000, URZ ;  /* 0x0010000008087890 */ /* 0x000fc8000fffe1ff */
[----:B------:R-:W-:Y:S02]  /*0a90*/  USHF.L.U32 UR9, UR8, 0xb, URZ ;  /* 0x0000000b08097899 */ /* 0x000fe400080006ff */
[----:B------:R-:W-:Y:S02]  /*0aa0*/  USHF.L.U32 UR8, UR8, 0x1, URZ ;  /* 0x0000000108087899 */ /* 0x000fe400080006ff */
[----:B----4-:R-:W-:Y:S02]  /*0ab0*/  ULEA UR6, UR5, UR6, 0x18 ;  /* 0x0000000605067291 */ /* 0x010fe4000f8ec0ff */
[----:B------:R-:W-:-:S04]  /*0ac0*/  UIADD3 UR4, UPT, UPT, -UR4, 0x100000, URZ ;  /* 0x0010000004047890 */ /* 0x000fc8000fffe1ff */
[----:B------:R-:W-:Y:S02]  /*0ad0*/  USHF.L.U32 UR5, UR4, 0xb, URZ ;  /* 0x0000000b04057899 */ /* 0x000fe400080006ff */
[----:B------:R-:W-:Y:S01]  /*0ae0*/  USHF.L.U32 UR4, UR4, 0x1, URZ ;  /* 0x0000000104047899 */ /* 0x000fe200080006ff */
[----:B------:R-:W2:Y:S03]  /*0af0*/  FENCE.VIEW.ASYNC.S ;  /* 0x00000000000073c6 */ /* 0x000ea60000000000 */
[----:B--2---:R4:W2:Y:S08]  /*0b00*/  SYNCS.EXCH.64 URZ, [UR6+0xc0], UR8 ;  /* 0x0000c00806ff75b2 */ /* 0x0048b00008000100 */
[----:B------:R4:W3:Y:S02]  /*0b10*/  SYNCS.EXCH.64 URZ, [UR6+0xc8], UR4 ;  /* 0x0000c80406ff75b2 */ /* 0x0008e40008000100 */
[----:B----4-:R-:W-:Y:S01]  /*0b20*/  NOP ;  /* 0x0000000000007918 */ /* 0x010fe20000000000 */
.L_x_12:
[----:B------:R-:W4:Y:S01]  /*0b30*/  SHFL.IDX PT, R0, R59, RZ, 0x1f ;  /* 0x00001fff3b007589 */ /* 0x000f2200000e0000 */
[----:B------:R-:W-:Y:S01]  /*0b40*/  ISETP.NE.OR P1, PT, RZ, UR18, !P1 ;  /* 0x00000012ff007c0c */ /* 0x000fe2000cf25670 */
[----:B------:R-:W-:Y:S01]  /*0b50*/  NOP ;  /* 0x0000000000007918 */ /* 0x000fe20000000000 */
[----:B----4-:R-:W-:-:S13]  /*0b60*/  ISETP.NE.AND P0, PT, R0, 0x5, PT ;  /* 0x000000050000780c */ /* 0x010fda0003f05270 */
[----:B------:R-:W-:Y:S05]  /*0b70*/  @P0 BRA `(.L_x_13) ;  /* 0x0000000000480947 */ /* 0x000fea0003800000 */
[----:B------:R-:W4:Y:S01]  /*0b80*/  S2UR UR5, SR_CgaCtaId ;  /* 0x00000000000579c3 */ /* 0x000f220000008800 */
[----:B--23--:R-:W-:Y:S01]  /*0b90*/  UMOV UR4, 0x400 ;  /* 0x0000040000047882 */ /* 0x00cfe20000000000 */
        /* <DEDUP_REMOVED lines=9> */
[----:B----4-:R-:W-:Y:S01]  /*0c30*/  ULEA UR4, UR5, UR4, 0x18 ;  /* 0x0000000405047291 */ /* 0x010fe2000f8ec0ff */
[----:B------:R-:W2:Y:S11]  /*0c40*/  FENCE.VIEW.ASYNC.S ;  /* 0x00000000000073c6 */ /* 0x000eb60000000000 */
[----:B--2---:R4:W2:Y:S01]  /*0c50*/  SYNCS.EXCH.64 URZ, [UR4+0xd0], UR6 ;  /* 0x0000d00604ff75b2 */ /* 0x0048a20008000100 */
[----:B------:R4:W3:Y:S01]  /*0c60*/  SYNCS.EXCH.64 URZ, [UR4+0xe0], UR8 ;  /* 0x0000e00804ff75b2 */ /* 0x0008e20008000100 */
[----:B------:R4:W1:Y:S01]  /*0c70*/  SYNCS.EXCH.64 URZ, [UR4+0xd8], UR6 ;  /* 0x0000d80604ff75b2 */ /* 0x0008620008000100 */
[----:B------:R4:W1:Y:S02]  /*0c80*/  SYNCS.EXCH.64 URZ, [UR4+0xe8], UR8 ;  /* 0x0000e80804ff75b2 */ /* 0x0008640008000100 */
[----:B----4-:R-:W-:Y:S01]  /*0c90*/  NOP ;  /* 0x0000000000007918 */ /* 0x010fe20000000000 */
.L_x_13:
[----:B--23--:R-:W2:Y:S01]  /*0ca0*/  S2UR UR7, SR_CgaCtaId ;  /* 0x00000000000779c3 */ /* 0x00cea20000008800 */
[----:B------:R-:W-:Y:S01]  /*0cb0*/  VOTEU.ALL UP0, P1 ;  /* 0x0000000000ff7886 */ /* 0x000fe20000800000 */
[----:B------:R-:W-:Y:S01]  /*0cc0*/  UMOV UR4, 0x20 ;  /* 0x0000002000047882 */ /* 0x000fe20000000000 */
[----:B------:R-:W-:Y:S01]  /*0cd0*/  NOP ;  /* 0x0000000000007918 */ /* 0x000fe20000000000 */
[----:B------:R-:W-:Y:S01]  /*0ce0*/  LOP3.LUT R0, R61, 0x1f, RZ, 0xc0, !PT ;  /* 0x0000001f3d007812 */ /* 0x000fe200078ec0ff */
[----:B------:R-:W-:Y:S01]  /*0cf0*/  UISETP.NE.AND UP4, UPT, UR18, URZ, UPT ;  /* 0x000000ff1200728c */ /* 0x000fe2000bf85270 */
[----:B------:R-:W-:Y:S01]  /*0d00*/  @!UP0 UMOV UR6, 0x400 ;  /* 0x0000040000068882 */ /* 0x000fe20000000000 */
[----:B------:R-:W-:-:S04]  /*0d10*/  @!UP0 UIADD3 UR4, UPT, UPT, -UR4, 0x100000, URZ ;  /* 0x0010000004048890 */ /* 0x000fc8000fffe1ff */
[----:B------:R-:W-:Y:S02]  /*0d20*/  @!UP0 USHF.L.U32 UR5, UR4, 0xb, URZ ;  /* 0x0000000b04058899 */ /* 0x000fe400080006ff */
[----:B------:R-:W-:Y:S02]  /*0d30*/  @!UP0 USHF.L.U32 UR4, UR4, 0x1, URZ ;  /* 0x0000000104048899 */ /* 0x000fe400080006ff */
[----:B--2---:R-:W-:Y:S01]  /*0d40*/  @!UP0 ULEA UR6, UR7, UR6, 0x18 ;  /* 0x0000000607068291 */ /* 0x004fe2000f8ec0ff */
[----:B------:R-:W2:Y:S01]  /*0d50*/  LDCU UR7, c[0x0][0x36c] ;  /* 0x00006d80ff0777ac */ /* 0x000ea20008000800 */
[----:B------:R-:W-:Y:S01]  /*0d60*/  VOTEU.ALL UP0, P1 ;  /* 0x0000000000ff7886 */ /* 0x000fe20000800000 */
[----:B------:R-:W3:Y:S09]  /*0d70*/  FENCE.VIEW.ASYNC.S ;  /* 0x00000000000073c6 */ /* 0x000ef20000000000 */
[----:B---3--:R3:W4:Y:S01]  /*0d80*/  @!UP0 SYNCS.EXCH.64 URZ, [UR6+0xf0], UR4 ;  /* 0x0000f00406ff85b2 */ /* 0x0087220008000100 */
[----:B--2---:R-:W-:-:S09]  /*0d90*/  UISETP.EQ.U32.AND UP6, UPT, UR7, 0x1, UPT ;  /* 0x000000010700788c */ /* 0x004fd2000bfc2070 */
[----:B---3--:R-:W-:Y:S05]  /*0da0*/  BRA.U !UP6, `(.L_x_14) ;  /* 0x000000010e087547 */ /* 0x008fea000b800000 */
[----:B-1--4-:R-:W-:Y:S01]  /*0db0*/  UCGABAR_ARV ;  /* 0x00000000000079c7 */ /* 0x012fe20008000000 */
[----:B------:R-:W-:Y:S05]  /*0dc0*/  BRA `(.L_x_15) ;  /* 0x0000000000047947 */ /* 0x000fea0003800000 */
.L_x_14:
[----:B-1--4-:R-:W-:Y:S01]  /*0dd0*/  NOP ;  /* 0x0000000000007918 */ /* 0x012fe20000000000 */
.L_x_15:
[----:B------:R-:W1:Y:S01]  /*0de0*/  S2UR UR22, SR_CTAID.X ;  /* 0x00000000001679c3 */ /* 0x000e620000002500 */
[----:B------:R-:W-:-:S05]  /*0df0*/  CS2R.32 R57, SR_CgaSize ;  /* 0x0000000000397805 */ /* 0x000fca0000008a00 */
[----:B------:R-:W-:-:S05]  /*0e00*/  IMAD R57, R57, -0xa0, RZ ;  /* 0xffffff6039397824 */ /* 0x000fca00078e02ff */
[----:B------:R-:W-:-:S14]  /*0e10*/  R2UR UR5, R57 ;  /* 0x00000000390572ca */ /* 0x000fdc00000e0000 */
[----:B------:R-:W2:Y:S01]  /*0e20*/  LDCU UR5, c[0x0][UR5+0x2b0] ;  /* 0x00005600050577ac */ /* 0x000ea20008000800 */
[----:B------:R-:W-:-:S05]  /*0e30*/  CS2R.32 R57, SR_CgaSize ;  /* 0x0000000000397805 */ /* 0x000fca0000008a00 */
[----:B------:R-:W-:-:S05]  /*0e40*/  IMAD R57, R57, -0xa0, RZ ;  /* 0xffffff6039397824 */ /* 0x000fca00078e02ff */
[----:B------:R-:W-:-:S14]  /*0e50*/  R2UR UR4, R57 ;  /* 0x00000000390472ca */ /* 0x000fdc00000e0000 */
[----:B------:R-:W3:Y:S01]  /*0e60*/  LDCU UR4, c[0x0][UR4+0x2b4] ;  /* 0x00005680040477ac */ /* 0x000ee20008000800 */
[----:B------:R-:W4:Y:S01]  /*0e70*/  S2UR UR19, SR_CTAID.Y ;  /* 0x00000000001379c3 */ /* 0x000f220000002600 */
[----:B------:R-:W-:-:S05]  /*0e80*/  CS2R.32 R57, SR_CgaSize ;  /* 0x0000000000397805 */ /* 0x000fca0000008a00 */
[----:B------:R-:W-:-:S05]  /*0e90*/  IMAD R57, R57, -0xa0, RZ ;  /* 0xffffff6039397824 */ /* 0x000fca00078e02ff */
[----:B------:R-:W-:-:S14]  /*0ea0*/  R2UR UR7, R57 ;  /* 0x00000000390772ca */ /* 0x000fdc00000e0000 */
[----:B------:R-:W3:Y:S01]  /*0eb0*/  LDCU UR7, c[0x0][UR7+0x2a0] ;  /* 0x00005400070777ac */ /* 0x000ee20008000800 */
[----:B------:R-:W-:-:S05]  /*0ec0*/  CS2R.32 R57, SR_CgaSize ;  /* 0x0000000000397805 */ /* 0x000fca0000008a00 */
[----:B------:R-:W-:-:S05]  /*0ed0*/  IMAD R57, R57, -0xa0, RZ ;  /* 0xffffff6039397824 */ /* 0x000fca00078e02ff */
[----:B------:R-:W-:-:S14]  /*0ee0*/  R2UR UR8, R57 ;  /* 0x00000000390872ca */ /* 0x000fdc00000e0000 */
[----:B------:R-:W3:Y:S01]  /*0ef0*/  LDCU UR8, c[0x0][UR8+0x2a4] ;  /* 0x00005480080877ac */ /* 0x000ee20008000800 */
[----:B------:R-:W3:Y:S01]  /*0f00*/  LDCU UR20, c[0x0][0xc24] ;  /* 0x00018480ff1477ac */ /* 0x000ee20008000800 */
[----:B------:R-:W3:Y:S01]  /*0f10*/  LDCU UR39, c[0x0][0xc24] ;  /* 0x00018480ff2777ac */ /* 0x000ee20008000800 */
[----:B-1----:R-:W-:Y:S01]  /*0f20*/  I2FP.F32.U32 R3, UR22 ;  /* 0x0000001600037c45 */ /* 0x002fe20008201000 */
[----:B------:R-:W1:Y:S04]  /*0f30*/  LDCU UR24, c[0x0][0xc30] ;  /* 0x00018600ff1877ac */ /* 0x000e680008000800 */
[----:B--2---:R-:W-:Y:S01]  /*0f40*/  FMUL R3, R3, UR5 ;  /* 0x0000000503037c20 */ /* 0x004fe20008400000 */
[----:B----4-:R-:W-:-:S05]  /*0f50*/  I2FP.F32.U32 R2, UR19 ;  /* 0x0000001300027c45 */ /* 0x010fca0008201000 */
[----:B------:R-:W2:Y:S01]  /*0f60*/  F2I.U32.TRUNC.NTZ R3, R3 ;  /* 0x0000000300037305 */ /* 0x000ea2000020f000 */
[----:B---3--:R-:W-:-:S07]  /*0f70*/  FMUL R2, R2, UR4 ;  /* 0x0000000402027c20 */ /* 0x008fce0008400000 */
[----:B------:R-:W3:Y:S01]  /*0f80*/  F2I.U32.TRUNC.NTZ R2, R2 ;  /* 0x0000000200027305 */ /* 0x000ee2000020f000 */
[----:B--2---:R-:W-:Y:S02]  /*0f90*/  R2UR UR4, R3 ;  /* 0x00000000030472ca */ /* 0x004fe400000e0000 */
[----:B------:R-:W-:Y:S02]  /*0fa0*/  PRMT R3, RZ, 0x7610, R3 ;  /* 0x00007610ff037816 */ /* 0x000fe40000000003 */
[----:B---3--:R-:W-:Y:S02]  /*0fb0*/  R2UR UR6, R2 ;  /* 0x00000000020672ca */ /* 0x008fe400000e0000 */
[----:B------:R-:W-:-:S07]  /*0fc0*/  PRMT R2, RZ, 0x7610, R2 ;  /* 0x00007610ff027816 */ /* 0x000fce0000000002 */
[----:B------:R-:W-:-:S04]  /*0fd0*/  UIADD3 UR5, UPT, UPT, -UR4, URZ, URZ ;  /* 0x000000ff04057290 */ /* 0x000fc8000fffe1ff */
[----:B------:R-:W-:Y:S02]  /*0fe0*/  UIMAD UR5, UR7, UR5, UR22 ;  /* 0x00000005070572a4 */ /* 0x000fe4000f8e0216 */
[----:B------:R-:W-:-:S04]  /*0ff0*/  UIADD3 UR4, UPT, UPT, -UR6, URZ, URZ ;  /* 0x000000ff06047290 */ /* 0x000fc8000fffe1ff */
[----:B------:R-:W-:Y:S01]  /*1000*/  IMAD.U32 R57, RZ, RZ, UR5 ;  /* 0x00000005ff397e24 */ /* 0x000fe2000f8e00ff */
[----:B------:R-:W-:-:S06]  /*1010*/  UIMAD UR4, UR8, UR4, UR19 ;  /* 0x00000004080472a4 */ /* 0x000fcc000f8e0213 */
[----:B------:R-:W-:Y:S01]  /*1020*/  IMAD.U32 R56, RZ, RZ, UR4 ;  /* 0x00000004ff387e24 */ /* 0x000fe2000f8e00ff */
[----:B-1----:R-:W-:Y:S06]  /*1030*/  BRA.U UP4, `(.L_x_16) ;  /* 0x0000000104307547 */ /* 0x002fec000b800000 */
[----:B------:R-:W-:Y:S01]  /*1040*/  R2UR UR5, R56 ;  /* 0x00000000380572ca */ /* 0x000fe200000e0000 */
[----:B------:R-:W-:Y:S01]  /*1050*/  UMOV UR7, 0x3 ;  /* 0x0000000300077882 */ /* 0x000fe20000000000 */
[----:B------:R-:W-:-:S11]  /*1060*/  R2UR UR4, R57 ;  /* 0x00000000390472ca */ /* 0x000fd600000e0000 */
[----:B------:R-:W-:-:S04]  /*1070*/  UISETP.NE.AND UP0, UPT, UR5, URZ, UPT ;  /* 0x000000ff0500728c */ /* 0x000fc8000bf05270 */
[----:B------:R-:W-:Y:S02]  /*1080*/  UISETP.LT.U32.OR UP0, UPT, UR4, 0x2, !UP0 ;  /* 0x000000020400788c */ /* 0x000fe4000c701470 */
[----:B------:R-:W-:Y:S02]  /*1090*/  ULOP3.LUT UR4, UR4, 0xfffffffe, URZ, 0xc0, !UPT ;  /* 0xfffffffe04047892 */ /* 0x000fe4000f8ec0ff */
[----:B------:R-:W-:Y:S02]  /*10a0*/  USEL UR6, URZ, 0x1, !UP0 ;  /* 0x00000001ff067887 */ /* 0x000fe4000c000000 */
[----:B------:R-:W-:Y:S02]  /*10b0*/  USEL UR5, URZ, 0x2, !UP0 ;  /* 0x00000002ff057887 */ /* 0x000fe4000c000000 */
[----:B------:R-:W-:Y:S02]  /*10c0*/  USHF.L.U32 UR4, UR7, UR4, URZ ;  /* 0x0000000407047299 */ /* 0x000fe400080006ff */
[----:B------:R-:W-:-:S04]  /*10d0*/  UIADD3 UR5, UPT, UPT, UR6, UR5, URZ ;  /* 0x0000000506057290 */ /* 0x000fc8000fffe0ff */
[----:B------:R-:W-:Y:S02]  /*10e0*/  IMAD.U32 R2, RZ, RZ, UR4 ;  /* 0x00000004ff027e24 */ /* 0x000fe4000f8e00ff */
[----:B------:R-:W-:-:S07]  /*10f0*/  IMAD.U32 R3, RZ, RZ, UR5 ;  /* 0x00000005ff037e24 */ /* 0x000fce000f8e00ff */
.L_x_16:
[----:B------:R-:W1:Y:S01]  /*1100*/  S2UR UR45, SR_CTAID.Z ;  /* 0x00000000002d79c3 */ /* 0x000e620000002700 */
[----:B------:R-:W-:Y:S01]  /*1110*/  UISETP.GE.AND UP0, UPT, UR20, 0x1, UPT ;  /* 0x000000011400788c */ /* 0x000fe2000bf06270 */
[----:B------:R-:W-:-:S08]  /*1120*/  UMOV UR44, UR22 ;  /* 0x00000016002c7c82 */ /* 0x000fd00008000000 */
[----:B------:R-:W-:Y:S05]  /*1130*/  BRA.U !UP0, `(.L_x_17) ;  /* 0x0000000108d47547 */ /* 0x000fea000b800000 */
[----:B------:R-:W2:Y:S01]  /*1140*/  LDCU.128 UR12, c[0x0][0xc10] ;  /* 0x00018200ff0c77ac */ /* 0x000ea20008000c00 */
[----:B------:R-:W3:Y:S01]  /*1150*/  LDCU UR21, c[0x0][0xc0c] ;  /* 0x00018180ff1577ac */ /* 0x000ee20008000800 */
[----:B------:R-:W4:Y:S01]  /*1160*/  LDCU UR6, c[0x0][0x370] ;  /* 0x00006e00ff0677ac */ /* 0x000f220008000800 */
[----:B------:R-:W1:Y:S01]  /*1170*/  LDCU UR7, c[0x0][0x374] ;  /* 0x00006e80ff0777ac */ /* 0x000e620008000800 */
[----:B------:R-:W1:Y:S01]  /*1180*/  LDCU UR23, c[0x0][0xc20] ;  /* 0x00018400ff1777ac */ /* 0x000e620008000800 */
[----:B--2---:R-:W-:Y:S02]  /*1190*/  UIMAD.WIDE.U32 UR4, UR22, UR12, URZ ;  /* 0x0000000c160472a5 */ /* 0x004fe4000f8e00ff */
[----:B---3--:R-:W-:Y:S01]  /*11a0*/  UISETP.NE.AND UP0, UPT, UR21, 0x1, UPT ;  /* 0x000000011500788c */ /* 0x008fe2000bf05270 */
[----:B------:R-:W2:Y:S01]  /*11b0*/  LDCU.64 UR8, c[0x0][0xc28] ;  /* 0x00018500ff0877ac */ /* 0x000ea20008000a00 */
[----:B----4-:R-:W-:-:S03]  /*11c0*/  UIMAD.WIDE.U32 UR10, UR6, UR12, URZ ;  /* 0x0000000c060a72a5 */ /* 0x010fc6000f8e00ff */
[----:B------:R-:W-:Y:S01]  /*11d0*/  UMOV UR4, UR5 ;  /* 0x0000000500047c82 */ /* 0x000fe20008000000 */
[----:B------:R-:W-:Y:S02]  /*11e0*/  UISETP.NE.AND UP2, UPT, UR20, 0x1, UPT ;  /* 0x000000011400788c */ /* 0x000fe4000bf45270 */
[----:B------:R-:W-:Y:S01]  /*11f0*/  USHF.R.U32.HI UR4, URZ, UR13, UR4 ;  /* 0x0000000dff047299 */ /* 0x000fe20008011604 */
[----:B------:R-:W-:Y:S01]  /*1200*/  UMOV UR10, UR11 ;  /* 0x0000000b000a7c82 */ /* 0x000fe20008000000 */
[----:B------:R-:W-:Y:S02]  /*1210*/  UIMAD.WIDE.U32 UR16, UR19, UR15, URZ ;  /* 0x0000000f131072a5 */ /* 0x000fe4000f8e00ff */
[----:B------:R-:W-:Y:S02]  /*1220*/  USEL UR5, UR22, UR4, !UP0 ;  /* 0x0000000416057287 */ /* 0x000fe4000c000000 */
[----:B------:R-:W-:Y:S02]  /*1230*/  @UP0 USHF.R.U32.HI UR6, URZ, UR13, UR10 ;  /* 0x0000000dff060299 */ /* 0x000fe4000801160a */
[----:B------:R-:W-:-:S02]  /*1240*/  UISETP.NE.AND UP0, UPT, UR14, 0x1, UPT ;  /* 0x000000010e00788c */ /* 0x000fc4000bf05270 */
[----:B-1----:R-:W-:Y:S02]  /*1250*/  UIMAD.WIDE.U32 UR10, UR7, UR15, URZ ;  /* 0x0000000f070a72a5 */ /* 0x002fe4000f8e00ff */
[----:B--2---:R-:W-:Y:S01]  /*1260*/  UIMAD.WIDE.U32 UR12, UR6, UR8, URZ ;  /* 0x00000008060c72a5 */ /* 0x004fe2000f8e00ff */
[----:B------:R-:W-:Y:S01]  /*1270*/  UMOV UR4, UR17 ;  /* 0x0000001100047c82 */ /* 0x000fe20008000000 */
[----:B------:R-:W-:-:S03]  /*1280*/  UIADD3 UR44, UPT, UPT, -UR5, URZ, URZ ;  /* 0x000000ff052c7290 */ /* 0x000fc6000fffe1ff */
[----:B------:R-:W-:Y:S01]  /*1290*/  UMOV UR10, UR11 ;  /* 0x0000000b000a7c82 */ /* 0x000fe20008000000 */
[----:B------:R-:W-:Y:S02]  /*12a0*/  USHF.R.U32.HI UR4, URZ, UR23, UR4 ;  /* 0x00000017ff047299 */ /* 0x000fe40008011604 */
[----:B------:R-:W-:Y:S01]  /*12b0*/  @UP0 USHF.R.U32.HI UR7, URZ, UR23, UR10 ;  /* 0x00000017ff070299 */ /* 0x000fe2000801160a */
[----:B------:R-:W-:Y:S01]  /*12c0*/  UMOV UR12, UR13 ;  /* 0x0000000d000c7c82 */ /* 0x000fe20008000000 */
[----:B------:R-:W-:Y:S02]  /*12d0*/  USEL UR4, UR19, UR4, !UP0 ;  /* 0x0000000413047287 */ /* 0x000fe4000c000000 */
[----:B------:R-:W-:Y:S02]  /*12e0*/  UIMAD.WIDE.U32 UR10, UR7, UR8, URZ ;  /* 0x00000008070a72a5 */ /* 0x000fe4000f8e00ff */
[----:B------:R-:W-:Y:S02]  /*12f0*/  @UP2 USHF.R.U32.HI UR6, URZ, UR9, UR12 ;  /* 0x00000009ff062299 */ /* 0x000fe4000801160c */
[----:B------:R-:W-:-:S02]  /*1300*/  UIMAD.WIDE.U32 UR12, UR4, UR8, URZ ;  /* 0x00000008040c72a5 */ /* 0x000fc4000f8e00ff */
[----:B------:R-:W-:Y:S01]  /*1310*/  UIMAD UR44, UR21, UR44, UR22 ;  /* 0x0000002c152c72a4 */ /* 0x000fe2000f8e0216 */
[----:B------:R-:W-:Y:S02]  /*1320*/  UMOV UR10, UR11 ;  /* 0x0000000b000a7c82 */ /* 0x000fe40008000000 */
[----:B------:R-:W-:Y:S02]  /*1330*/  @UP2 USHF.R.U32.HI UR7, URZ, UR9, UR10 ;  /* 0x00000009ff072299 */ /* 0x000fe4000801160a */
[----:B------:R-:W-:Y:S02]  /*1340*/  UIMAD UR10, UR6, UR20, URZ ;  /* 0x00000014060a72a4 */ /* 0x000fe4000f8e02ff */
[----:B------:R-:W-:-:S04]  /*1350*/  UIMAD UR7, UR7, UR20, URZ ;  /* 0x00000014070772a4 */ /* 0x000fc8000f8e02ff */
[----:B------:R-:W-:-:S03]  /*1360*/  UISETP.GE.AND UP0, UPT, UR4, UR7, UPT ;  /* 0x000000070400728c */ /* 0x000fc6000bf06270 */
[----:B------:R-:W-:Y:S01]  /*1370*/  UMOV UR7, UR13 ;  /* 0x0000000d00077c82 */ /* 0x000fe20008000000 */
[----:B------:R-:W-:Y:S02]  /*1380*/  UISETP.GE.OR UP0, UPT, UR5, UR10, UP0 ;  /* 0x0000000a0500728c */ /* 0x000fe40008706670 */
[----:B------:R-:W-:Y:S02]  /*1390*/  UIMAD.WIDE.U32 UR10, UR5, UR8, URZ ;  /* 0x00000008050a72a5 */ /* 0x000fe4000f8e00ff */
[----:B------:R-:W-:Y:S02]  /*13a0*/  USHF.R.U32.HI UR7, URZ, UR9, UR7 ;  /* 0x00000009ff077299 */ /* 0x000fe40008011607 */
[----:B------:R-:W-:Y:S02]  /*13b0*/  UIADD3 UR10, UPT, UPT, -UR4, URZ, URZ ;  /* 0x000000ff040a7290 */ /* 0x000fe4000fffe1ff */
[----:B------:R-:W-:Y:S02]  /*13c0*/  USEL UR7, UR4, UR7, !UP2 ;  /* 0x0000000704077287 */ /* 0x000fe4000d000000 */
[----:B------:R-:W-:Y:S01]  /*13d0*/  UIMAD UR10, UR14, UR10, UR19 ;  /* 0x0000000a0e0a72a4 */ /* 0x000fe2000f8e0213 */
[----:B------:R-:W-:-:S02]  /*13e0*/  @!UP0 UMOV UR8, UR11 ;  /* 0x0000000b00088c82 */ /* 0x000fc40008000000 */
[----:B------:R-:W-:Y:S02]  /*13f0*/  @!UP0 USHF.R.U32.HI UR8, URZ, UR9, UR8 ;  /* 0x00000009ff088299 */ /* 0x000fe40008011608 */
[----:B------:R-:W-:Y:S02]  /*1400*/  UIADD3 UR9, UPT, UPT, -UR7, URZ, URZ ;  /* 0x000000ff07097290 */ /* 0x000fe4000fffe1ff */
[----:B------:R-:W-:Y:S02]  /*1410*/  @!UP0 USEL UR8, UR5, UR8, !UP2 ;  /* 0x0000000805088287 */ /* 0x000fe4000d000000 */
[----:B------:R-:W-:Y:S02]  /*1420*/  UIMAD UR9, UR20, UR9, UR4 ;  /* 0x00000009140972a4 */ /* 0x000fe4000f8e0204 */
[----:B------:R-:W-:Y:S02]  /*1430*/  @!UP0 UIADD3 UR7, UPT, UPT, UR7, -UR8, URZ ;  /* 0x8000000807078290 */ /* 0x000fe4000fffe0ff */
[----:B------:R-:W-:-:S02]  /*1440*/  @!UP0 UIMAD UR6, UR9, UR6, UR8 ;  /* 0x00000006090682a4 */ /* 0x000fc4000f8e0208 */
[----:B------:R-:W-:-:S04]  /*1450*/  @!UP0 UIMAD UR4, UR7, UR20, UR5 ;  /* 0x00000014070482a4 */ /* 0x000fc8000f8e0205 */
[----:B------:R-:W-:Y:S01]  /*1460*/  UIMAD UR19, UR4, UR14, UR10 ;  /* 0x0000000e041372a4 */ /* 0x000fe2000f8e020a */
[----:B------:R-:W-:Y:S02]  /*1470*/  @!UP0 UMOV UR5, UR6 ;  /* 0x0000000600058c82 */ /* 0x000fe40008000000 */
[----:B------:R-:W-:-:S12]  /*1480*/  UIMAD UR44, UR5, UR21, UR44 ;  /* 0x00000015052c72a4 */ /* 0x000fd8000f8e022c */
.L_x_17:
[----:B------:R-:W-:-:S09]  /*1490*/  UISETP.NE.AND UP0, UPT, UR24, 0x1, UPT ;  /* 0x000000011800788c */ /* 0x000fd2000bf05270 */
[----:B------:R-:W-:Y:S05]  /*14a0*/  BRA.U UP0, `(.L_x_18) ;  /* 0x0000000100407547 */ /* 0x000fea000b800000 */
[----:B------:R-:W2:Y:S01]  /*14b0*/  LDCU.128 UR8, c[0x0][0xc10] ;  /* 0x00018200ff0877ac */ /* 0x000ea20008000c00 */
[----:B------:R-:W3:Y:S01]  /*14c0*/  LDCU UR12, c[0x0][0xc0c] ;  /* 0x00018180ff0c77ac */ /* 0x000ee20008000800 */
[----:B------:R-:W4:Y:S01]  /*14d0*/  LDCU UR13, c[0x0][0xc20] ;  /* 0x00018400ff0d77ac */ /* 0x000f220008000800 */
[----:B--2---:R-:W-:Y:S02]  /*14e0*/  UIMAD.WIDE.U32 UR4, UR44, UR8, URZ ;  /* 0x000000082c0472a5 */ /* 0x004fe4000f8e00ff */
[----:B------:R-:W-:Y:S02]  /*14f0*/  UIMAD.WIDE.U32 UR6, UR19, UR11, URZ ;  /* 0x0000000b130672a5 */ /* 0x000fe4000f8e00ff */
[----:B---3--:R-:W-:Y:S02]  /*1500*/  UISETP.NE.AND UP0, UPT, UR12, 0x1, UPT ;  /* 0x000000010c00788c */ /* 0x008fe4000bf05270 */
[----:B------:R-:W-:-:S03]  /*1510*/  USHF.R.U32.HI UR5, URZ, UR9, UR5 ;  /* 0x00000009ff057299 */ /* 0x000fc60008011605 */
[----:B------:R-:W-:Y:S01]  /*1520*/  UMOV UR4, UR7 ;  /* 0x0000000700047c82 */ /* 0x000fe20008000000 */
[----:B------:R-:W-:Y:S02]  /*1530*/  USEL UR5, UR44, UR5, !UP0 ;  /* 0x000000052c057287 */ /* 0x000fe4000c000000 */
[----:B------:R-:W-:Y:S02]  /*1540*/  UISETP.NE.AND UP0, UPT, UR10, 0x1, UPT ;  /* 0x000000010a00788c */ /* 0x000fe4000bf05270 */
[----:B----4-:R-:W-:-:S04]  /*1550*/  USHF.R.U32.HI UR4, URZ, UR13, UR4 ;  /* 0x0000000dff047299 */ /* 0x010fc80008011604 */
[----:B------:R-:W-:-:S04]  /*1560*/  USEL UR4, UR19, UR4, !UP0 ;  /* 0x0000000413047287 */ /* 0x000fc8000c000000 */
[----:B------:R-:W-:Y:S02]  /*1570*/  UIADD3 UR6, UPT, UPT, -UR4, UR5, URZ ;  /* 0x0000000504067290 */ /* 0x000fe4000fffe1ff */
[----:B------:R-:W-:Y:S02]  /*1580*/  UIADD3 UR4, UPT, UPT, UR4, -UR5, URZ ;  /* 0x8000000504047290 */ /* 0x000fe4000fffe0ff */
[----:B------:R-:W-:Y:S02]  /*1590*/  UIMAD UR19, UR6, UR10, UR19 ;  /* 0x0000000a061372a4 */ /* 0x000fe4000f8e0213 */
[----:B------:R-:W-:-:S12]  /*15a0*/  UIMAD UR44, UR4, UR12, UR44 ;  /* 0x0000000c042c72a4 */ /* 0x000fd8000f8e022c */
.L_x_18:
[----:B------:R-:W-:Y:S05]  /*15b0*/  BRA.U !UP6, `(.L_x_19) ;  /* 0x000000010e0c7547 */ /* 0x000fea000b800000 */
[----:B------:R-:W-:Y:S01]  /*15c0*/  UCGABAR_WAIT ;  /* 0x0000000000007dc7 */ /* 0x000fe20008000000 */
[----:B------:R-:W-:Y:S01]  /*15d0*/  CCTL.IVALL ;  /* 0x00000000ff00798f */ /* 0x000fe20002000000 */
[----:B------:R-:W-:Y:S05]  /*15e0*/  BRA `(.L_x_20) ;  /* 0x0000000000047947 */ /* 0x000fea0003800000 */
.L_x_19:
[----:B------:R-:W-:Y:S06]  /*15f0*/  BAR.SYNC.DEFER_BLOCKING 0x0 ;  /* 0x0000000000007b1d */ /* 0x000fec0000010000 */
.L_x_20:
[----:B------:R-:W-:Y:S05]  /*1600*/  BRA.U UP5, `(.L_x_21) ;  /* 0x0000004505707547 */ /* 0x000fea000b800000 */
[----:B------:R-:W2:Y:S01]  /*1610*/  LDCU UR5, c[0x0][0x388] ;  /* 0x00007100ff0577ac */ /* 0x000ea20008000800 */
[----:B------:R-:W-:Y:S01]  /*1620*/  PLOP3.LUT P1, PT, PT, PT, UP3, 0x80, 0x8 ;  /* 0x000000000008781c */ /* 0x000fe20003f2f038 */
[----:B------:R-:W-:Y:S01]  /*1630*/  HFMA2 R4, -RZ, RZ, 0, 0 ;  /* 0x00000000ff047431 */ /* 0x000fe200000001ff */
[----:B------:R-:W-:Y:S01]  /*1640*/  ISETP.EQ.OR P2, PT, R0, RZ, P3 ;  /* 0x000000ff0000720c */ /* 0x000fe20001f42670 */
[----:B------:R-:W3:Y:S01]  /*1650*/  LDCU UR8, c[0x0][0x38c] ;  /* 0x00007180ff0877ac */ /* 0x000ee20008000800 */
[----:B------:R-:W-:Y:S01]  /*1660*/  PLOP3.LUT P1, PT, P1, PT, PT, 0x8, 0x80 ;  /* 0x000000000080781c */ /* 0x000fe20000f2e170 */
[----:B------:R-:W4:Y:S01]  /*1670*/  LDCU.64 UR6, c[0x0][0x390] ;  /* 0x00007200ff0677ac */ /* 0x000f220008000a00 */
[----:B------:R-:W-:Y:S01]  /*1680*/  UISETP.NE.AND UP1, UPT, UR18, URZ, UPT ;  /* 0x000000ff1200728c */ /* 0x000fe2000bf25270 */
[----:B------:R-:W-:Y:S01]  /*1690*/  UMOV UR55, 0x1 ;  /* 0x0000000100377882 */ /* 0x000fe20000000000 */
[----:B------:R-:W-:Y:S01]  /*16a0*/  UMOV UR71, URZ ;  /* 0x000000ff00477c82 */ /* 0x000fe20008000000 */
[----:B--2---:R-:W-:-:S04]  /*16b0*/  UIADD3 UR5, UPT, UPT, UR5, 0x3f, URZ ;  /* 0x0000003f05057890 */ /* 0x004fc8000fffe0ff */
[----:B------:R-:W-:-:S04]  /*16c0*/  USHF.R.S32.HI UR4, URZ, 0x1f, UR5 ;  /* 0x0000001fff047899 */ /* 0x000fc80008011405 */
[----:B------:R-:W-:Y:S02]  /*16d0*/  ULEA.HI UR4, UR4, UR5, URZ, 0x6 ;  /* 0x0000000504047291 */ /* 0x000fe4000f8f30ff */
[----:B------:R-:W-:Y:S02]  /*16e0*/  USHF.L.U32 UR5, UR22, 0x5, URZ ;  /* 0x0000000516057899 */ /* 0x000fe400080006ff */
[----:B------:R-:W-:-:S04]  /*16f0*/  USHF.R.S32.HI UR4, URZ, 0x6, UR4 ;  /* 0x00000006ff047899 */ /* 0x000fc80008011404 */
[----:B---3--:R-:W-:Y:S01]  /*1700*/  UIMAD UR4, UR4, UR8, URZ ;  /* 0x00000008040472a4 */ /* 0x008fe2000f8e02ff */
[----:B------:R-:W2:Y:S03]  /*1710*/  LDCU UR8, c[0x0][0x370] ;  /* 0x00006e00ff0877ac */ /* 0x000ea60008000800 */
[----:B----4-:R-:W-:-:S04]  /*1720*/  UIMAD UR4, UR4, UR6, URZ ;  /* 0x00000006040472a4 */ /* 0x010fc8000f8e02ff */
[----:B------:R-:W-:Y:S01]  /*1730*/  UIMAD UR6, UR4, UR7, URZ ;  /* 0x00000007040672a4 */ /* 0x000fe2000f8e02ff */
[----:B------:R-:W3:Y:S01]  /*1740*/  LDCU UR7, c[0x0][0x374] ;  /* 0x00006e80ff0777ac */ /* 0x000ee20008000800 */
[----:B------:R-:W-:-:S04]  /*1750*/  USHF.L.U32 UR4, UR22, 0x6, URZ ;  /* 0x0000000616047899 */ /* 0x000fc800080006ff */
[----:B-----5:R-:W-:Y:S01]  /*1760*/  IMAD.U32 R27, RZ, RZ, UR6 ;  /* 0x00000006ff1b7e24 */ /* 0x020fe2000f8e00ff */
[----:B------:R-:W-:Y:S02]  /*1770*/  UISETP.NE.AND UP2, UPT, UR6, URZ, UPT ;  /* 0x000000ff0600728c */ /* 0x000fe4000bf45270 */
[----:B------:R-:W-:Y:S01]  /*1780*/  UISETP.LT.U32.AND UP0, UPT, UR6, 0x8, UPT ;  /* 0x000000080600788c */ /* 0x000fe2000bf01070 */
[----:B--2---:R-:W-:Y:S01]  /*1790*/  IMAD.U32 R18, RZ, RZ, UR8 ;  /* 0x00000008ff127e24 */ /* 0x004fe2000f8e00ff */
[----:B------:R-:W-:Y:S01]  /*17a0*/  MOV R24, UR4 ;  /* 0x0000000400187c02 */ /* 0x000fe20008000f00 */
[----:B------:R-:W-:Y:S02]  /*17b0*/  ULOP3.LUT UR8, UR5, 0x20, URZ, 0xc0, !UPT ;  /* 0x0000002005087892 */ /* 0x000fe4000f8ec0ff */
[----:B------:R-:W-:-:S04]  /*17c0*/  USEL UR4, UR6, 0x8, UP0 ;  /* 0x0000000806047887 */ /* 0x000fc80008000000 */
[----:B------:R-:W-:Y:S01]  /*17d0*/  UIADD3 UR5, UPT, UPT, UR4, -0x1, URZ ;  /* 0xffffffff04057890 */ /* 0x000fe2000fffe0ff */
[----:B---3--:R-:W-:Y:S01]  /*17e0*/  IMAD.U32 R17, RZ, RZ, UR7 ;  /* 0x00000007ff117e24 */ /* 0x008fe2000f8e00ff */
[----:B------:R-:W-:Y:S01]  /*17f0*/  @!UP2 UIADD3 UR5, UPT, UPT, UR4, URZ, URZ ;  /* 0x000000ff0405a290 */ /* 0x000fe2000fffe0ff */
[----:B------:R-:W-:Y:S01]  /*1800*/  MOV R25, UR8 ;  /* 0x0000000800197c02 */ /* 0x000fe20008000f00 */
[----:B------:R-:W-:Y:S02]  /*1810*/  UIADD3 UR4, UPT, UPT, UR6, -UR4, URZ ;  /* 0x8000000406047290 */ /* 0x000fe4000fffe0ff */
[----:B------:R-:W-:Y:S02]  /*1820*/  USEL UR7, UR52, 0x2, UP1 ;  /* 0x0000000234077887 */ /* 0x000fe40008800000 */
[----:B------:R-:W-:Y:S02]  /*1830*/  UIADD3 UR5, UPT, UPT, UR5, 0x1, URZ ;  /* 0x0000000105057890 */ /* 0x000fe4000fffe0ff */
[----:B------:R-:W-:Y:S01]  /*1840*/  MOV R26, UR4 ;  /* 0x00000004001a7c02 */ /* 0x000fe20008000f00 */
[----:B------:R-:W-:Y:S01]  /*1850*/  UMOV UR4, URZ ;  /* 0x000000ff00047c82 */ /* 0x000fe20008000000 */
[----:B------:R-:W-:Y:S01]  /*1860*/  IMAD.U32 R16, RZ, RZ, UR7 ;  /* 0x00000007ff107e24 */ /* 0x000fe2000f8e00ff */
[----:B------:R-:W-:Y:S01]  /*1870*/  MOV R22, UR4 ;  /* 0x0000000400167c02 */ /* 0x000fe20008000f00 */
[----:B------:R-:W-:-:S02]  /*1880*/  IMAD.U32 R15, RZ, RZ, UR5 ;  /* 0x00000005ff0f7e24 */ /* 0x000fc4000f8e00ff */
[----:B------:R-:W-:-:S07]  /*1890*/  IMAD.U32 R23, RZ, RZ, UR4 ;  /* 0x00000004ff177e24 */ /* 0x000fce000f8e00ff */
.L_x_39:
[----:B------:R-:W2:Y:S01]  /*18a0*/  S2UR UR63, SR_CgaCtaId ;  /* 0x00000000003f79c3 */ /* 0x000ea20000008800 */
[----:B------:R-:W-:Y:S01]  /*18b0*/  R2UR UR8, R23 ;  /* 0x00000000170872ca */ /* 0x000fe200000e0000 */
[----:B------:R-:W-:Y:S01]  /*18c0*/  UMOV UR4, 0x400 ;  /* 0x0000040000047882 */ /* 0x000fe20000000000 */
[----:B------:R-:W-:Y:S01]  /*18d0*/  IMAD.U32 R0, RZ, RZ, UR55 ;  /* 0x00000037ff007e24 */ /* 0x000fe2000f8e00ff */
[----:B------:R-:W-:Y:S01]  /*18e0*/  R2UR UR5, R27 ;  /* 0x000000001b0572ca */ /* 0x000fe200000e0000 */
[----:B------:R-:W-:Y:S01]  /*18f0*/  UMOV UR47, URZ ;  /* 0x000000ff002f7c82 */ /* 0x000fe20008000000 */
[----:B------:R-:W-:Y:S02]  /*1900*/  R2UR UR6, R24 ;  /* 0x00000000180672ca */ /* 0x000fe400000e0000 */
[----:B------:R-:W-:Y:S02]  /*1910*/  SHF.L.U32 R0, R0, 0x1f, RZ ;  /* 0x0000001f00007819 */ /* 0x000fe400000006ff */
[----:B------:R-:W-:-:S07]  /*1920*/  R2UR UR7, R25 ;  /* 0x00000000190772ca */ /* 0x000fce00000e0000 */
[----:B------:R-:W-:-:S03]  /*1930*/  UISETP.NE.AND UP0, UPT, UR5, URZ, UPT ;  /* 0x000000ff0500728c */ /* 0x000fc6000bf05270 */
[----:B------:R-:W-:Y:S02]  /*1940*/  UMOV UR5, URZ ;  /* 0x000000ff00057c82 */ /* 0x000fe40008000000 */
[----:B------:R-:W-:Y:S01]  /*1950*/  MOV R2, UR5 ;  /* 0x0000000500027c02 */ /* 0x000fe20008000f00 */
[----:B------:R-:W-:Y:S02]  /*1960*/  ULEA UR7, UR19, UR7, 0x6 ;  /* 0x0000000713077291 */ /* 0x000fe4000f8e30ff */
[----:B--2---:R-:W-:-:S04]  /*1970*/  ULEA UR63, UR63, UR4, 0x18 ;  /* 0x000000043f3f7291 */ /* 0x004fc8000f8ec0ff */
[----:B------:R-:W-:Y:S01]  /*1980*/  ULEA UR4, UR8, UR63, 0x3 ;  /* 0x0000003f08047291 */ /* 0x000fe2000f8e18ff */
[----:B------:R-:W-:-:S08]  /*1990*/  IMAD.U32 R13, RZ, RZ, UR7 ;  /* 0x00000007ff0d7e24 */ /* 0x000fd0000f8e00ff */
[----:B------:R2:W3:Y:S01]  /*19a0*/  SYNCS.PHASECHK.TRANS64.TRYWAIT P0, [UR4+0x40], R0 ;  /* 0x00004000ff0075a7 */ /* 0x0004e20008001104 */
[----:B------:R-:W-:-:S04]  /*19b0*/  ULEA.HI UR4, UR44, UR44, URZ, 0x1 ;  /* 0x0000002c2c047291 */ /* 0x000fc8000f8f08ff */
[----:B------:R-:W-:-:S04]  /*19c0*/  USHF.L.U32 UR4, UR4, 0x6, URZ ;  /* 0x0000000604047899 */ /* 0x000fc800080006ff */
[----:B------:R-:W-:-:S04]  /*19d0*/  ULOP3.LUT UR4, UR4, 0xffffff80, URZ, 0xc0, !UPT ;  /* 0xffffff8004047892 */ /* 0x000fc8000f8ec0ff */
[----:B------:R-:W-:-:S03]  /*19e0*/  ULOP3.LUT UR4, UR4, 0x40, UR6, 0xf8, !UPT ;  /* 0x0000004004047892 */ /* 0x000fc6000f8ef806 */
[----:B------:R-:W-:Y:S02]  /*19f0*/  UMOV UR6, URZ ;  /* 0x000000ff00067c82 */ /* 0x000fe40008000000 */
[----:B------:R-:W-:Y:S01]  /*1a00*/  MOV R21, UR6 ;  /* 0x0000000600157c02 */ /* 0x000fe20008000f00 */
[----:B------:R-:W-:Y:S01]  /*1a10*/  IMAD.U32 R14, RZ, RZ, UR4 ;  /* 0x00000004ff0e7e24 */ /* 0x000fe2000f8e00ff */
[----:B------:R-:W-:Y:S02]  /*1a20*/  UMOV UR4, URZ ;  /* 0x000000ff00047c82 */ /* 0x000fe40008000000 */
[----:B--2---:R-:W-:Y:S01]  /*1a30*/  IMAD.U32 R0, RZ, RZ, UR4 ;  /* 0x00000004ff007e24 */ /* 0x004fe2000f8e00ff */
[----:B------:R-:W-:Y:S06]  /*1a40*/  BRA.U !UP0, `(.L_x_22) ;  /* 0x0000001908a87547 */ /* 0x000fec000b800000 */
[----:B------:R-:W2:Y:S01]  /*1a50*/  LDCU.128 UR4, c[0x0][0x480] ;  /* 0x00009000ff0477ac */ /* 0x000ea20008000c00 */
[----:B------:R-:W-:Y:S02]  /*1a60*/  R2UR UR52, R14 ;  /* 0x000000000e3472ca */ /* 0x000fe400000e0000 */
[----:B------:R-:W-:Y:S01]  /*1a70*/  R2UR UR57, R15 ;  /* 0x000000000f3972ca */ /* 0x000fe200000e0000 */
[----:B------:R-:W4:Y:S01]  /*1a80*/  LDCU.128 UR8, c[0x0][0x490] ;  /* 0x00009200ff0877ac */ /* 0x000f220008000c00 */
[----:B------:R-:W5:Y:S01]  /*1a90*/  LDCU UR56, c[0x0][0x4a0] ;  /* 0x00009400ff3877ac */ /* 0x000f620008000800 */
[----:B------:R-:W3:Y:S08]  /*1aa0*/  LDCU.64 UR76, c[0x0][0x390] ;  /* 0x00007200ff4c77ac */ /* 0x000ef00008000a00 */
[----:B------:R-:W-:-:S02]  /*1ab0*/  UIADD3 UR48, UPT, UPT, UR52, 0x8, URZ ;  /* 0x0000000834307890 */ /* 0x000fc4000fffe0ff */
[----:B------:R-:W-:Y:S02]  /*1ac0*/  UIADD3 UR47, UPT, UPT, UR52, 0x10, URZ ;  /* 0x00000010342f7890 */ /* 0x000fe4000fffe0ff */
[----:B--2---:R-:W-:Y:S02]  /*1ad0*/  UIMAD.WIDE.U32 UR12, UR48, UR5, URZ ;  /* 0x00000005300c72a5 */ /* 0x004fe4000f8e00ff */
[----:B------:R-:W-:Y:S02]  /*1ae0*/  UIADD3 UR46, UPT, UPT, UR52, 0x18, URZ ;  /* 0x00000018342e7890 */ /* 0x000fe4000fffe0ff */
[----:B-1----:R-:W-:Y:S02]  /*1af0*/  UIADD3 UR45, UPT, UPT, UR52, 0x20, URZ ;  /* 0x00000020342d7890 */ /* 0x002fe4000fffe0ff */
[----:B------:R-:W-:Y:S02]  /*1b00*/  UIADD3 UR44, UPT, UPT, UR52, 0x28, URZ ;  /* 0x00000028342c7890 */ /* 0x000fe4000fffe0ff */
[----:B------:R-:W-:-:S02]  /*1b10*/  UIADD3 UR38, UPT, UPT, UR52, 0x30, URZ ;  /* 0x0000003034267890 */ /* 0x000fc4000fffe0ff */
[----:B------:R-:W-:Y:S02]  /*1b20*/  UIADD3 UR31, UPT, UPT, UR52, 0x38, URZ ;  /* 0x00000038341f7890 */ /* 0x000fe4000fffe0ff */
[----:B------:R-:W-:Y:S02]  /*1b30*/  UIMAD.WIDE.U32 UR14, UR47, UR5, URZ ;  /* 0x000000052f0e72a5 */ /* 0x000fe4000f8e00ff */
[----:B------:R-:W-:Y:S02]  /*1b40*/  UIMAD.WIDE.U32 UR24, UR52, UR5, URZ ;  /* 0x00000005341872a5 */ /* 0x000fe4000f8e00ff */
[----:B------:R-:W-:Y:S02]  /*1b50*/  UIMAD.WIDE.U32 UR16, UR46, UR5, URZ ;  /* 0x000000052e1072a5 */ /* 0x000fe4000f8e00ff */
[----:B------:R-:W-:Y:S02]  /*1b60*/  UIMAD.WIDE.U32 UR18, UR45, UR5, URZ ;  /* 0x000000052d1272a5 */ /* 0x000fe4000f8e00ff */
[----:B------:R-:W-:-:S02]  /*1b70*/  UIMAD.WIDE.U32 UR20, UR44, UR5, URZ ;  /* 0x000000052c1472a5 */ /* 0x000fc4000f8e00ff */
[----:B------:R-:W-:Y:S02]  /*1b80*/  UIMAD.WIDE.U32 UR22, UR38, UR5, URZ ;  /* 0x00000005261672a5 */ /* 0x000fe4000f8e00ff */
[----:B------:R-:W-:Y:S02]  /*1b90*/  UIMAD.WIDE.U32 UR26, UR31, UR5, URZ ;  /* 0x000000051f1a72a5 */ /* 0x000fe4000f8e00ff */
[----:B------:R-:W-:Y:S01]  /*1ba0*/  UISETP.NE.AND UP0, UPT, UR4, 0x1, UPT ;  /* 0x000000010400788c */ /* 0x000fe2000bf05270 */
[----:B------:R-:W-:Y:S01]  /*1bb0*/  UMOV UR5, UR13 ;  /* 0x0000000d00057c82 */ /* 0x000fe20008000000 */
[----:B------:R-:W-:Y:S02]  /*1bc0*/  UISETP.NE.AND UP1, UPT, UR7, 0x1, UPT ;  /* 0x000000010700788c */ /* 0x000fe4000bf25270 */
[----:B------:R-:W-:-:S03]  /*1bd0*/  USHF.R.U32.HI UR28, URZ, UR6, UR5 ;  /* 0x00000006ff1c7299 */ /* 0x000fc60008011605 */
[----:B------:R-:W-:Y:S01]  /*1be0*/  UMOV UR5, UR15 ;  /* 0x0000000f00057c82 */ /* 0x000fe20008000000 */
[----:B------:R-:W-:Y:S02]  /*1bf0*/  USEL UR16, UR48, UR28, !UP0 ;  /* 0x0000001c30107287 */ /* 0x000fe4000c000000 */
[----:B------:R-:W-:Y:S02]  /*1c00*/  USHF.R.U32.HI UR15, URZ, UR6, UR5 ;  /* 0x00000006ff0f7299 */ /* 0x000fe40008011605 */
[----:B------:R-:W-:Y:S01]  /*1c10*/  UIADD3 UR29, UPT, UPT, -UR16, URZ, URZ ;  /* 0x000000ff101d7290 */ /* 0x000fe2000fffe1ff */
[----:B------:R-:W-:Y:S01]  /*1c20*/  UMOV UR5, UR17 ;  /* 0x0000001100057c82 */ /* 0x000fe20008000000 */
[----:B------:R-:W-:Y:S02]  /*1c30*/  USEL UR15, UR47, UR15, !UP0 ;  /* 0x0000000f2f0f7287 */ /* 0x000fe4000c000000 */
[----:B------:R-:W-:Y:S02]  /*1c40*/  USHF.R.U32.HI UR14, URZ, UR6, UR5 ;  /* 0x00000006ff0e7299 */ /* 0x000fe40008011605 */
[----:B------:R-:W-:Y:S01]  /*1c50*/  UIADD3 UR28, UPT, UPT, -UR15, URZ, URZ ;  /* 0x000000ff0f1c7290 */ /* 0x000fe2000fffe1ff */
[----:B------:R-:W-:Y:S01]  /*1c60*/  UMOV UR5, UR19 ;  /* 0x0000001300057c82 */ /* 0x000fe20008000000 */
[----:B------:R-:W-:-:S02]  /*1c70*/  USEL UR14, UR46, UR14, !UP0 ;  /* 0x0000000e2e0e7287 */ /* 0x000fc4000c000000 */
[----:B------:R-:W-:Y:S02]  /*1c80*/  USHF.R.U32.HI UR13, URZ, UR6, UR5 ;  /* 0x00000006ff0d7299 */ /* 0x000fe40008011605 */
[----:B----4-:R-:W-:Y:S01]  /*1c90*/  UIMAD.WIDE.U32 UR32, UR14, UR8, URZ ;  /* 0x000000080e2072a5 */ /* 0x010fe2000f8e00ff */
[----:B------:R-:W-:Y:S01]  /*1ca0*/  UMOV UR5, UR21 ;  /* 0x0000001500057c82 */ /* 0x000fe20008000000 */
[----:B------:R-:W-:Y:S02]  /*1cb0*/  USEL UR13, UR45, UR13, !UP0 ;  /* 0x0000000d2d0d7287 */ /* 0x000fe4000c000000 */
[----:B------:R-:W-:Y:S02]  /*1cc0*/  USHF.R.U32.HI UR12, URZ, UR6, UR5 ;  /* 0x00000006ff0c7299 */ /* 0x000fe40008011605 */
[----:B------:R-:W-:Y:S01]  /*1cd0*/  UIMAD.WIDE.U32 UR20, UR16, UR8, URZ ;  /* 0x00000008101472a5 */ /* 0x000fe2000f8e00ff */
[----:B------:R-:W-:Y:S01]  /*1ce0*/  UMOV UR5, UR23 ;  /* 0x0000001700057c82 */ /* 0x000fe20008000000 */
[----:B------:R-:W-:-:S02]  /*1cf0*/  USEL UR12, UR44, UR12, !UP0 ;  /* 0x0000000c2c0c7287 */ /* 0x000fc4000c000000 */
[----:B------:R-:W-:Y:S02]  /*1d00*/  USHF.R.U32.HI UR18, URZ, UR6, UR5 ;  /* 0x00000006ff127299 */ /* 0x000fe40008011605 */
[----:B------:R-:W-:Y:S01]  /*1d10*/  UIMAD.WIDE.U32 UR22, UR15, UR8, URZ ;  /* 0x000000080f1672a5 */ /* 0x000fe2000f8e00ff */
[----:B------:R-:W-:Y:S01]  /*1d20*/  UMOV UR5, UR25 ;  /* 0x0000001900057c82 */ /* 0x000fe20008000000 */
[----:B------:R-:W-:Y:S02]  /*1d30*/  UIMAD.WIDE.U32 UR34, UR13, UR8, URZ ;  /* 0x000000080d2272a5 */ /* 0x000fe4000f8e00ff */
[----:B------:R-:W-:Y:S02]  /*1d40*/  USHF.R.U32.HI UR17, URZ, UR6, UR5 ;  /* 0x00000006ff117299 */ /* 0x000fe40008011605 */
[----:B------:R-:W-:Y:S01]  /*1d50*/  UIMAD.WIDE.U32 UR36, UR12, UR8, URZ ;  /* 0x000000080c2472a5 */ /* 0x000fe2000f8e00ff */
[----:B------:R-:W-:Y:S01]  /*1d60*/  UMOV UR5, UR27 ;  /* 0x0000001b00057c82 */ /* 0x000fe20008000000 */
[----:B------:R-:W-:-:S02]  /*1d70*/  USEL UR17, UR52, UR17, !UP0 ;  /* 0x0000001134117287 */ /* 0x000fc4000c000000 */
[----:B------:R-:W-:Y:S02]  /*1d80*/  USHF.R.U32.HI UR5, URZ, UR6, UR5 ;  /* 0x00000006ff057299 */ /* 0x000fe40008011605 */
[----:B------:R-:W-:Y:S02]  /*1d90*/  USEL UR6, UR38, UR18, !UP0 ;  /* 0x0000001226067287 */ /* 0x000fe4000c000000 */
[----:B------:R-:W-:Y:S02]  /*1da0*/  USEL UR5, UR31, UR5, !UP0 ;  /* 0x000000051f057287 */ /* 0x000fe4000c000000 */
[----:B------:R-:W-:Y:S02]  /*1db0*/  UIMAD.WIDE.U32 UR18, UR17, UR8, URZ ;  /* 0x00000008111272a5 */ /* 0x000fe4000f8e00ff */
[----:B------:R-:W-:Y:S02]  /*1dc0*/  UIMAD.WIDE.U32 UR40, UR6, UR8, URZ ;  /* 0x00000008062872a5 */ /* 0x000fe4000f8e00ff */
[----:B------:R-:W-:-:S02]  /*1dd0*/  UIMAD.WIDE.U32 UR42, UR5, UR8, URZ ;  /* 0x00000008052a72a5 */ /* 0x000fc4000f8e00ff */
[----:B------:R-:W-:Y:S02]  /*1de0*/  UIADD3 UR27, UPT, UPT, -UR14, URZ, URZ ;  /* 0x000000ff0e1b7290 */ /* 0x000fe4000fffe1ff */
[----:B------:R-:W-:Y:S02]  /*1df0*/  UIADD3 UR26, UPT, UPT, -UR13, URZ, URZ ;  /* 0x000000ff0d1a7290 */ /* 0x000fe4000fffe1ff */
[----:B------:R-:W-:Y:S02]  /*1e00*/  UIADD3 UR25, UPT, UPT, -UR12, URZ, URZ ;  /* 0x000000ff0c197290 */ /* 0x000fe4000fffe1ff */
[----:B------:R-:W-:Y:S02]  /*1e10*/  UIADD3 UR24, UPT, UPT, -UR6, URZ, URZ ;  /* 0x000000ff06187290 */ /* 0x000fe4000fffe1ff */
[----:B------:R-:W-:Y:S02]  /*1e20*/  UIADD3 UR30, UPT, UPT, -UR17, URZ, URZ ;  /* 0x000000ff111e7290 */ /* 0x000fe4000fffe1ff */
[----:B------:R-:W-:-:S02]  /*1e30*/  UIADD3 UR8, UPT, UPT, -UR5, URZ, URZ ;  /* 0x000000ff05087290 */ /* 0x000fc4000fffe1ff */
[----:B------:R-:W-:Y:S02]  /*1e40*/  UIMAD UR53, UR4, UR29, UR48 ;  /* 0x0000001d043572a4 */ /* 0x000fe4000f8e0230 */
[----:B------:R-:W-:Y:S02]  /*1e50*/  UIMAD UR67, UR4, UR28, UR47 ;  /* 0x0000001c044372a4 */ /* 0x000fe4000f8e022f */
[----:B------:R-:W-:Y:S02]  /*1e60*/  UIMAD UR59, UR4, UR27, UR46 ;  /* 0x0000001b043b72a4 */ /* 0x000fe4000f8e022e */
[----:B------:R-:W-:Y:S02]  /*1e70*/  UIMAD UR51, UR4, UR26, UR45 ;  /* 0x0000001a043372a4 */ /* 0x000fe4000f8e022d */
[----:B------:R-:W-:Y:S02]  /*1e80*/  UIMAD UR50, UR4, UR25, UR44 ;  /* 0x00000019043272a4 */ /* 0x000fe4000f8e022c */
[----:B------:R-:W-:-:S02]  /*1e90*/  UIMAD UR49, UR4, UR24, UR38 ;  /* 0x00000018043172a4 */ /* 0x000fc4000f8e0226 */
[----:B------:R-:W-:Y:S02]  /*1ea0*/  UIMAD UR47, UR4, UR30, UR52 ;  /* 0x0000001e042f72a4 */ /* 0x000fe4000f8e0234 */
[----:B------:R-:W-:Y:S02]  /*1eb0*/  UIMAD UR48, UR4, UR8, UR31 ;  /* 0x00000008043072a4 */ /* 0x000fe4000f8e021f */
[----:B------:R-:W-:Y:S01]  /*1ec0*/  UISETP.NE.AND UP0, UPT, UR10, 0x1, UPT ;  /* 0x000000010a00788c */ /* 0x000fe2000bf05270 */
[----:B------:R-:W-:Y:S02]  /*1ed0*/  UMOV UR4, UR19 ;  /* 0x0000001300047c82 */ /* 0x000fe40008000000 */
        /* <DEDUP_REMOVED lines=8> */
[----:B------:R-:W-:Y:S01]  /*1f60*/  UIMAD UR40, UR7, UR22, UR17 ;  /* 0x00000016072872a4 */ /* 0x000fe2000f8e0211 */
[----:B------:R-:W-:Y:S01]  /*1f70*/  UMOV UR4, UR33 ;  /* 0x0000002100047c82 */ /* 0x000fe20008000000 */
[----:B------:R-:W-:-:S02]  /*1f80*/  USEL UR28, UR15, UR21, !UP1 ;  /* 0x000000150f1c7287 */ /* 0x000fc4000c800000 */
        /* <DEDUP_REMOVED lines=17> */
[----:B------:R-:W-:Y:S02]  /*20a0*/  UIADD3 UR8, UPT, UPT, -UR24, URZ, URZ ;  /* 0x000000ff18087290 */ /* 0x000fe4000fffe1ff */
[----:B------:R-:W-:Y:S02]  /*20b0*/  USEL UR23, UR5, UR9, !UP1 ;  /* 0x0000000905177287 */ /* 0x000fe4000c800000 */
[----:B------:R-:W-:Y:S02]  /*20c0*/  UIADD3 UR9, UPT, UPT, -UR25, URZ, URZ ;  /* 0x000000ff19097290 */ /* 0x000fe4000fffe1ff */
[----:B------:R-:W-:Y:S02]  /*20d0*/  UIADD3 UR4, UPT, UPT, -UR23, URZ, URZ ;  /* 0x000000ff17047290 */ /* 0x000fe4000fffe1ff */
[----:B------:R-:W-:-:S02]  /*20e0*/  UIMAD UR34, UR7, UR21, UR16 ;  /* 0x00000015072272a4 */ /* 0x000fc4000f8e0210 */
[----:B------:R-:W-:Y:S02]  /*20f0*/  UIMAD UR31, UR7, UR4, UR5 ;  /* 0x00000004071f72a4 */ /* 0x000fe4000f8e0205 */
[----:B------:R-:W-:Y:S02]  /*2100*/  UIMAD.WIDE.U32 UR4, UR30, UR11, URZ ;  /* 0x0000000b1e0472a5 */ /* 0x000fe4000f8e00ff */
[----:B------:R-:W-:Y:S02]  /*2110*/  UIMAD UR68, UR7, UR20, UR15 ;  /* 0x00000014074472a4 */ /* 0x000fe4000f8e020f */
[----:B------:R-:W-:Y:S02]  /*2120*/  UIMAD UR60, UR7, UR19, UR14 ;  /* 0x00000013073c72a4 */ /* 0x000fe4000f8e020e */
[----:B------:R-:W-:Y:S02]  /*2130*/  UIMAD UR52, UR7, UR18, UR13 ;  /* 0x00000012073472a4 */ /* 0x000fe4000f8e020d */
[----:B------:R-:W-:-:S02]  /*2140*/  UIMAD UR44, UR7, UR9, UR12 ;  /* 0x00000009072c72a4 */ /* 0x000fc4000f8e020c */
[----:B------:R-:W-:Y:S02]  /*2150*/  UIMAD UR36, UR7, UR8, UR6 ;  /* 0x00000008072472a4 */ /* 0x000fe4000f8e0206 */
[----:B------:R-:W-:Y:S02]  /*2160*/  UIMAD.WIDE.U32 UR6, UR29, UR11, URZ ;  /* 0x0000000b1d0672a5 */ /* 0x000fe4000f8e00ff */
[----:B------:R-:W-:Y:S01]  /*2170*/  UIMAD.WIDE.U32 UR12, UR28, UR11, URZ ;  /* 0x0000000b1c0c72a5 */ /* 0x000fe2000f8e00ff */
[----:B------:R-:W-:Y:S01]  /*2180*/  UMOV UR4, UR5 ;  /* 0x0000000500047c82 */ /* 0x000fe20008000000 */
[----:B------:R-:W-:Y:S02]  /*2190*/  UIMAD.WIDE.U32 UR14, UR27, UR11, URZ ;  /* 0x0000000b1b0e72a5 */ /* 0x000fe4000f8e00ff */
[----:B------:R-:W-:Y:S02]  /*21a0*/  UIMAD.WIDE.U32 UR16, UR26, UR11, URZ ;  /* 0x0000000b1a1072a5 */ /* 0x000fe4000f8e00ff */
[----:B------:R-:W-:-:S02]  /*21b0*/  UIMAD.WIDE.U32 UR18, UR25, UR11, URZ ;  /* 0x0000000b191272a5 */ /* 0x000fc4000f8e00ff */
[----:B------:R-:W-:Y:S02]  /*21c0*/  UIMAD.WIDE.U32 UR20, UR24, UR11, URZ ;  /* 0x0000000b181472a5 */ /* 0x000fe4000f8e00ff */
[----:B------:R-:W-:Y:S02]  /*21d0*/  UIMAD.WIDE.U32 UR32, UR23, UR11, URZ ;  /* 0x0000000b172072a5 */ /* 0x000fe4000f8e00ff */
[----:B-----5:R-:W-:Y:S01]  /*21e0*/  USHF.R.U32.HI UR11, URZ, UR56, UR4 ;  /* 0x00000038ff0b7299 */ /* 0x020fe20008011604 */
[----:B------:R-:W1:Y:S02]  /*21f0*/  LDCU UR41, c[0x0][0x4ec] ;  /* 0x00009d80ff2977ac */ /* 0x000e640008000800 */
[----:B------:R-:W-:Y:S01]  /*2200*/  UMOV UR4, UR7 ;  /* 0x0000000700047c82 */ /* 0x000fe20008000000 */
[----:B------:R-:W1:Y:S01]  /*2210*/  LDCU.64 UR8, c[0x0][0x4c0] ;  /* 0x00009800ff0877ac */ /* 0x000e620008000a00 */
[----:B------:R-:W-:Y:S01]  /*2220*/  USHF.R.U32.HI UR5, URZ, UR56, UR4 ;  /* 0x00000038ff057299 */ /* 0x000fe20008011604 */
[----:B------:R-:W2:Y:S02]  /*2230*/  LDCU UR16, c[0x0][0x4c8] ;  /* 0x00009900ff1077ac */ /* 0x000ea40008000800 */
[----:B------:R-:W-:Y:S01]  /*2240*/  UMOV UR4, UR13 ;  /* 0x0000000d00047c82 */ /* 0x000fe20008000000 */
[----:B------:R-:W-:-:S02]  /*2250*/  USEL UR58, UR30, UR11, !UP0 ;  /* 0x0000000b1e3a7287 */ /* 0x000fc4000c000000 */
[----:B------:R-:W-:Y:S02]  /*2260*/  USHF.R.U32.HI UR70, URZ, UR56, UR4 ;  /* 0x00000038ff467299 */ /* 0x000fe40008011604 */
[----:B------:R-:W-:Y:S01]  /*2270*/  USEL UR45, UR29, UR5, !UP0 ;  /* 0x000000051d2d7287 */ /* 0x000fe2000c000000 */
[----:B------:R-:W-:Y:S01]  /*2280*/  UMOV UR4, UR15 ;  /* 0x0000000f00047c82 */ /* 0x000fe20008000000 */
[----:B------:R-:W-:Y:S01]  /*2290*/  USEL UR70, UR28, UR70, !UP0 ;  /* 0x000000461c467287 */ /* 0x000fe2000c000000 */
[----:B------:R-:W-:Y:S01]  /*22a0*/  IMAD.U32 R12, RZ, RZ, UR58 ;  /* 0x0000003aff0c7e24 */ /* 0x000fe2000f8e00ff */
[----:B------:R-:W-:Y:S02]  /*22b0*/  USHF.R.U32.HI UR62, URZ, UR56, UR4 ;  /* 0x00000038ff3e7299 */ /* 0x000fe40008011604 */
[----:B------:R-:W-:Y:S01]  /*22c0*/  IMAD.U32 R8, RZ, RZ, UR45 ;  /* 0x0000002dff087e24 */ /* 0x000fe2000f8e00ff */
[----:B------:R-:W-:Y:S01]  /*22d0*/  UIADD3 UR14, UPT, UPT, -UR58, URZ, URZ ;  /* 0x000000ff3a0e7290 */ /* 0x000fe2000fffe1ff */
[----:B------:R-:W-:Y:S01]  /*22e0*/  UMOV UR4, UR17 ;  /* 0x0000001100047c82 */ /* 0x000fe20008000000 */
[----:B------:R-:W-:-:S02]  /*22f0*/  USEL UR62, UR27, UR62, !UP0 ;  /* 0x0000003e1b3e7287 */ /* 0x000fc4000c000000 */
[----:B------:R-:W-:Y:S02]  /*2300*/  USHF.R.U32.HI UR54, URZ, UR56, UR4 ;  /* 0x00000038ff367299 */ /* 0x000fe40008011604 */
[----:B-1----:R-:W-:Y:S01]  /*2310*/  UIMAD UR17, UR53, UR8, UR41 ;  /* 0x00000008351172a4 */ /* 0x002fe2000f8e0229 */
[----:B------:R-:W-:Y:S01]  /*2320*/  UMOV UR4, UR19 ;  /* 0x0000001300047c82 */ /* 0x000fe20008000000 */
[----:B------:R-:W-:Y:S02]  /*2330*/  USEL UR54, UR26, UR54, !UP0 ;  /* 0x000000361a367287 */ /* 0x000fe4000c000000 */
[----:B------:R-:W-:Y:S02]  /*2340*/  USHF.R.U32.HI UR46, URZ, UR56, UR4 ;  /* 0x00000038ff2e7299 */ /* 0x000fe40008011604 */
[----:B------:R-:W-:Y:S01]  /*2350*/  MOV R7, UR17 ;  /* 0x0000001100077c02 */ /* 0x000fe20008000f00 */
[----:B------:R-:W-:Y:S01]  /*2360*/  UIADD3 UR13, UPT, UPT, -UR45, URZ, URZ ;  /* 0x000000ff2d0d7290 */ /* 0x000fe2000fffe1ff */
[----:B------:R-:W-:Y:S01]  /*2370*/  UMOV UR4, UR21 ;  /* 0x0000001500047c82 */ /* 0x000fe20008000000 */
[----:B------:R-:W1:Y:S01]  /*2380*/  LDCU.64 UR20, c[0x0][0x4f0] ;  /* 0x00009e00ff1477ac */ /* 0x000e620008000a00 */
[----:B------:R-:W-:-:S02]  /*2390*/  USHF.R.U32.HI UR38, URZ, UR56, UR4 ;  /* 0x00000038ff267299 */ /* 0x000fc40008011604 */
[----:B------:R-:W-:Y:S01]  /*23a0*/  USEL UR46, UR25, UR46, !UP0 ;  /* 0x0000002e192e7287 */ /* 0x000fe2000c000000 */
[----:B------:R-:W-:Y:S01]  /*23b0*/  UMOV UR4, UR33 ;  /* 0x0000002100047c82 */ /* 0x000fe20008000000 */
[----:B------:R-:W-:Y:S02]  /*23c0*/  USEL UR38, UR24, UR38, !UP0 ;  /* 0x0000002618267287 */ /* 0x000fe4000c000000 */
[----:B------:R-:W-:Y:S02]  /*23d0*/  USHF.R.U32.HI UR4, URZ, UR56, UR4 ;  /* 0x00000038ff047299 */ /* 0x000fe40008011604 */
[----:B------:R-:W-:Y:S02]  /*23e0*/  UIMAD UR18, UR47, UR8, UR41 ;  /* 0x000000082f1272a4 */ /* 0x000fe4000f8e0229 */
[----:B------:R-:W-:Y:S02]  /*23f0*/  USEL UR22, UR23, UR4, !UP0 ;  /* 0x0000000417167287 */ /* 0x000fe4000c000000 */
[----:B------:R-:W-:-:S02]  /*2400*/  UIMAD UR67, UR67, UR8, UR41 ;  /* 0x00000008434372a4 */ /* 0x000fc4000f8e0229 */
[----:B------:R-:W-:Y:S01]  /*2410*/  UIMAD UR59, UR59, UR8, UR41 ;  /* 0x000000083b3b72a4 */ /* 0x000fe2000f8e0229 */
[----:B------:R-:W-:Y:S01]  /*2420*/  IMAD.U32 R11, RZ, RZ, UR18 ;  /* 0x00000012ff0b7e24 */ /* 0x000fe2000f8e00ff */
[----:B------:R-:W-:Y:S02]  /*2430*/  UIMAD UR51, UR51, UR8, UR41 ;  /* 0x00000008333372a4 */ /* 0x000fe4000f8e0229 */
[----:B------:R-:W-:Y:S02]  /*2440*/  UIMAD UR43, UR50, UR8, UR41 ;  /* 0x00000008322b72a4 */ /* 0x000fe4000f8e0229 */
[----:B------:R-:W-:Y:S02]  /*2450*/  UIMAD UR35, UR49, UR8, UR41 ;  /* 0x00000008312372a4 */ /* 0x000fe4000f8e0229 */
[----:B------:R-:W-:Y:S02]  /*2460*/  UIMAD UR19, UR48, UR8, UR41 ;  /* 0x00000008301372a4 */ /* 0x000fe4000f8e0229 */
[----:B-1----:R-:W-:-:S02]  /*2470*/  UIMAD UR8, UR34, UR9, UR20 ;  /* 0x00000009220872a4 */ /* 0x002fc4000f8e0214 */
[----:B------:R-:W-:Y:S02]  /*2480*/  UIADD3 UR12, UPT, UPT, -UR70, URZ, URZ ;  /* 0x000000ff460c7290 */ /* 0x000fe4000fffe1ff */
[----:B------:R-:W-:Y:S02]  /*2490*/  UIADD3 UR11, UPT, UPT, -UR62, URZ, URZ ;  /* 0x000000ff3e0b7290 */ /* 0x000fe4000fffe1ff */
[----:B------:R-:W-:Y:S01]  /*24a0*/  UIADD3 UR7, UPT, UPT, -UR54, URZ, URZ ;  /* 0x000000ff36077290 */ /* 0x000fe2000fffe1ff */
[----:B------:R-:W-:Y:S01]  /*24b0*/  MOV R6, UR8 ;  /* 0x0000000800067c02 */ /* 0x000fe20008000f00 */
        /* <DEDUP_REMOVED lines=8> */
[----:B------:R-:W-:Y:S01]  /*2540*/  UIMAD UR52, UR52, UR9, UR20 ;  /* 0x00000009343472a4 */ /* 0x000fe2000f8e0214 */
[----:B------:R-:W-:Y:S01]  /*2550*/  IMAD.U32 R10, RZ, RZ, UR17 ;  /* 0x00000011ff0a7e24 */ /* 0x000fe2000f8e00ff */
[----:B------:R-:W-:-:S02]  /*2560*/  UIMAD UR44, UR44, UR9, UR20 ;  /* 0x000000092c2c72a4 */ /* 0x000fc4000f8e0214 */
[----:B------:R-:W-:Y:S02]  /*2570*/  UIMAD UR36, UR36, UR9, UR20 ;  /* 0x00000009242472a4 */ /* 0x000fe4000f8e0214 */
[----:B------:R-:W-:Y:S02]  /*2580*/  UIMAD UR12, UR10, UR12, UR28 ;  /* 0x0000000c0a0c72a4 */ /* 0x000fe4000f8e021c */
[----:B------:R-:W-:Y:S02]  /*2590*/  UIMAD UR11, UR10, UR11, UR27 ;  /* 0x0000000b0a0b72a4 */ /* 0x000fe4000f8e021b */
[----:B------:R-:W-:Y:S02]  /*25a0*/  UIMAD UR7, UR10, UR7, UR26 ;  /* 0x000000070a0772a4 */ /* 0x000fe4000f8e021a */
[----:B------:R-:W-:Y:S02]  /*25b0*/  UIMAD UR45, UR10, UR6, UR25 ;  /* 0x000000060a2d72a4 */ /* 0x000fe4000f8e0219 */
[----:B------:R-:W-:-:S02]  /*25c0*/  UIMAD UR37, UR10, UR5, UR24 ;  /* 0x000000050a2572a4 */ /* 0x000fc4000f8e0218 */
[----:B------:R-:W-:Y:S01]  /*25d0*/  UIMAD UR20, UR31, UR9, UR20 ;  /* 0x000000091f1472a4 */ /* 0x000fe2000f8e0214 */
[----:B------:R-:W-:Y:S01]  /*25e0*/  R2UR UR31, R23 ;  /* 0x00000000171f72ca */ /* 0x000fe200000e0000 */
[----:B------:R-:W-:Y:S02]  /*25f0*/  UIMAD UR10, UR10, UR4, UR23 ;  /* 0x000000040a0a72a4 */ /* 0x000fe4000f8e0217 */
[----:B--2---:R-:W-:Y:S02]  /*2600*/  UIMAD UR9, UR14, UR16, UR21 ;  /* 0x000000100e0972a4 */ /* 0x004fe4000f8e0215 */
[----:B------:R-:W-:Y:S02]  /*2610*/  UIMAD UR8, UR13, UR16, UR21 ;  /* 0x000000100d0872a4 */ /* 0x000fe4000f8e0215 */
[----:B------:R-:W-:Y:S02]  /*2620*/  UIADD3 UR4, UPT, UPT, UR57, UR71, URZ ;  /* 0x0000004739047290 */ /* 0x000fe4000fffe0ff */
[----:B------:R-:W-:Y:S01]  /*2630*/  IMAD.U32 R9, RZ, RZ, UR9 ;  /* 0x00000009ff097e24 */ /* 0x000fe2000f8e00ff */
[----:B------:R-:W-:Y:S01]  /*2640*/  UIMAD UR53, UR7, UR16, UR21 ;  /* 0x00000010073572a4 */ /* 0x000fe2000f8e0215 */
[----:B------:R-:W-:Y:S01]  /*2650*/  MOV R5, UR8 ;  /* 0x0000000800057c02 */ /* 0x000fe20008000f00 */
[----:B------:R-:W-:Y:S01]  /*2660*/  UMOV UR9, URZ ;  /* 0x000000ff00097c82 */ /* 0x000fe20008000000 */
[----:B------:R-:W-:Y:S01]  /*2670*/  UMOV UR8, URZ ;  /* 0x000000ff00087c82 */ /* 0x000fe20008000000 */
[----:B------:R-:W-:Y:S01]  /*2680*/  UMOV UR7, URZ ;  /* 0x000000ff00077c82 */ /* 0x000fe20008000000 */
[----:B------:R-:W-:Y:S01]  /*2690*/  IMAD.U32 R0, RZ, RZ, UR9 ;  /* 0x00000009ff007e24 */ /* 0x000fe2000f8e00ff */
[----:B------:R-:W-:Y:S01]  /*26a0*/  MOV R21, UR7 ;  /* 0x0000000700157c02 */ /* 0x000fe20008000f00 */
[----:B------:R-:W-:Y:S01]  /*26b0*/  IMAD.U32 R2, RZ, RZ, UR8 ;  /* 0x00000008ff027e24 */ /* 0x000fe2000f8e00ff */
[----:B------:R-:W-:Y:S01]  /*26c0*/  MOV R22, UR4 ;  /* 0x0000000400167c02 */ /* 0x000fe20008000f00 */
[----:B------:R-:W-:-:S02]  /*26d0*/  UIMAD UR69, UR12, UR16, UR21 ;  /* 0x000000100c4572a4 */ /* 0x000fc4000f8e0215 */
[----:B------:R-:W-:Y:S02]  /*26e0*/  UIMAD UR61, UR11, UR16, UR21 ;  /* 0x000000100b3d72a4 */ /* 0x000fe4000f8e0215 */
[----:B------:R-:W-:Y:S02]  /*26f0*/  UIMAD UR45, UR45, UR16, UR21 ;  /* 0x000000102d2d72a4 */ /* 0x000fe4000f8e0215 */
[----:B------:R-:W-:Y:S01]  /*2700*/  UIMAD UR37, UR37, UR16, UR21 ;  /* 0x00000010252572a4 */ /* 0x000fe2000f8e0215 */
[----:B------:R-:W1:Y:S01]  /*2710*/  LDCU UR15, c[0x0][0x4cc] ;  /* 0x00009980ff0f77ac */ /* 0x000e620008000800 */
[----:B------:R-:W2:Y:S01]  /*2720*/  LDCU UR6, c[0x0][0x500] ;  /* 0x0000a000ff0677ac */ /* 0x000ea20008000800 */
[----:B------:R-:W4:Y:S01]  /*2730*/  LDCU.64 UR4, c[0x0][0x4f8] ;  /* 0x00009f00ff0477ac */ /* 0x000f220008000a00 */
[----:B------:R-:W-:Y:S01]  /*2740*/  UIMAD UR21, UR10, UR16, UR21 ;  /* 0x000000100a1572a4 */ /* 0x000fe2000f8e0215 */
[----:B---3--:R-:W-:-:S11]  /*2750*/  UMOV UR47, URZ ;  /* 0x000000ff002f7c82 */ /* 0x008fd60008000000 */
.L_x_28:
[----:B------:R-:W-:Y:S01]  /*2760*/  @!P3 MOV R23, 0xc000 ;  /* 0x0000c0000017b802 */ /* 0x000fe20000000f00 */
[----:B------:R-:W-:Y:S01]  /*2770*/  ULEA UR12, UR31, UR63, 0x3 ;  /* 0x0000003f1f0c7291 */ /* 0x000fe2000f8e18ff */
[----:B------:R-:W-:Y:S11]  /*2780*/  @P0 BRA `(.L_x_23) ;  /* 0x0000000000100947 */ /* 0x000ff60003800000 */
[----:B------:R-:W-:Y:S04]  /*2790*/  MOV R3, UR55 ;  /* 0x0000003700037c02 */ /* 0x000fe80008000f00 */
[----:B------:R-:W-:Y:S04]  /*27a0*/  SHF.L.U32 R28, R3, 0x1f, RZ ;  /* 0x0000001f031c7819 */ /* 0x000fe800000006ff */
[----:B------:R-:W3:Y:S02]  /*27b0*/  SYNCS.PHASECHK.TRANS64.TRYWAIT P0, [UR12+0x40], R28 ;  /* 0x0000401cff0075a7 */ /* 0x000ee4000800110c */
[----:B---3--:R-:W-:Y:S05]  /*27c0*/  @!P0 BRA `(.L_x_24) ;  /* 0x0000008800748947 */ /* 0x008fea0003800000 */
.L_x_23:
[----:B------:R1:W-:Y:S01]  /*27d0*/  @!P3 SYNCS.ARRIVE.TRANS64 RZ, [UR12], R23 ;  /* 0x00000017ffffb9a7 */ /* 0x0003e2000800000c */
[----:B------:R-:W-:Y:S11]  /*27e0*/  R2UR UR7, R16 ;  /* 0x00000000100772ca */ /* 0x000ff600000e0000 */
[----:B------:R-:W-:Y:S02]  /*27f0*/  @!UPT UIADD3 URZ, UPT, UPT, URZ, URZ, URZ ;  /* 0x000000fffffff290 */ /* 0x000fe4000fffe0ff */
[----:B------:R-:W-:Y:S04]  /*2800*/  ULOP3.LUT UR7, UR7, 0x2, URZ, 0xfc, !UPT ;  /* 0x0000000207077892 */ /* 0x000fe8000f8efcff */
[----:B------:R-:W-:Y:S09]  /*2810*/  UISETP.NE.AND UP0, UPT, UR7, 0x2, UPT ;  /* 0x000000020700788c */ /* 0x000ff2000bf05270 */
[----:B-1----:R-:W-:Y:S05]  /*2820*/  BRA.U UP0, `(.L_x_25) ;  /* 0x0000000100047547 */ /* 0x002fea000b800000 */
[----:B--2-4-:R-:W-:Y:S05]  /*2830*/  BPT.TRAP 0x1 ;  /* 0x000000040000795c */ /* 0x014fea0000300000 */
.L_x_25:
[----:B------:R-:W-:Y:S04]  /*2840*/  BSSY.RECONVERGENT B0, `(.L_x_26) ;  /* 0x0000003000007945 */ /* 0x000fe80003800200 */
[----:B------:R-:W-:Y:S05]  /*2850*/  @P2 BRA `(.L_x_27) ;  /* 0x0000000000042947 */ /* 0x000fea0003800000 */
[----:B--2-4-:R-:W-:Y:S05]  /*2860*/  BPT.TRAP 0x1 ;  /* 0x000000040000795c */ /* 0x014fea0000300000 */
.L_x_27:
[----:B--2-4-:R-:W-:Y:S05]  /*2870*/  BSYNC.RECONVERGENT B0 ;  /* 0x0000000000007941 */ /* 0x014fea0003800200 */
.L_x_26:
[----:B------:R-:W1:Y:S01]  /*2880*/  LDCU.64 UR10, c[0x0][0x4d0] ;  /* 0x00009a00ff0a77ac */ /* 0x000e620008000a00 */
[----:B------:R-:W-:Y:S02]  /*2890*/  R2UR UR9, R0 ;  /* 0x00000000000972ca */ /* 0x000fe400000e0000 */
[----:B------:R-:W-:Y:S01]  /*28a0*/  R2UR UR8, R2 ;  /* 0x00000000020872ca */ /* 0x000fe200000e0000 */
[----:B------:R-:W-:Y:S01]  /*28b0*/  ULOP3.LUT UR65, UR12, 0xfefffff8, URZ, 0xc0, !UPT ;  /* 0xfefffff80c417892 */ /* 0x000fe2000f8ec0ff */
[----:B------:R-:W-:Y:S01]  /*28c0*/  MOV.SPILL R36, UR70 ;  /* 0x0000004600247c02 */ /* 0x000fe20009000f00 */
[----:B------:R-:W2:Y:S01]  /*28d0*/  LDCU.64 UR24, c[0x0][0x348] ;  /* 0x00006900ff1877ac */ /* 0x000ea20008000a00 */
[----:B------:R-:W-:Y:S02]  /*28e0*/  R2UR UR7, R21 ;  /* 0x00000000150772ca */ /* 0x000fe400000e0000 */
[----:B------:R-:W-:Y:S01]  /*28f0*/  R2UR UR70, R12 ;  /* 0x000000000c4672ca */ /* 0x000fe200000e0000 */
[----:B------:R-:W-:Y:S01]  /*2900*/  UIADD3 UR13, UPT, UPT, UR31, 0x1, URZ ;  /* 0x000000011f0d7890 */ /* 0x000fe2000fffe0ff */
[----:B------:R-:W-:Y:S01]  /*2910*/  MOV.SPILL R35, UR69 ;  /* 0x0000004500237c02 */ /* 0x000fe20009000f00 */
[----:B------:R-:W-:Y:S01]  /*2920*/  ULEA UR23, UR31, UR63, 0xe ;  /* 0x0000003f1f177291 */ /* 0x000fe2000f8e70ff */
[----:B------:R-:W-:Y:S01]  /*2930*/  R2UR UR69, R9 ;  /* 0x00000000094572ca */ /* 0x000fe200000e0000 */
[----:B------:R-:W-:Y:S01]  /*2940*/  UIMAD UR9, UR9, UR15, UR4 ;  /* 0x0000000f090972a4 */ /* 0x000fe2000f8e0204 */
[----:B------:R-:W-:Y:S01]  /*2950*/  MOV.SPILL R34, UR68 ;  /* 0x0000004400227c02 */ /* 0x000fe20009000f00 */
[----:B------:R-:W-:Y:S01]  /*2960*/  UISETP.NE.AND UP0, UPT, UR13, 0x8, UPT ;  /* 0x000000080d00788c */ /* 0x000fe2000bf05270 */
[----:B------:R-:W-:Y:S01]  /*2970*/  R2UR UR68, R10 ;  /* 0x000000000a4472ca */ /* 0x000fe200000e0000 */
[----:B-1----:R-:W-:Y:S01]  /*2980*/  UIMAD UR8, UR8, UR10, UR5 ;  /* 0x0000000a080872a4 */ /* 0x002fe2000f8e0205 */
[----:B------:R-:W-:Y:S01]  /*2990*/  MOV.SPILL R33, UR67 ;  /* 0x0000004300217c02 */ /* 0x000fe20009000f00 */
[----:B------:R-:W-:Y:S01]  /*29a0*/  USEL UR10, URZ, 0x1, UP0 ;  /* 0x00000001ff0a7887 */ /* 0x000fe20008000000 */
[----:B------:R-:W-:Y:S01]  /*29b0*/  R2UR UR67, R11 ;  /* 0x000000000b4372ca */ /* 0x000fe200000e0000 */
[----:B------:R-:W-:Y:S01]  /*29c0*/  UIMAD UR7, UR7, UR11, UR6 ;  /* 0x0000000b070772a4 */ /* 0x000fe2000f8e0206 */
[----:B------:R-:W-:Y:S01]  /*29d0*/  MOV.SPILL R31, UR38 ;  /* 0x00000026001f7c02 */ /* 0x000fe20009000f00 */
[----:B------:R-:W-:Y:S01]  /*29e0*/  ULEA UR8, UR8, UR9, 0x5 ;  /* 0x0000000908087291 */ /* 0x000fe2000f8e28ff */
[----:B------:R-:W-:Y:S01]  /*29f0*/  R2UR UR38, R8 ;  /* 0x00000000082672ca */ /* 0x000fe200000e0000 */
[----:B------:R-:W-:Y:S01]  /*2a00*/  ULOP3.LUT UR55, UR55, UR10, URZ, 0x3c, !UPT ;  /* 0x0000000a37377292 */ /* 0x000fe2000f8e3cff */
[----:B------:R-:W-:Y:S01]  /*2a10*/  MOV.SPILL R30, UR37 ;  /* 0x00000025001e7c02 */ /* 0x000fe20009000f00 */
[----:B--2---:R-:W-:Y:S01]  /*2a20*/  UIADD3 UR72, UP1, UPT, UR24, 0x80, URZ ;  /* 0x0000008018487890 */ /* 0x004fe2000ff3e0ff */
[----:B------:R-:W-:Y:S01]  /*2a30*/  R2UR UR37, R5 ;  /* 0x00000000052572ca */ /* 0x000fe200000e0000 */
[----:B------:R-:W-:Y:S01]  /*2a40*/  USEL UR17, UR13, URZ, UP0 ;  /* 0x000000ff0d117287 */ /* 0x000fe20008000000 */
[----:B------:R-:W-:Y:S01]  /*2a50*/  MOV.SPILL R29, UR36 ;  /* 0x00000024001d7c02 */ /* 0x000fe20009000f00 */
[----:B------:R-:W-:Y:S01]  /*2a60*/  ULEA UR7, UR7, UR8, 0xa ;  /* 0x0000000807077291 */ /* 0x000fe2000f8e50ff */
[----:B------:R-:W-:Y:S01]  /*2a70*/  R2UR UR36, R6 ;  /* 0x00000000062472ca */ /* 0x000fe200000e0000 */
[----:B------:R-:W-:Y:S01]  /*2a80*/  USHF.L.U32 UR66, UR47, 0x6, URZ ;  /* 0x000000062f427899 */ /* 0x000fe200080006ff */
[----:B---3--:R-:W-:Y:S01]  /*2a90*/  IMAD.U32 R3, RZ, RZ, UR55 ;  /* 0x00000037ff037e24 */ /* 0x008fe2000f8e00ff */
[----:B------:R-:W-:Y:S01]  /*2aa0*/  UIADD3.X UR73, UPT, UPT, URZ, UR25, URZ, UP1, !UPT ;  /* 0x00000019ff497290 */ /* 0x000fe20008ffe4ff */
[----:B------:R-:W-:Y:S01]  /*2ab0*/  MOV.SPILL R28, UR35 ;  /* 0x00000023001c7c02 */ /* 0x000fe20009000f00 */
[----:B------:R-:W-:Y:S01]  /*2ac0*/  ULEA UR9, UR17, UR63, 0x3 ;  /* 0x0000003f11097291 */ /* 0x000fe2000f8e18ff */
[----:B------:R-:W-:Y:S01]  /*2ad0*/  R2UR UR35, R7 ;  /* 0x00000000072372ca */ /* 0x000fe200000e0000 */
[----:B------:R-:W-:Y:S01]  /*2ae0*/  UIADD3 UR64, UPT, UPT, UR23, 0x6400, URZ ;  /* 0x0000640017407890 */ /* 0x000fe2000fffe0ff */
[----:B------:R-:W-:Y:S01]  /*2af0*/  SHF.L.U32 R38, R3, 0x1f, RZ ;  /* 0x0000001f03267819 */ /* 0x000fe200000006ff */
[----:B------:R-:W-:Y:S01]  /*2b00*/  UPRMT UR7, UR7, 0x5410, URZ ;  /* 0x0000541007077896 */ /* 0x000fe200080000ff */
[----:B------:R-:W-:Y:S01]  /*2b10*/  IMAD.U32 R23, RZ, RZ, UR17 ;  /* 0x00000011ff177e24 */ /* 0x000fe2000f8e00ff */
[----:B------:R-:W-:Y:S01]  /*2b20*/  UIADD3 UR24, UPT, UPT, UR23, 0x6800, URZ ;  /* 0x0000680017187890 */ /* 0x000fe2000fffe0ff */
[----:B------:R-:W-:Y:S01]  /*2b30*/  MOV.SPILL R3, UR51 ;  /* 0x0000003300037c02 */ /* 0x000fe20009000f00 */
[----:B------:R-:W-:Y:S01]  /*2b40*/  UIADD3 UR32, UPT, UPT, UR23, 0x6c00, URZ ;  /* 0x00006c0017207890 */ /* 0x000fe2000fffe0ff */
[----:B------:R1:W2:Y:S01]  /*2b50*/  SYNCS.PHASECHK.TRANS64.TRYWAIT P0, [UR9+0x40], R38 ;  /* 0x00004026ff0075a7 */ /* 0x0002a20008001109 */
[----:B------:R-:W-:Y:S01]  /*2b60*/  UIADD3 UR56, UPT, UPT, UR23, 0x7c00, URZ ;  /* 0x00007c0017387890 */ /* 0x000fe2000fffe0ff */
[----:B------:R-:W-:Y:S01]  /*2b70*/  MOV.SPILL R37, UR71 ;  /* 0x0000004700257c02 */ /* 0x000fe20009000f00 */
[----:B------:R-:W-:Y:S01]  /*2b80*/  UIADD3 UR48, UPT, UPT, UR23, 0x8400, URZ ;  /* 0x0000840017307890 */ /* 0x000fe2000fffe0ff */
[----:B------:R-:W-:Y:S01]  /*2b90*/  MOV.SPILL R32, UR39 ;  /* 0x0000002700207c02 */ /* 0x000fe20009000f00 */
[----:B------:R-:W-:Y:S01]  /*2ba0*/  UIADD3 UR40, UPT, UPT, UR23, 0x8c00, URZ ;  /* 0x00008c0017287890 */ /* 0x000fe2000fffe0ff */
[----:B------:R-:W-:Y:S01]  /*2bb0*/  R2UR.FILL UR71, R37 ;  /* 0x00000000254772ca */ /* 0x000fe200004e0000 */
[----:B------:R-:W-:Y:S01]  /*2bc0*/  UMOV UR74, 0x0 ;  /* 0x00000000004a7882 */ /* 0x000fe20000000000 */
[----:B------:R-:W-:Y:S01]  /*2bd0*/  UMOV UR75, 0x10000000 ;  /* 0x10000000004b7882 */ /* 0x000fe20000000000 */
[----:B------:R-:W-:Y:S01]  /*2be0*/  UMOV UR12, UR36 ;  /* 0x00000024000c7c82 */ /* 0x000fe20008000000 */
[----:B------:R3:W-:Y:S01]  /*2bf0*/  UTMALDG.5D.IM2COL.2CTA [UR64], [UR72], UR7, desc[UR74] ;  /* 0x00004a40480073b4 */ /* 0x0007e20008261007 */
[----:B------:R-:W-:Y:S01]  /*2c00*/  UMOV UR16, UR65 ;  /* 0x0000004100107c82 */ /* 0x000fe20008000000 */
[----:B------:R-:W-:Y:S01]  /*2c10*/  UMOV UR18, UR66 ;  /* 0x0000004200127c82 */ /* 0x000fe20008000000 */
[----:B------:R-:W-:Y:S01]  /*2c20*/  UMOV UR25, UR16 ;  /* 0x0000001000197c82 */ /* 0x000fe20008000000 */
[----:B------:R-:W-:Y:S01]  /*2c30*/  UIADD3 UR26, UPT, UPT, UR18, 0x20, URZ ;  /* 0x00000020121a7890 */ /* 0x000fe2000fffe0ff */
[----:B------:R-:W-:Y:S01]  /*2c40*/  R2UR.FILL UR39, R32 ;  /* 0x00000000202772ca */ /* 0x000fe200004e0000 */
[----:B------:R-:W-:Y:S01]  /*2c50*/  UMOV UR33, UR16 ;  /* 0x0000001000217c82 */ /* 0x000fe20008000000 */
        /* <DEDUP_REMOVED lines=10> */
[----:B------:R-:W-:Y:S01]  /*2d00*/  UIADD3 UR8, UPT, UPT, UR23, 0x7000, URZ ;  /* 0x0000700017087890 */ /* 0x000fe2000fffe0ff */
[----:B------:R4:W-:Y:S01]  /*2d10*/  UTMALDG.5D.IM2COL.2CTA [UR24], [UR72], UR7, desc[UR74] ;  /* 0x00004a18480073b4 */ /* 0x0009e20008261007 */
[----:B------:R-:W-:Y:S01]  /*2d20*/  UMOV UR11, UR35 ;  /* 0x00000023000b7c82 */ /* 0x000fe20008000000 */
[----:B------:R-:W-:Y:S01]  /*2d30*/  UMOV UR10, UR37 ;  /* 0x00000025000a7c82 */ /* 0x000fe20008000000 */
[----:B------:R-:W-:Y:S01]  /*2d40*/  UMOV UR9, UR38 ;  /* 0x0000002600097c82 */ /* 0x000fe20008000000 */
[----:B------:R-:W-:Y:S01]  /*2d50*/  UMOV UR13, UR10 ;  /* 0x0000000a000d7c82 */ /* 0x000fe20008000000 */
[----:B------:R-:W-:Y:S01]  /*2d60*/  UMOV UR14, UR9 ;  /* 0x00000009000e7c82 */ /* 0x000fe20008000000 */
[----:B------:R-:W-:Y:S01]  /*2d70*/  UMOV UR9, UR16 ;  /* 0x0000001000097c82 */ /* 0x000fe20008000000 */
[----:B------:R-:W-:Y:S01]  /*2d80*/  UMOV UR10, UR26 ;  /* 0x0000001a000a7c82 */ /* 0x000fe20008000000 */
[----:B------:R5:W-:Y:S01]  /*2d90*/  UTMALDG.5D.IM2COL.2CTA [UR32], [UR72], UR7, desc[UR74] ;  /* 0x00004a20480073b4 */ /* 0x000be20008261007 */
[----:B------:R-:W-:Y:S01]  /*2da0*/  UIADD3 UR71, UPT, UPT, UR71, 0x1, URZ ;  /* 0x0000000147477890 */ /* 0x000fe2000fffe0ff */
[----:B------:R1:W-:Y:S01]  /*2db0*/  UTMALDG.5D.IM2COL.2CTA [UR8], [UR72], UR7, desc[UR74] ;  /* 0x00004a08480073b4 */ /* 0x0003e20008261007 */
[----:B---3--:R-:W-:Y:S01]  /*2dc0*/  UIADD3 UR64, UPT, UPT, UR23, 0x7400, URZ ;  /* 0x0000740017407890 */ /* 0x008fe2000fffe0ff */
[----:B------:R-:W-:Y:S01]  /*2dd0*/  R2UR.FILL UR70, R36 ;  /* 0x00000000244672ca */ /* 0x000fe200004e0000 */
[----:B------:R-:W-:Y:S01]  /*2de0*/  UMOV UR65, UR16 ;  /* 0x0000001000417c82 */ /* 0x000fe20008000000 */
[----:B------:R-:W-:Y:S01]  /*2df0*/  R2UR.FILL UR69, R35 ;  /* 0x00000000234572ca */ /* 0x000fe200004e0000 */
[----:B------:R-:W-:Y:S01]  /*2e00*/  UMOV UR66, UR18 ;  /* 0x0000001200427c82 */ /* 0x000fe20008000000 */
[----:B------:R-:W-:Y:S02]  /*2e10*/  R2UR.FILL UR68, R34 ;  /* 0x00000000224472ca */ /* 0x000fe400004e0000 */
[----:B------:R-:W-:Y:S01]  /*2e20*/  R2UR.FILL UR67, R33 ;  /* 0x00000000214372ca */ /* 0x000fe200004e0000 */
[----:B----4-:R-:W-:Y:S11]  /*2e30*/  UIADD3 UR24, UPT, UPT, UR23, 0x7800, URZ ;  /* 0x0000780017187890 */ /* 0x010ff6000fffe0ff */
[----:B------:R-:W-:Y:S01]  /*2e40*/  @!UPT UIADD3 URZ, UPT, UPT, URZ, URZ, URZ ;  /* 0x000000fffffff290 */ /* 0x000fe2000fffe0ff */
[----:B------:R3:W-:Y:S01]  /*2e50*/  UTMALDG.5D.IM2COL.2CTA [UR64], [UR72], UR7, desc[UR74] ;  /* 0x00004a40480073b4 */ /* 0x0007e20008261007 */
[----:B------:R-:W-:Y:S01]  /*2e60*/  UMOV UR27, UR67 ;  /* 0x00000043001b7c82 */ /* 0x000fe20008000000 */
[----:B------:R-:W-:Y:S01]  /*2e70*/  UMOV UR28, UR68 ;  /* 0x00000044001c7c82 */ /* 0x000fe20008000000 */
[----:B------:R-:W-:Y:S01]  /*2e80*/  UMOV UR29, UR69 ;  /* 0x00000045001d7c82 */ /* 0x000fe20008000000 */
[----:B------:R-:W-:Y:S01]  /*2e90*/  UMOV UR30, UR70 ;  /* 0x00000046001e7c82 */ /* 0x000fe20008000000 */
[----:B-----5:R-:W-:Y:S01]  /*2ea0*/  UIADD3 UR32, UPT, UPT, UR23, 0x9400, URZ ;  /* 0x0000940017207890 */ /* 0x020fe2000fffe0ff */
[----:B------:R-:W-:Y:S01]  /*2eb0*/  R2UR.FILL UR38, R31 ;  /* 0x000000001f2672ca */ /* 0x000fe200004e0000 */
[----:B------:R4:W-:Y:S01]  /*2ec0*/  UTMALDG.5D.IM2COL.2CTA [UR24], [UR72], UR7, desc[UR74] ;  /* 0x00004a18480073b4 */ /* 0x0009e20008261007 */
[----:B------:R-:W-:Y:S02]  /*2ed0*/  R2UR.FILL UR37, R30 ;  /* 0x000000001e2572ca */ /* 0x000fe400004e0000 */
[----:B------:R-:W-:Y:S02]  /*2ee0*/  R2UR.FILL UR36, R29 ;  /* 0x000000001d2472ca */ /* 0x000fe400004e0000 */
[----:B------:R-:W-:Y:S01]  /*2ef0*/  R2UR.FILL UR35, R28 ;  /* 0x000000001c2372ca */ /* 0x000fe200004e0000 */
[----:B-1----:R-:W-:Y:S01]  /*2f00*/  UIADD3 UR8, UPT, UPT, UR23, 0x8000, URZ ;  /* 0x0000800017087890 */ /* 0x002fe2000fffe0ff */
[----:B------:R-:W-:Y:S01]  /*2f10*/  MOV.SPILL R28, UR52 ;  /* 0x00000034001c7c02 */ /* 0x000fe20009000f00 */
[----:B------:R-:W-:Y:S01]  /*2f20*/  UMOV UR11, UR59 ;  /* 0x0000003b000b7c82 */ /* 0x000fe20008000000 */
[----:B------:R-:W-:Y:S01]  /*2f30*/  UMOV UR12, UR60 ;  /* 0x0000003c000c7c82 */ /* 0x000fe20008000000 */
[----:B------:R-:W-:Y:S01]  /*2f40*/  UMOV UR13, UR61 ;  /* 0x0000003d000d7c82 */ /* 0x000fe20008000000 */
[----:B------:R-:W-:Y:S01]  /*2f50*/  UMOV UR14, UR62 ;  /* 0x0000003e000e7c82 */ /* 0x000fe20008000000 */
[----:B------:R-:W-:Y:S02]  /*2f60*/  MOV.SPILL R30, UR54 ;  /* 0x00000036001e7c02 */ /* 0x000fe40009000f00 */
[----:B------:R-:W-:Y:S02]  /*2f70*/  MOV.SPILL R29, UR53 ;  /* 0x00000035001d7c02 */ /* 0x000fe40009000f00 */
[----:B------:R-:W-:Y:S04]  /*2f80*/  MOV.SPILL R31, UR55 ;  /* 0x00000037001f7c02 */ /* 0x000fe80009000f00 */
[----:B------:R-:W-:Y:S01]  /*2f90*/  R2UR.FILL UR55, R31 ;  /* 0x000000001f3772ca */ /* 0x000fe200004e0000 */
[----:B---3--:R-:W-:Y:S01]  /*2fa0*/  USHF.L.U32 UR65, UR47, 0x6, URZ ;  /* 0x000000062f417899 */ /* 0x008fe200080006ff */
[----:B------:R-:W-:Y:S01]  /*2fb0*/  R2UR UR64, R22 ;  /* 0x00000000164072ca */ /* 0x000fe200000e0000 */
[----:B------:R-:W-:Y:S05]  /*2fc0*/  UMOV UR66, UR17 ;  /* 0x0000001100427c82 */ /* 0x000fea0008000000 */
[----:B------:R-:W-:Y:S01]  /*2fd0*/  UMOV UR58, UR65 ;  /* 0x00000041003a7c82 */ /* 0x000fe20008000000 */
[----:B------:R-:W-:Y:S01]  /*2fe0*/  UMOV UR50, UR65 ;  /* 0x0000004100327c82 */ /* 0x000fe20008000000 */
[----:B------:R1:W-:Y:S01]  /*2ff0*/  UTMALDG.5D.IM2COL.2CTA [UR56], [UR72], UR7, desc[UR74] ;  /* 0x00004a38480073b4 */ /* 0x0003e20008261007 */
[----:B----4-:R-:W-:Y:S01]  /*3000*/  UIADD3 UR24, UPT, UPT, UR23, 0x8800, URZ ;  /* 0x0000880017187890 */ /* 0x010fe2000fffe0ff */
[----:B------:R-:W-:Y:S01]  /*3010*/  UMOV UR27, UR51 ;  /* 0x00000033001b7c82 */ /* 0x000fe20008000000 */
[----:B------:R-:W-:Y:S01]  /*3020*/  UMOV UR28, UR52 ;  /* 0x00000034001c7c82 */ /* 0x000fe20008000000 */
[----:B------:R-:W-:Y:S01]  /*3030*/  UMOV UR29, UR53 ;  /* 0x00000035001d7c82 */ /* 0x000fe20008000000 */
[----:B------:R-:W-:Y:S01]  /*3040*/  UMOV UR30, UR54 ;  /* 0x00000036001e7c82 */ /* 0x000fe20008000000 */
[----:B------:R-:W-:Y:S01]  /*3050*/  UMOV UR42, UR65 ;  /* 0x00000041002a7c82 */ /* 0x000fe20008000000 */
[----:B------:R-:W-:Y:S01]  /*3060*/  UMOV UR34, UR65 ;  /* 0x0000004100227c82 */ /* 0x000fe20008000000 */
[----:B------:R-:W-:Y:S01]  /*3070*/  UMOV UR18, UR65 ;  /* 0x0000004100127c82 */ /* 0x000fe20008000000 */
[----:B-1----:R-:W-:Y:S01]  /*3080*/  UMOV UR58, UR16 ;  /* 0x00000010003a7c82 */ /* 0x002fe20008000000 */
[----:B------:R-:W-:Y:S01]  /*3090*/  UIADD3 UR16, UPT, UPT, UR23, 0x9c00, URZ ;  /* 0x00009c0017107890 */ /* 0x000fe2000fffe0ff */
[----:B------:R-:W-:Y:S01]  /*30a0*/  UMOV UR9, UR58 ;  /* 0x0000003a00097c82 */ /* 0x000fe20008000000 */
[----:B------:R-:W-:Y:S01]  /*30b0*/  UMOV UR49, UR58 ;  /* 0x0000003a00317c82 */ /* 0x000fe20008000000 */
[----:B------:R1:W-:Y:S01]  /*30c0*/  UTMALDG.5D.IM2COL.2CTA [UR8], [UR72], UR7, desc[UR74] ;  /* 0x00004a08480073b4 */ /* 0x0003e20008261007 */
[----:B------:R-:W-:Y:S01]  /*30d0*/  UMOV UR25, UR58 ;  /* 0x0000003a00197c82 */ /* 0x000fe20008000000 */
[----:B------:R-:W-:Y:S01]  /*30e0*/  UMOV UR41, UR58 ;  /* 0x0000003a00297c82 */ /* 0x000fe20008000000 */
[----:B------:R-:W-:Y:S01]  /*30f0*/  UMOV UR33, UR58 ;  /* 0x0000003a00217c82 */ /* 0x000fe20008000000 */
[----:B------:R-:W-:Y:S01]  /*3100*/  UMOV UR17, UR58 ;  /* 0x0000003a00117c82 */ /* 0x000fe20008000000 */
[----:B------:R-:W3:Y:S01]  /*3110*/  LDCU.64 UR56, c[0x0][0x348] ;  /* 0x00006900ff3877ac */ /* 0x000ee20008000a00 */
[----:B------:R4:W-:Y:S01]  /*3120*/  UTMALDG.5D.IM2COL.2CTA [UR48], [UR72], UR7, desc[UR74] ;  /* 0x00004a30480073b4 */ /* 0x0009e20008261007 */
[----:B------:R5:W-:Y:S01]  /*3130*/  UTMALDG.5D.IM2COL.2CTA [UR24], [UR72], UR7, desc[UR74] ;  /* 0x00004a18480073b4 */ /* 0x000be20008261007 */
[----:B------:R-:W-:Y:S01]  /*3140*/  UTMALDG.5D.IM2COL.2CTA [UR40], [UR72], UR7, desc[UR74] ;  /* 0x00004a28480073b4 */ /* 0x000fe20008261007 */
[----:B-1----:R-:W-:Y:S01]  /*3150*/  UIADD3 UR8, UPT, UPT, UR23, 0x9000, URZ ;  /* 0x0000900017087890 */ /* 0x002fe2000fffe0ff */
[----:B------:R-:W-:Y:S01]  /*3160*/  UMOV UR11, UR43 ;  /* 0x0000002b000b7c82 */ /* 0x000fe20008000000 */
[----:B------:R-:W-:Y:S01]  /*3170*/  UMOV UR12, UR44 ;  /* 0x0000002c000c7c82 */ /* 0x000fe20008000000 */
[----:B------:R-:W-:Y:S01]  /*3180*/  UMOV UR13, UR45 ;  /* 0x0000002d000d7c82 */ /* 0x000fe20008000000 */
[----:B------:R-:W-:Y:S01]  /*3190*/  UMOV UR14, UR46 ;  /* 0x0000002e000e7c82 */ /* 0x000fe20008000000 */
[----:B----4-:R-:W1:Y:S04]  /*31a0*/  LDCU UR49, c[0x0][0x38c] ;  /* 0x00007180ff3177ac */ /* 0x010e680008000800 */
[----:B------:R4:W-:Y:S01]  /*31b0*/  UTMALDG.5D.IM2COL.2CTA [UR8], [UR72], UR7, desc[UR74] ;  /* 0x00004a08480073b4 */ /* 0x0009e20008261007 */
[----:B------:R-:W-:Y:S02]  /*31c0*/  R2UR UR52, R0 ;  /* 0x00000000003472ca */ /* 0x000fe400000e0000 */
[----:B------:R-:W-:Y:S01]  /*31d0*/  R2UR UR50, R13 ;  /* 0x000000000d3272ca */ /* 0x000fe200000e0000 */
[----:B------:R-:W-:Y:S01]  /*31e0*/  UMOV UR51, UR65 ;  /* 0x0000004100337c82 */ /* 0x000fe20008000000 */
[----:B------:R-:W-:Y:S01]  /*31f0*/  R2UR UR53, R2 ;  /* 0x00000000023572ca */ /* 0x000fe200000e0000 */
[----:B-----5:R-:W-:Y:S01]  /*3200*/  UIADD3 UR24, UPT, UPT, UR23, 0x9800, URZ ;  /* 0x0000980017187890 */ /* 0x020fe2000fffe0ff */
[----:B------:R-:W-:Y:S01]  /*3210*/  UTMALDG.5D.IM2COL.2CTA [UR32], [UR72], UR7, desc[UR74] ;  /* 0x00004a20480073b4 */ /* 0x000fe20008261007 */
[----:B------:R-:W-:Y:S01]  /*3220*/  UMOV UR27, UR35 ;  /* 0x00000023001b7c82 */ /* 0x000fe20008000000 */
[----:B------:R-:W-:Y:S01]  /*3230*/  UMOV UR28, UR36 ;  /* 0x00000024001c7c82 */ /* 0x000fe20008000000 */
[----:B------:R-:W-:Y:S01]  /*3240*/  UMOV UR29, UR37 ;  /* 0x00000025001d7c82 */ /* 0x000fe20008000000 */
[----:B------:R-:W-:Y:S01]  /*3250*/  UMOV UR30, UR38 ;  /* 0x00000026001e7c82 */ /* 0x000fe20008000000 */
[----:B------:R-:W-:Y:S03]  /*3260*/  R2UR UR54, R21 ;  /* 0x00000000153672ca */ /* 0x000fe600000e0000 */
[----:B------:R-:W-:Y:S01]  /*3270*/  UTMALDG.5D.IM2COL.2CTA [UR24], [UR72], UR7, desc[UR74] ;  /* 0x00004a18480073b4 */ /* 0x000fe20008261007 */
[----:B------:R-:W-:Y:S01]  /*3280*/  UTMALDG.5D.IM2COL.2CTA [UR16], [UR72], UR7, desc[UR74] ;  /* 0x00004a10480073b4 */ /* 0x000fe20008261007 */
[----:B----4-:R-:W-:Y:S01]  /*3290*/  UIADD3 UR8, UPT, UPT, UR23, 0xa000, URZ ;  /* 0x0000a00017087890 */ /* 0x010fe2000fffe0ff */
[----:B------:R-:W-:Y:S01]  /*32a0*/  UMOV UR11, UR19 ;  /* 0x00000013000b7c82 */ /* 0x000fe20008000000 */
[----:B------:R-:W-:Y:S01]  /*32b0*/  UMOV UR12, UR20 ;  /* 0x00000014000c7c82 */ /* 0x000fe20008000000 */
[----:B------:R-:W-:Y:S01]  /*32c0*/  UMOV UR13, UR21 ;  /* 0x00000015000d7c82 */ /* 0x000fe20008000000 */
[----:B------:R-:W-:Y:S05]  /*32d0*/  UMOV UR14, UR22 ;  /* 0x00000016000e7c82 */ /* 0x000fea0008000000 */
[----:B------:R4:W-:Y:S02]  /*32e0*/  UTMALDG.5D.IM2COL.2CTA [UR8], [UR72], UR7, desc[UR74] ;  /* 0x00004a08480073b4 */ /* 0x0009e40008261007 */
[----:B----4-:R-:W-:Y:S02]  /*32f0*/  ULEA UR7, UR31, UR63, 0xd ;  /* 0x0000003f1f077291 */ /* 0x010fe4000f8e68ff */
[----:B---3--:R-:W-:Y:S02]  /*3300*/  UIADD3 UR10, UP0, UPT, UR56, 0x200, URZ ;  /* 0x00000200380a7890 */ /* 0x008fe4000ff1e0ff */
[----:B------:R-:W-:Y:S02]  /*3310*/  UIADD3 UR12, UPT, UPT, UR52, 0x1, URZ ;  /* 0x00000001340c7890 */ /* 0x000fe4000fffe0ff */
[----:B------:R-:W-:Y:S02]  /*3320*/  UIADD3 UR48, UPT, UPT, UR7, 0x26400, URZ ;  /* 0x0002640007307890 */ /* 0x000fe4000fffe0ff */
[----:B------:R-:W-:Y:S02]  /*3330*/  UIADD3.X UR11, UPT, UPT, URZ, UR57, URZ, UP0, !UPT ;  /* 0x00000039ff0b7290 */ /* 0x000fe400087fe4ff */
[----:B-1----:R-:W-:Y:S02]  /*3340*/  UISETP.NE.AND UP2, UPT, UR12, UR49, UPT ;  /* 0x000000310c00728c */ /* 0x002fe4000bf45270 */
[----:B------:R-:W-:Y:S01]  /*3350*/  UIADD3 UR8, UPT, UPT, UR53, 0x1, URZ ;  /* 0x0000000135087890 */ /* 0x000fe2000fffe0ff */
[----:B------:R-:W-:Y:S01]  /*3360*/  UMOV UR49, UR58 ;  /* 0x0000003a00317c82 */ /* 0x000fe20008000000 */
[----:B------:R-:W-:Y:S01]  /*3370*/  UMOV UR9, UR54 ;  /* 0x0000003600097c82 */ /* 0x000fe20008000000 */
[----:B------:R-:W-:Y:S01]  /*3380*/  UMOV UR31, UR66 ;  /* 0x00000042001f7c82 */ /* 0x000fe20008000000 */
[----:B------:R-:W-:Y:S01]  /*3390*/  UIADD3 UR7, UPT, UPT, UR9, 0x1, URZ ;  /* 0x0000000109077890 */ /* 0x000fe2000fffe0ff */
[----:B------:R1:W-:Y:S04]  /*33a0*/  UTMALDG.5D.2CTA [UR48], [UR10], desc[UR74] ;  /* 0x00004a300a0075b4 */ /* 0x0003e80008221000 */
[----:B------:R-:W-:Y:S04]  /*33b0*/  @UP2 UIADD3 UR8, UPT, UPT, UR53, URZ, URZ ;  /* 0x000000ff35082290 */ /* 0x000fe8000fffe0ff */
[----:B------:R-:W-:Y:S04]  /*33c0*/  UISETP.NE.AND UP1, UPT, UR8, UR76, UPT ;  /* 0x0000004c0800728c */ /* 0x000fe8000bf25270 */
[----:B------:R-:W-:Y:S06]  /*33d0*/  USEL UR8, UR8, URZ, UP1 ;  /* 0x000000ff08087287 */ /* 0x000fec0008800000 */
[----:B------:R-:W-:Y:S01]  /*33e0*/  IMAD.U32 R2, RZ, RZ, UR8 ;  /* 0x00000008ff027e24 */ /* 0x000fe2000f8e00ff */
[----:B------:R-:W-:Y:S02]  /*33f0*/  @UP1 UIADD3 UR7, UPT, UPT, UR9, URZ, URZ ;  /* 0x000000ff09071290 */ /* 0x000fe4000fffe0ff */
[----:B------:R-:W-:Y:S02]  /*3400*/  UIADD3 UR9, UPT, UPT, UR47, 0x1, URZ ;  /* 0x000000012f097890 */ /* 0x000fe4000fffe0ff */
[----:B------:R-:W-:Y:S04]  /*3410*/  UISETP.NE.AND UP0, UPT, UR7, UR77, UPT ;  /* 0x0000004d0700728c */ /* 0x000fe8000bf05270 */
[----:B------:R-:W-:Y:S06]  /*3420*/  USEL UR7, UR7, URZ, UP0 ;  /* 0x000000ff07077287 */ /* 0x000fec0008000000 */
[----:B------:R-:W-:Y:S01]  /*3430*/  IMAD.U32 R21, RZ, RZ, UR7 ;  /* 0x00000007ff157e24 */ /* 0x000fe2000f8e00ff */
[----:B------:R-:W-:Y:S02]  /*3440*/  @UP0 UIADD3 UR9, UPT, UPT, UR47, URZ, URZ ;  /* 0x000000ff2f090290 */ /* 0x000fe4000fffe0ff */
[----:B------:R-:W-:Y:S05]  /*3450*/  UISETP.NE.AND UP0, UPT, UR71, UR64, UPT ;  /* 0x000000404700728c */ /* 0x000fea000bf05270 */
[----:B------:R-:W-:Y:S01]  /*3460*/  UMOV UR47, UR9 ;  /* 0x00000009002f7c82 */ /* 0x000fe20008000000 */
[----:B-1----:R-:W-:Y:S01]  /*3470*/  R2UR.FILL UR54, R30 ;  /* 0x000000001e3672ca */ /* 0x002fe200004e0000 */
[----:B------:R-:W-:Y:S01]  /*3480*/  USEL UR10, UR12, URZ, UP2 ;  /* 0x000000ff0c0a7287 */ /* 0x000fe20009000000 */
[----:B------:R-:W-:Y:S02]  /*3490*/  R2UR.FILL UR53, R29 ;  /* 0x000000001d3572ca */ /* 0x000fe400004e0000 */
[----:B------:R-:W-:Y:S02]  /*34a0*/  R2UR.FILL UR52, R28 ;  /* 0x000000001c3472ca */ /* 0x000fe400004e0000 */
[----:B------:R-:W-:Y:S01]  /*34b0*/  R2UR.FILL UR51, R3 ;  /* 0x00000000033372ca */ /* 0x000fe200004e0000 */
[----:B------:R-:W-:Y:S01]  /*34c0*/  IMAD.U32 R0, RZ, RZ, UR10 ;  /* 0x0000000aff007e24 */ /* 0x000fe2000f8e00ff */
[----:B------:R-:W-:Y:S02]  /*34d0*/  @!UPT UIADD3 URZ, UPT, UPT, URZ, URZ, URZ ;  /* 0x000000fffffff290 */ /* 0x000fe4000fffe0ff */
[----:B--2---:R-:W-:Y:S11]  /*34e0*/  BRA.U UP0, `(.L_x_28) ;  /* 0xfffffff1009c7547 */ /* 0x004ff6000b83ffff */
.L_x_22:
[----:B------:R-:W-:Y:S01]  /*34f0*/  R2UR UR4, R23 ;  /* 0x00000000170472ca */ /* 0x000fe200000e0000 */
[----:B------:R-:W-:Y:S01]  /*3500*/  IMAD.U32 R3, RZ, RZ, UR55 ;  /* 0x00000037ff037e24 */ /* 0x000fe2000f8e00ff */
[----:B------:R-:W-:Y:S01]  /*3510*/  @!P1 SYNCS.ARRIVE.TRANS64.A1T0 RZ, [UR63+0xb8], RZ ;  /* 0x0000b8ffffff99a7 */ /* 0x000fe2000810003f */
[----:B------:R-:W-:-:S03]  /*3520*/  R2UR UR5, R26 ;  /* 0x000000001a0572ca */ /* 0x000fc600000e0000 */
[----:B------:R-:W-:-:S07]  /*3530*/  SHF.L.U32 R3, R3, 0x1f, RZ ;  /* 0x0000001f03037819 */ /* 0x000fce00000006ff */
[----:B------:R-:W-:-:S03]  /*3540*/  ULEA UR4, UR4, UR63, 0x3 ;  /* 0x0000003f04047291 */ /* 0x000fc6000f8e18ff */
[----:B------:R-:W-:-:S06]  /*3550*/  UISETP.GE.AND UP0, UPT, UR5, 0x1, UPT ;  /* 0x000000010500788c */ /* 0x000fcc000bf06270 */
[----:B---3--:R2:W3:Y:S03]  /*3560*/  SYNCS.PHASECHK.TRANS64.TRYWAIT P0, [UR4+0x40], R3 ;  /* 0x00004003ff0075a7 */ /* 0x0084e60008001104 */
[----:B------:R-:W-:Y:S05]  /*3570*/  BRA.U !UP0, `(.L_x_29) ;  /* 0x0000001908647547 */ /* 0x000fea000b800000 */
[----:B------:R-:W4:Y:S01]  /*3580*/  LDCU.128 UR4, c[0x0][0x480] ;  /* 0x00009000ff0477ac */ /* 0x000f220008000c00 */
[----:B------:R-:W-:Y:S02]  /*3590*/  R2UR UR46, R14 ;  /* 0x000000000e2e72ca */ /* 0x000fe400000e0000 */
[----:B------:R-:W-:Y:S01]  /*35a0*/  R2UR UR58, R22 ;  /* 0x00000000163a72ca */ /* 0x000fe200000e0000 */
[----:B------:R-:W5:Y:S01]  /*35b0*/  LDCU.128 UR8, c[0x0][0x490] ;  /* 0x00009200ff0877ac */ /* 0x000f620008000c00 */
[----:B------:R-:W-:Y:S01]  /*35c0*/  R2UR UR57, R26 ;  /* 0x000000001a3972ca */ /* 0x000fe200000e0000 */
[----:B------:R-:W2:Y:S01]  /*35d0*/  LDCU UR56, c[0x0][0x4a0] ;  /* 0x00009400ff3877ac */ /* 0x000ea20008000800 */
[----:B------:R-:W1:Y:S07]  /*35e0*/  LDCU.64 UR72, c[0x0][0x4d0] ;  /* 0x00009a00ff4877ac */ /* 0x000e6e0008000a00 */
[----:B------:R-:W-:-:S02]  /*35f0*/  UIADD3 UR44, UPT, UPT, UR46, 0x8, URZ ;  /* 0x000000082e2c7890 */ /* 0x000fc4000fffe0ff */
[----:B------:R-:W-:Y:S02]  /*3600*/  UIADD3 UR43, UPT, UPT, UR46, 0x10, URZ ;  /* 0x000000102e2b7890 */ /* 0x000fe4000fffe0ff */
[----:B----4-:R-:W-:Y:S02]  /*3610*/  UIMAD.WIDE.U32 UR12, UR44, UR5, URZ ;  /* 0x000000052c0c72a5 */ /* 0x010fe4000f8e00ff */
[----:B------:R-:W-:Y:S02]  /*3620*/  UIADD3 UR42, UPT, UPT, UR46, 0x18, URZ ;  /* 0x000000182e2a7890 */ /* 0x000fe4000fffe0ff */
[----:B------:R-:W-:Y:S02]  /*3630*/  UIADD3 UR41, UPT, UPT, UR46, 0x20, URZ ;  /* 0x000000202e297890 */ /* 0x000fe4000fffe0ff */
        /* <DEDUP_REMOVED lines=13> */
[----:B------:R-:W-:Y:S02]  /*3710*/  USHF.R.U32.HI UR28, URZ, UR6, UR5 ;  /* 0x00000006ff1c7299 */ /* 0x000fe40008011605 */
[----:B------:R-:W-:Y:S01]  /*3720*/  UIADD3 UR58, UPT, UPT, UR57, UR58, URZ ;  /* 0x0000003a393a7290 */ /* 0x000fe2000fffe0ff */
[----:B------:R-:W-:Y:S01]  /*3730*/  UMOV UR5, UR15 ;  /* 0x0000000f00057c82 */ /* 0x000fe20008000000 */
[----:B------:R-:W-:-:S02]  /*3740*/  USEL UR16, UR44, UR28, !UP0 ;  /* 0x0000001c2c107287 */ /* 0x000fc4000c000000 */
[----:B------:R-:W-:Y:S02]  /*3750*/  USHF.R.U32.HI UR15, URZ, UR6, UR5 ;  /* 0x00000006ff0f7299 */ /* 0x000fe40008011605 */
[----:B------:R-:W-:Y:S01]  /*3760*/  MOV R22, UR58 ;  /* 0x0000003a00167c02 */ /* 0x000fe20008000f00 */
[----:B------:R-:W-:Y:S01]  /*3770*/  UMOV UR71, UR57 ;  /* 0x0000003900477c82 */ /* 0x000fe20008000000 */
[----:B------:R-:W-:Y:S01]  /*3780*/  UMOV UR5, UR17 ;  /* 0x0000001100057c82 */ /* 0x000fe20008000000 */
[----:B------:R-:W-:Y:S02]  /*3790*/  USEL UR15, UR43, UR15, !UP0 ;  /* 0x0000000f2b0f7287 */ /* 0x000fe4000c000000 */
[----:B------:R-:W-:Y:S02]  /*37a0*/  USHF.R.U32.HI UR14, URZ, UR6, UR5 ;  /* 0x00000006ff0e7299 */ /* 0x000fe40008011605 */
[----:B------:R-:W-:Y:S01]  /*37b0*/  UIADD3 UR26, UPT, UPT, -UR15, URZ, URZ ;  /* 0x000000ff0f1a7290 */ /* 0x000fe2000fffe1ff */
[----:B------:R-:W-:Y:S01]  /*37c0*/  UMOV UR5, UR19 ;  /* 0x0000001300057c82 */ /* 0x000fe20008000000 */
[----:B------:R-:W-:-:S02]  /*37d0*/  USEL UR14, UR42, UR14, !UP0 ;  /* 0x0000000e2a0e7287 */ /* 0x000fc4000c000000 */
[----:B------:R-:W-:Y:S02]  /*37e0*/  USHF.R.U32.HI UR13, URZ, UR6, UR5 ;  /* 0x00000006ff0d7299 */ /* 0x000fe40008011605 */
[----:B-----5:R-:W-:Y:S01]  /*37f0*/  UIMAD.WIDE.U32 UR30, UR15, UR8, URZ ;  /* 0x000000080f1e72a5 */ /* 0x020fe2000f8e00ff */
        /* <DEDUP_REMOVED lines=26> */
[----:B------:R-:W-:Y:S02]  /*39a0*/  UIADD3 UR8, UPT, UPT, -UR5, URZ, URZ ;  /* 0x000000ff05087290 */ /* 0x000fe4000fffe1ff */
[----:B------:R-:W-:Y:S02]  /*39b0*/  UIMAD UR67, UR4, UR26, UR43 ;  /* 0x0000001a044372a4 */ /* 0x000fe4000f8e022b */
[----:B------:R-:W-:Y:S02]  /*39c0*/  UIMAD UR59, UR4, UR25, UR42 ;  /* 0x00000019043b72a4 */ /* 0x000fe4000f8e022a */
[----:B-1----:R-:W-:Y:S02]  /*39d0*/  UIMAD UR45, UR4, UR24, UR41 ;  /* 0x00000018042d72a4 */ /* 0x002fe4000f8e0229 */
[----:B------:R-:W-:Y:S02]  /*39e0*/  UIMAD UR43, UR4, UR23, UR40 ;  /* 0x00000017042b72a4 */ /* 0x000fe4000f8e0228 */
[----:B------:R-:W-:-:S02]  /*39f0*/  UIMAD UR53, UR4, UR27, UR44 ;  /* 0x0000001b043572a4 */ /* 0x000fc4000f8e022c */
[----:B------:R-:W-:Y:S02]  /*3a00*/  UIMAD UR42, UR4, UR22, UR38 ;  /* 0x00000016042a72a4 */ /* 0x000fe4000f8e0226 */
[----:B------:R-:W-:Y:S02]  /*3a10*/  UIMAD UR40, UR4, UR28, UR46 ;  /* 0x0000001c042872a4 */ /* 0x000fe4000f8e022e */
[----:B------:R-:W-:Y:S02]  /*3a20*/  UIMAD UR41, UR4, UR8, UR29 ;  /* 0x00000008042972a4 */ /* 0x000fe4000f8e021d */
[----:B------:R-:W-:Y:S01]  /*3a30*/  UISETP.NE.AND UP0, UPT, UR10, 0x1, UPT ;  /* 0x000000010a00788c */ /* 0x000fe2000bf05270 */
[----:B------:R-:W-:Y:S01]  /*3a40*/  UMOV UR4, UR19 ;  /* 0x0000001300047c82 */ /* 0x000fe20008000000 */
[----:B------:R-:W1:Y:S01]  /*3a50*/  LDCU UR48, c[0x0][0x4ec] ;  /* 0x00009d80ff3077ac */ /* 0x000e620008000800 */
        /* <DEDUP_REMOVED lines=22> */
[----:B------:R-:W-:Y:S02]  /*3bc0*/  UIMAD UR68, UR7, UR28, UR15 ;  /* 0x0000001c074472a4 */ /* 0x000fe4000f8e020f */
[----:B------:R-:W-:Y:S02]  /*3bd0*/  USHF.R.U32.HI UR8, URZ, UR9, UR4 ;  /* 0x00000009ff087299 */ /* 0x000fe40008011604 */
[----:B------:R-:W-:Y:S01]  /*3be0*/  UIMAD UR52, UR7, UR26, UR13 ;  /* 0x0000001a073472a4 */ /* 0x000fe2000f8e020d */
[----:B------:R-:W-:Y:S01]  /*3bf0*/  UMOV UR4, UR51 ;  /* 0x0000003300047c82 */ /* 0x000fe20008000000 */
[----:B------:R-:W-:-:S02]  /*3c00*/  USEL UR8, UR6, UR8, !UP1 ;  /* 0x0000000806087287 */ /* 0x000fc4000c800000 */
[----:B------:R-:W-:Y:S02]  /*3c10*/  USHF.R.U32.HI UR4, URZ, UR9, UR4 ;  /* 0x00000009ff047299 */ /* 0x000fe40008011604 */
[----:B------:R-:W-:Y:S02]  /*3c20*/  USEL UR9, UR12, UR23, !UP1 ;  /* 0x000000170c097287 */ /* 0x000fe4000c800000 */
[----:B------:R-:W-:Y:S02]  /*3c30*/  USEL UR4, UR5, UR4, !UP1 ;  /* 0x0000000405047287 */ /* 0x000fe4000c800000 */
[----:B------:R-:W-:Y:S02]  /*3c40*/  UIADD3 UR25, UPT, UPT, -UR9, URZ, URZ ;  /* 0x000000ff09197290 */ /* 0x000fe4000fffe1ff */
[----:B------:R-:W-:Y:S02]  /*3c50*/  UIADD3 UR23, UPT, UPT, -UR4, URZ, URZ ;  /* 0x000000ff04177290 */ /* 0x000fe4000fffe1ff */
[----:B------:R-:W-:-:S02]  /*3c60*/  UIMAD UR44, UR7, UR25, UR12 ;  /* 0x00000019072c72a4 */ /* 0x000fc4000f8e020c */
[----:B------:R-:W-:Y:S02]  /*3c70*/  UIMAD.WIDE.U32 UR12, UR22, UR11, URZ ;  /* 0x0000000b160c72a5 */ /* 0x000fe4000f8e00ff */
[----:B------:R-:W-:Y:S02]  /*3c80*/  UIMAD UR60, UR7, UR27, UR14 ;  /* 0x0000001b073c72a4 */ /* 0x000fe4000f8e020e */
[----:B------:R-:W-:Y:S02]  /*3c90*/  UIMAD.WIDE.U32 UR14, UR21, UR11, URZ ;  /* 0x0000000b150e72a5 */ /* 0x000fe4000f8e00ff */
[----:B------:R-:W-:Y:S02]  /*3ca0*/  UIADD3 UR24, UPT, UPT, -UR8, URZ, URZ ;  /* 0x000000ff08187290 */ /* 0x000fe4000fffe1ff */
[----:B------:R-:W-:Y:S02]  /*3cb0*/  UIMAD UR37, UR7, UR30, UR17 ;  /* 0x0000001e072572a4 */ /* 0x000fe4000f8e0211 */
[----:B------:R-:W-:-:S02]  /*3cc0*/  UIMAD UR34, UR7, UR29, UR16 ;  /* 0x0000001d072272a4 */ /* 0x000fc4000f8e0210 */
[----:B------:R-:W-:Y:S02]  /*3cd0*/  UIMAD UR23, UR7, UR23, UR5 ;  /* 0x00000017071772a4 */ /* 0x000fe4000f8e0205 */
[----:B------:R-:W-:Y:S01]  /*3ce0*/  UIMAD.WIDE.U32 UR16, UR20, UR11, URZ ;  /* 0x0000000b141072a5 */ /* 0x000fe2000f8e00ff */
[----:B------:R-:W-:Y:S01]  /*3cf0*/  UMOV UR5, UR13 ;  /* 0x0000000d00057c82 */ /* 0x000fe20008000000 */
[----:B------:R-:W-:Y:S02]  /*3d00*/  UIMAD UR36, UR7, UR24, UR6 ;  /* 0x00000018072472a4 */ /* 0x000fe4000f8e0206 */
[----:B------:R-:W-:Y:S02]  /*3d10*/  UIMAD.WIDE.U32 UR24, UR19, UR11, URZ ;  /* 0x0000000b131872a5 */ /* 0x000fe4000f8e00ff */
[----:B--2---:R-:W-:Y:S02]  /*3d20*/  USHF.R.U32.HI UR12, URZ, UR56, UR5 ;  /* 0x00000038ff0c7299 */ /* 0x004fe40008011605 */
[----:B------:R-:W-:Y:S01]  /*3d30*/  UIMAD.WIDE.U32 UR26, UR18, UR11, URZ ;  /* 0x0000000b121a72a5 */ /* 0x000fe2000f8e00ff */
[----:B------:R-:W-:Y:S01]  /*3d40*/  UMOV UR5, UR15 ;  /* 0x0000000f00057c82 */ /* 0x000fe20008000000 */
[----:B------:R-:W-:-:S02]  /*3d50*/  UIMAD.WIDE.U32 UR28, UR9, UR11, URZ ;  /* 0x0000000b091c72a5 */ /* 0x000fc4000f8e00ff */
[----:B------:R-:W-:Y:S02]  /*3d60*/  UIMAD.WIDE.U32 UR30, UR8, UR11, URZ ;  /* 0x0000000b081e72a5 */ /* 0x000fe4000f8e00ff */
[----:B------:R-:W-:Y:S02]  /*3d70*/  UIMAD.WIDE.U32 UR32, UR4, UR11, URZ ;  /* 0x0000000b042072a5 */ /* 0x000fe4000f8e00ff */
[----:B------:R-:W-:Y:S01]  /*3d80*/  USHF.R.U32.HI UR11, URZ, UR56, UR5 ;  /* 0x00000038ff0b7299 */ /* 0x000fe20008011605 */
[----:B------:R-:W1:Y:S02]  /*3d90*/  LDCU.64 UR6, c[0x0][0x4c0] ;  /* 0x00009800ff0677ac */ /* 0x000e640008000a00 */
[----:B------:R-:W-:Y:S01]  /*3da0*/  UMOV UR5, UR17 ;  /* 0x0000001100057c82 */ /* 0x000fe20008000000 */
[----:B------:R-:W-:Y:S02]  /*3db0*/  USEL UR61, UR21, UR11, !UP0 ;  /* 0x0000000b153d7287 */ /* 0x000fe4000c000000 */
[----:B------:R-:W-:-:S02]  /*3dc0*/  USHF.R.U32.HI UR70, URZ, UR56, UR5 ;  /* 0x00000038ff467299 */ /* 0x000fc40008011605 */
[----:B------:R-:W-:Y:S01]  /*3dd0*/  USEL UR64, UR22, UR12, !UP0 ;  /* 0x0000000c16407287 */ /* 0x000fe2000c000000 */
[----:B------:R-:W-:Y:S01]  /*3de0*/  UMOV UR5, UR25 ;  /* 0x0000001900057c82 */ /* 0x000fe20008000000 */
[----:B------:R-:W-:Y:S01]  /*3df0*/  UIADD3 UR16, UPT, UPT, -UR61, URZ, URZ ;  /* 0x000000ff3d107290 */ /* 0x000fe2000fffe1ff */
[----:B------:R-:W-:Y:S01]  /*3e00*/  IMAD.U32 R8, RZ, RZ, UR61 ;  /* 0x0000003dff087e24 */ /* 0x000fe2000f8e00ff */
[----:B------:R-:W-:Y:S02]  /*3e10*/  USHF.R.U32.HI UR62, URZ, UR56, UR5 ;  /* 0x00000038ff3e7299 */ /* 0x000fe40008011605 */
[----:B------:R-:W-:Y:S01]  /*3e20*/  IMAD.U32 R11, RZ, RZ, UR64 ;  /* 0x00000040ff0b7e24 */ /* 0x000fe2000f8e00ff */
[----:B------:R-:W-:Y:S01]  /*3e30*/  UIADD3 UR17, UPT, UPT, -UR64, URZ, URZ ;  /* 0x000000ff40117290 */ /* 0x000fe2000fffe1ff */
[----:B------:R-:W-:Y:S01]  /*3e40*/  UMOV UR5, UR27 ;  /* 0x0000001b00057c82 */ /* 0x000fe20008000000 */
[----:B------:R-:W-:Y:S02]  /*3e50*/  USEL UR62, UR19, UR62, !UP0 ;  /* 0x0000003e133e7287 */ /* 0x000fe4000c000000 */
[----:B------:R-:W-:-:S02]  /*3e60*/  USHF.R.U32.HI UR54, URZ, UR56, UR5 ;  /* 0x00000038ff367299 */ /* 0x000fc40008011605 */
[----:B------:R-:W-:Y:S01]  /*3e70*/  UIADD3 UR14, UPT, UPT, -UR62, URZ, URZ ;  /* 0x000000ff3e0e7290 */ /* 0x000fe2000fffe1ff */
[----:B------:R-:W-:Y:S01]  /*3e80*/  UMOV UR5, UR29 ;  /* 0x0000001d00057c82 */ /* 0x000fe20008000000 */
[----:B------:R-:W-:Y:S02]  /*3e90*/  USEL UR54, UR18, UR54, !UP0 ;  /* 0x0000003612367287 */ /* 0x000fe4000c000000 */
[----:B------:R-:W-:Y:S02]  /*3ea0*/  USHF.R.U32.HI UR46, URZ, UR56, UR5 ;  /* 0x00000038ff2e7299 */ /* 0x000fe40008011605 */
[----:B------:R-:W-:Y:S01]  /*3eb0*/  UIADD3 UR13, UPT, UPT, -UR54, URZ, URZ ;  /* 0x000000ff360d7290 */ /* 0x000fe2000fffe1ff */
[----:B------:R-:W-:Y:S01]  /*3ec0*/  UMOV UR5, UR31 ;  /* 0x0000001f00057c82 */ /* 0x000fe20008000000 */
[----:B------:R-:W-:Y:S01]  /*3ed0*/  UIMAD UR14, UR10, UR14, UR19 ;  /* 0x0000000e0a0e72a4 */ /* 0x000fe2000f8e0213 */
[----:B------:R-:W-:Y:S01]  /*3ee0*/  R2UR UR31, R23 ;  /* 0x00000000171f72ca */ /* 0x000fe200000e0000 */
[----:B------:R-:W-:-:S02]  /*3ef0*/  USHF.R.U32.HI UR38, URZ, UR56, UR5 ;  /* 0x00000038ff267299 */ /* 0x000fc40008011605 */
[----:B------:R-:W-:Y:S02]  /*3f00*/  UIMAD UR13, UR10, UR13, UR18 ;  /* 0x0000000d0a0d72a4 */ /* 0x000fe4000f8e0212 */
[----:B------:R-:W-:Y:S01]  /*3f10*/  USEL UR38, UR8, UR38, !UP0 ;  /* 0x0000002608267287 */ /* 0x000fe2000c000000 */
[----:B------:R-:W2:Y:S01]  /*3f20*/  LDCU.64 UR18, c[0x0][0x390] ;  /* 0x00007200ff1277ac */ /* 0x000ea20008000a00 */
[----:B------:R-:W4:Y:S02]  /*3f30*/  LDCU.64 UR28, c[0x0][0x4f0] ;  /* 0x00009e00ff1c77ac */ /* 0x000f240008000a00 */
[----:B------:R-:W-:Y:S02]  /*3f40*/  UIADD3 UR11, UPT, UPT, -UR38, URZ, URZ ;  /* 0x000000ff260b7290 */ /* 0x000fe4000fffe1ff */
[----:B------:R-:W-:Y:S02]  /*3f50*/  USEL UR46, UR9, UR46, !UP0 ;  /* 0x0000002e092e7287 */ /* 0x000fe4000c000000 */
[----:B------:R-:W-:Y:S01]  /*3f60*/  UIMAD UR11, UR10, UR11, UR8 ;  /* 0x0000000b0a0b72a4 */ /* 0x000fe2000f8e0208 */
[----:B------:R-:W5:Y:S01]  /*3f70*/  LDCU UR8, c[0x0][0x4c8] ;  /* 0x00009900ff0877ac */ /* 0x000f620008000800 */
[----:B------:R-:W-:Y:S01]  /*3f80*/  UIADD3 UR12, UPT, UPT, -UR46, URZ, URZ ;  /* 0x000000ff2e0c7290 */ /* 0x000fe2000fffe1ff */
[----:B--2---:R-:W-:Y:S01]  /*3f90*/  IMAD.U32 R5, RZ, RZ, UR18 ;  /* 0x00000012ff057e24 */ /* 0x004fe2000f8e00ff */
[----:B------:R-:W-:Y:S01]  /*3fa0*/  UMOV UR5, UR33 ;  /* 0x0000002100057c82 */ /* 0x000fe20008000000 */
[----:B-1----:R-:W-:Y:S01]  /*3fb0*/  UIMAD UR18, UR40, UR6, UR48 ;  /* 0x00000006281272a4 */ /* 0x002fe2000f8e0230 */
[----:B------:R-:W-:Y:S01]  /*3fc0*/  MOV R3, UR19 ;  /* 0x0000001300037c02 */ /* 0x000fe20008000f00 */
[----:B------:R-:W-:-:S02]  /*3fd0*/  USHF.R.U32.HI UR5, URZ, UR56, UR5 ;  /* 0x00000038ff057299 */ /* 0x000fc40008011605 */
[----:B------:R-:W-:Y:S02]  /*3fe0*/  UIMAD UR12, UR10, UR12, UR9 ;  /* 0x0000000c0a0c72a4 */ /* 0x000fe4000f8e0209 */
[----:B------:R-:W-:Y:S01]  /*3ff0*/  UIMAD UR9, UR53, UR6, UR48 ;  /* 0x00000006350972a4 */ /* 0x000fe2000f8e0230 */
[----:B------:R-:W-:Y:S01]  /*4000*/  IMAD.U32 R10, RZ, RZ, UR18 ;  /* 0x00000012ff0a7e24 */ /* 0x000fe2000f8e00ff */
[----:B------:R-:W-:Y:S02]  /*4010*/  UIMAD UR67, UR67, UR6, UR48 ;  /* 0x00000006434372a4 */ /* 0x000fe4000f8e0230 */
[----:B------:R-:W-:Y:S02]  /*4020*/  UIMAD UR59, UR59, UR6, UR48 ;  /* 0x000000063b3b72a4 */ /* 0x000fe4000f8e0230 */
[----:B------:R-:W-:Y:S01]  /*4030*/  UIMAD UR51, UR45, UR6, UR48 ;  /* 0x000000062d3372a4 */ /* 0x000fe2000f8e0230 */
[----:B------:R-:W-:Y:S01]  /*4040*/  MOV R7, UR9 ;  /* 0x0000000900077c02 */ /* 0x000fe20008000f00 */
[----:B------:R-:W-:-:S02]  /*4050*/  UIMAD UR43, UR43, UR6, UR48 ;  /* 0x000000062b2b72a4 */ /* 0x000fc4000f8e0230 */
[----:B------:R-:W-:Y:S02]  /*4060*/  UIMAD UR35, UR42, UR6, UR48 ;  /* 0x000000062a2372a4 */ /* 0x000fe4000f8e0230 */
[----:B------:R-:W-:Y:S02]  /*4070*/  UIMAD UR27, UR41, UR6, UR48 ;  /* 0x00000006291b72a4 */ /* 0x000fe4000f8e0230 */
[----:B----4-:R-:W-:Y:S02]  /*4080*/  UIMAD UR6, UR34, UR7, UR28 ;  /* 0x00000007220672a4 */ /* 0x010fe4000f8e021c */
[----:B------:R-:W-:Y:S02]  /*4090*/  USEL UR70, UR20, UR70, !UP0 ;  /* 0x0000004614467287 */ /* 0x000fe4000c000000 */
[----:B------:R-:W-:Y:S02]  /*40a0*/  USEL UR30, UR4, UR5, !UP0 ;  /* 0x00000005041e7287 */ /* 0x000fe4000c000000 */
[----:B------:R-:W-:Y:S01]  /*40b0*/  UIMAD UR17, UR10, UR17, UR22 ;  /* 0x000000110a1172a4 */ /* 0x000fe2000f8e0216 */
[----:B------:R-:W-:Y:S01]  /*40c0*/  MOV R6, UR6 ;  /* 0x0000000600067c02 */ /* 0x000fe20008000f00 */
[----:B------:R-:W-:-:S02]  /*40d0*/  UIMAD UR16, UR10, UR16, UR21 ;  /* 0x000000100a1072a4 */ /* 0x000fc4000f8e0215 */
[----:B------:R-:W-:Y:S02]  /*40e0*/  UIADD3 UR15, UPT, UPT, -UR70, URZ, URZ ;  /* 0x000000ff460f7290 */ /* 0x000fe4000fffe1ff */
[----:B------:R-:W-:Y:S02]  /*40f0*/  UIADD3 UR5, UPT, UPT, -UR30, URZ, URZ ;  /* 0x000000ff1e057290 */ /* 0x000fe4000fffe1ff */
        /* <DEDUP_REMOVED lines=8> */
[----:B-----5:R-:W-:Y:S02]  /*4180*/  UIMAD UR7, UR17, UR8, UR29 ;  /* 0x00000008110772a4 */ /* 0x020fe4000f8e021d */
[----:B------:R-:W-:Y:S02]  /*4190*/  UIMAD UR6, UR16, UR8, UR29 ;  /* 0x00000008100672a4 */ /* 0x000fe4000f8e021d */
[----:B------:R-:W-:Y:S02]  /*41a0*/  UIMAD UR69, UR10, UR15, UR20 ;  /* 0x0000000f0a4572a4 */ /* 0x000fe4000f8e0214 */
[----:B------:R-:W-:Y:S01]  /*41b0*/  UIMAD UR10, UR10, UR5, UR4 ;  /* 0x000000050a0a72a4 */ /* 0x000fe2000f8e0204 */
[----:B------:R-:W-:Y:S01]  /*41c0*/  IMAD.U32 R14, RZ, RZ, UR7 ;  /* 0x00000007ff0e7e24 */ /* 0x000fe2000f8e00ff */
[----:B------:R-:W-:Y:S01]  /*41d0*/  MOV R12, UR6 ;  /* 0x00000006000c7c02 */ /* 0x000fe20008000f00 */
[----:B------:R-:W-:-:S02]  /*41e0*/  UIMAD UR69, UR69, UR8, UR29 ;  /* 0x00000008454572a4 */ /* 0x000fc4000f8e021d */
[----:B------:R-:W-:Y:S02]  /*41f0*/  UIMAD UR61, UR14, UR8, UR29 ;  /* 0x000000080e3d72a4 */ /* 0x000fe4000f8e021d */
[----:B------:R-:W-:Y:S02]  /*4200*/  UIMAD UR53, UR13, UR8, UR29 ;  /* 0x000000080d3572a4 */ /* 0x000fe4000f8e021d */
[----:B------:R-:W-:Y:S02]  /*4210*/  UIMAD UR45, UR12, UR8, UR29 ;  /* 0x000000080c2d72a4 */ /* 0x000fe4000f8e021d */
[----:B------:R-:W-:Y:S01]  /*4220*/  UIMAD UR37, UR11, UR8, UR29 ;  /* 0x000000080b2572a4 */ /* 0x000fe2000f8e021d */
[----:B------:R-:W1:Y:S01]  /*4230*/  LDCU UR15, c[0x0][0x4cc] ;  /* 0x00009980ff0f77ac */ /* 0x000e620008000800 */
[----:B------:R-:W2:Y:S01]  /*4240*/  LDCU.64 UR4, c[0x0][0x4f8] ;  /* 0x00009f00ff0477ac */ /* 0x000ea20008000a00 */
[----:B------:R-:W-:-:S12]  /*4250*/  UIMAD UR29, UR10, UR8, UR29 ;  /* 0x000000080a1d72a4 */ /* 0x000fd8000f8e021d */
.L_x_35:
[----:B------:R-:W-:Y:S01]  /*4260*/  @!P3 MOV R28, 0xc000 ;  /* 0x0000c000001cb802 */ /* 0x000fe20000000f00 */
[----:B------:R-:W-:Y:S01]  /*4270*/  ULEA UR7, UR31, UR63, 0x3 ;  /* 0x0000003f1f077291 */ /* 0x000fe2000f8e18ff */
[----:B---3--:R-:W-:Y:S11]  /*4280*/  @P0 BRA `(.L_x_30) ;  /* 0x0000000000100947 */ /* 0x008ff60003800000 */
[----:B------:R-:W-:Y:S04]  /*4290*/  MOV R23, UR55 ;  /* 0x0000003700177c02 */ /* 0x000fe80008000f00 */
[----:B------:R-:W-:Y:S04]  /*42a0*/  SHF.L.U32 R30, R23, 0x1f, RZ ;  /* 0x0000001f171e7819 */ /* 0x000fe800000006ff */
[----:B------:R-:W3:Y:S02]  /*42b0*/  SYNCS.PHASECHK.TRANS64.TRYWAIT P0, [UR7+0x40], R30 ;  /* 0x0000401eff0075a7 */ /* 0x000ee40008001107 */
[----:B---3--:R-:W-:Y:S05]  /*42c0*/  @!P0 BRA `(.L_x_31) ;  /* 0x0000006c00cc8947 */ /* 0x008fea0003800000 */
.L_x_30:
[----:B------:R4:W-:Y:S01]  /*42d0*/  @!P3 SYNCS.ARRIVE.TRANS64 RZ, [UR7], R28 ;  /* 0x0000001cffffb9a7 */ /* 0x0009e20008000007 */
[----:B------:R-:W-:Y:S11]  /*42e0*/  R2UR UR6, R16 ;  /* 0x00000000100672ca */ /* 0x000ff600000e0000 */
[----:B------:R-:W-:Y:S02]  /*42f0*/  @!UPT UIADD3 URZ, UPT, UPT, URZ, URZ, URZ ;  /* 0x000000fffffff290 */ /* 0x000fe4000fffe0ff */
[----:B------:R-:W-:Y:S04]  /*4300*/  ULOP3.LUT UR6, UR6, 0x2, URZ, 0xfc, !UPT ;  /* 0x0000000206067892 */ /* 0x000fe8000f8efcff */
[----:B------:R-:W-:Y:S09]  /*4310*/  UISETP.NE.AND UP0, UPT, UR6, 0x2, UPT ;  /* 0x000000020600788c */ /* 0x000ff2000bf05270 */
[----:B----4-:R-:W-:Y:S05]  /*4320*/  BRA.U UP0, `(.L_x_32) ;  /* 0x0000000100047547 */ /* 0x010fea000b800000 */
[----:B-12---:R-:W-:Y:S05]  /*4330*/  BPT.TRAP 0x1 ;  /* 0x000000040000795c */ /* 0x006fea0000300000 */
.L_x_32:
[----:B------:R-:W-:Y:S04]  /*4340*/  BSSY.RECONVERGENT B0, `(.L_x_33) ;  /* 0x0000003000007945 */ /* 0x000fe80003800200 */
[----:B------:R-:W-:Y:S05]  /*4350*/  @P2 BRA `(.L_x_34) ;  /* 0x0000000000042947 */ /* 0x000fea0003800000 */
[----:B-12---:R-:W-:Y:S05]  /*4360*/  BPT.TRAP 0x1 ;  /* 0x000000040000795c */ /* 0x006fea0000300000 */
.L_x_34:
[----:B-12---:R-:W-:Y:S05]  /*4370*/  BSYNC.RECONVERGENT B0 ;  /* 0x0000000000007941 */ /* 0x006fea0003800200 */
.L_x_33:
[----:B------:R-:W1:Y:S01]  /*4380*/  LDCU UR6, c[0x0][0x500] ;  /* 0x0000a000ff0677ac */ /* 0x000e620008000800 */
[----:B------:R-:W-:Y:S02]  /*4390*/  R2UR UR26, R0 ;  /* 0x00000000001a72ca */ /* 0x000fe400000e0000 */
[----:B------:R-:W-:Y:S01]  /*43a0*/  R2UR UR25, R2 ;  /* 0x00000000021972ca */ /* 0x000fe200000e0000 */
[----:B------:R-:W2:Y:S01]  /*43b0*/  LDCU.64 UR12, c[0x0][0x348] ;  /* 0x00006900ff0c77ac */ /* 0x000ea20008000a00 */
[----:B------:R-:W-:Y:S02]  /*43c0*/  R2UR UR32, R21 ;  /* 0x00000000152072ca */ /* 0x000fe400000e0000 */
[----:B------:R-:W-:Y:S01]  /*43d0*/  MOV.SPILL R29, UR68 ;  /* 0x00000044001d7c02 */ /* 0x000fe20009000f00 */
[----:B------:R-:W-:Y:S01]  /*43e0*/  UIADD3 UR9, UPT, UPT, UR31, 0x1, URZ ;  /* 0x000000011f097890 */ /* 0x000fe2000fffe0ff */
[----:B------:R-:W-:Y:S01]  /*43f0*/  MOV.SPILL R28, UR67 ;  /* 0x00000043001c7c02 */ /* 0x000fe20009000f00 */
[----:B------:R-:W-:Y:S01]  /*4400*/  ULOP3.LUT UR65, UR7, 0xfefffff8, URZ, 0xc0, !UPT ;  /* 0xfefffff807417892 */ /* 0x000fe2000f8ec0ff */
[----:B------:R-:W-:Y:S01]  /*4410*/  MOV.SPILL R31, UR70 ;  /* 0x00000046001f7c02 */ /* 0x000fe20009000f00 */
[----:B------:R-:W-:Y:S01]  /*4420*/  UISETP.NE.AND UP0, UPT, UR9, 0x8, UPT ;  /* 0x000000080900788c */ /* 0x000fe2000bf05270 */
[----:B---3--:R-:W-:Y:S01]  /*4430*/  MOV.SPILL R30, UR69 ;  /* 0x00000045001e7c02 */ /* 0x008fe20009000f00 */
[----:B------:R-:W-:Y:S01]  /*4440*/  UIMAD UR8, UR26, UR15, UR4 ;  /* 0x0000000f1a0872a4 */ /* 0x000fe2000f8e0204 */
[----:B------:R-:W-:Y:S01]  /*4450*/  R2UR UR67, R7 ;  /* 0x00000000074372ca */ /* 0x000fe200000e0000 */
[----:B------:R-:W-:Y:S01]  /*4460*/  UIMAD UR7, UR25, UR72, UR5 ;  /* 0x00000048190772a4 */ /* 0x000fe2000f8e0205 */
[----:B------:R-:W-:Y:S01]  /*4470*/  R2UR UR68, R6 ;  /* 0x00000000064472ca */ /* 0x000fe200000e0000 */
[----:B------:R-:W-:Y:S01]  /*4480*/  USEL UR10, URZ, 0x1, UP0 ;  /* 0x00000001ff0a7887 */ /* 0x000fe20008000000 */
[----:B------:R-:W-:Y:S01]  /*4490*/  R2UR UR69, R12 ;  /* 0x000000000c4572ca */ /* 0x000fe200000e0000 */
[----:B------:R-:W-:Y:S01]  /*44a0*/  ULEA UR7, UR7, UR8, 0x5 ;  /* 0x0000000807077291 */ /* 0x000fe2000f8e28ff */
[----:B------:R-:W-:Y:S01]  /*44b0*/  R2UR UR70, R8 ;  /* 0x00000000084672ca */ /* 0x000fe200000e0000 */
[----:B-1----:R-:W-:Y:S01]  /*44c0*/  UIMAD UR6, UR32, UR73, UR6 ;  /* 0x00000049200672a4 */ /* 0x002fe2000f8e0206 */
[----:B------:R-:W-:Y:S01]  /*44d0*/  MOV.SPILL R32, UR71 ;  /* 0x0000004700207c02 */ /* 0x000fe20009000f00 */
[----:B------:R-:W-:Y:S02]  /*44e0*/  ULOP3.LUT UR55, UR55, UR10, URZ, 0x3c, !UPT ;  /* 0x0000000a37377292 */ /* 0x000fe4000f8e3cff */
[----:B--2---:R-:W-:Y:S01]  /*44f0*/  UIADD3 UR74, UP1, UPT, UR12, 0x80, URZ ;  /* 0x000000800c4a7890 */ /* 0x004fe2000ff3e0ff */
[----:B------:R-:W-:Y:S01]  /*4500*/  R2UR.FILL UR71, R32 ;  /* 0x00000000204772ca */ /* 0x000fe200004e0000 */
[----:B------:R-:W-:Y:S01]  /*4510*/  ULEA UR23, UR31, UR63, 0xe ;  /* 0x0000003f1f177291 */ /* 0x000fe2000f8e70ff */
[----:B------:R-:W-:Y:S01]  /*4520*/  MOV.SPILL R33, UR67 ;  /* 0x0000004300217c02 */ /* 0x000fe20009000f00 */
[----:B------:R-:W-:Y:S01]  /*4530*/  ULEA UR6, UR6, UR7, 0xa ;  /* 0x0000000706067291 */ /* 0x000fe2000f8e50ff */
[----:B------:R-:W-:Y:S01]  /*4540*/  MOV.SPILL R34, UR68 ;  /* 0x0000004400227c02 */ /* 0x000fe20009000f00 */
[----:B------:R-:W-:Y:S01]  /*4550*/  USHF.L.U32 UR66, UR47, 0x6, URZ ;  /* 0x000000062f427899 */ /* 0x000fe200080006ff */
[----:B------:R-:W-:Y:S01]  /*4560*/  MOV.SPILL R35, UR69 ;  /* 0x0000004500237c02 */ /* 0x000fe20009000f00 */
[----:B------:R-:W-:Y:S01]  /*4570*/  UIADD3 UR56, UPT, UPT, UR23, 0x7c00, URZ ;  /* 0x00007c0017387890 */ /* 0x000fe2000fffe0ff */
[----:B------:R-:W-:Y:S01]  /*4580*/  MOV.SPILL R36, UR70 ;  /* 0x0000004600247c02 */ /* 0x000fe20009000f00 */
[----:B------:R-:W-:Y:S01]  /*4590*/  USEL UR33, UR9, URZ, UP0 ;  /* 0x000000ff09217287 */ /* 0x000fe20008000000 */
[----:B------:R-:W-:Y:S01]  /*45a0*/  R2UR UR67, R10 ;  /* 0x000000000a4372ca */ /* 0x000fe200000e0000 */
[----:B------:R-:W-:Y:S01]  /*45b0*/  UIADD3.X UR75, UPT, UPT, URZ, UR13, URZ, UP1, !UPT ;  /* 0x0000000dff4b7290 */ /* 0x000fe20008ffe4ff */
[----:B------:R-:W-:Y:S01]  /*45c0*/  R2UR UR68, R9 ;  /* 0x00000000094472ca */ /* 0x000fe200000e0000 */
[----:B------:R-:W-:Y:S01]  /*45d0*/  ULEA UR8, UR33, UR63, 0x3 ;  /* 0x0000003f21087291 */ /* 0x000fe2000f8e18ff */
[----:B------:R-:W-:Y:S01]  /*45e0*/  R2UR UR69, R14 ;  /* 0x000000000e4572ca */ /* 0x000fe200000e0000 */
[----:B------:R-:W-:Y:S01]  /*45f0*/  UIADD3 UR64, UPT, UPT, UR23, 0x6400, URZ ;  /* 0x0000640017407890 */ /* 0x000fe2000fffe0ff */
[----:B------:R-:W-:Y:S01]  /*4600*/  R2UR UR70, R11 ;  /* 0x000000000b4672ca */ /* 0x000fe200000e0000 */
[----:B------:R-:W-:Y:S01]  /*4610*/  UPRMT UR6, UR6, 0x5410, URZ ;  /* 0x0000541006067896 */ /* 0x000fe200080000ff */
[----:B------:R-:W-:Y:S01]  /*4620*/  IMAD.U32 R21, RZ, RZ, UR55 ;  /* 0x00000037ff157e24 */ /* 0x000fe2000f8e00ff */
[----:B------:R-:W-:Y:S01]  /*4630*/  UIADD3 UR16, UPT, UPT, UR23, 0x7000, URZ ;  /* 0x0000700017107890 */ /* 0x000fe2000fffe0ff */
[----:B------:R-:W-:Y:S01]  /*4640*/  IMAD.U32 R23, RZ, RZ, UR33 ;  /* 0x00000021ff177e24 */ /* 0x000fe2000f8e00ff */
[----:B------:R-:W-:Y:S02]  /*4650*/  UIADD3 UR48, UPT, UPT, UR23, 0x8400, URZ ;  /* 0x0000840017307890 */ /* 0x000fe4000fffe0ff */
[----:B------:R-:W-:Y:S01]  /*4660*/  UIADD3 UR40, UPT, UPT, UR23, 0x8c00, URZ ;  /* 0x00008c0017287890 */ /* 0x000fe2000fffe0ff */
[----:B------:R-:W-:Y:S01]  /*4670*/  SHF.L.U32 R37, R21, 0x1f, RZ ;  /* 0x0000001f15257819 */ /* 0x000fe200000006ff */
[----:B------:R-:W-:Y:S01]  /*4680*/  UMOV UR7, UR66 ;  /* 0x0000004200077c82 */ /* 0x000fe20008000000 */
[----:B------:R-:W-:Y:S01]  /*4690*/  UMOV UR11, UR67 ;  /* 0x00000043000b7c82 */ /* 0x000fe20008000000 */
[----:B------:R-:W-:Y:S01]  /*46a0*/  UIADD3 UR10, UPT, UPT, UR7, 0x20, URZ ;  /* 0x00000020070a7890 */ /* 0x000fe2000fffe0ff */
[----:B------:R4:W1:Y:S01]  /*46b0*/  SYNCS.PHASECHK.TRANS64.TRYWAIT P0, [UR8+0x40], R37 ;  /* 0x00004025ff0075a7 */ /* 0x0008620008001108 */
[----:B------:R-:W-:Y:S01]  /*46c0*/  UIADD3 UR8, UPT, UPT, UR23, 0x6800, URZ ;  /* 0x0000680017087890 */ /* 0x000fe2000fffe0ff */
[----:B------:R-:W-:Y:S01]  /*46d0*/  UMOV UR76, 0x0 ;  /* 0x00000000004c7882 */ /* 0x000fe20000000000 */
[----:B------:R-:W-:Y:S01]  /*46e0*/  UMOV UR77, 0x10000000 ;  /* 0x10000000004d7882 */ /* 0x000fe20000000000 */
[----:B------:R-:W-:Y:S01]  /*46f0*/  UMOV UR12, UR68 ;  /* 0x00000044000c7c82 */ /* 0x000fe20008000000 */
        /* <DEDUP_REMOVED lines=12> */
[----:B------:R-:W-:Y:S01]  /*47c0*/  UMOV UR18, UR10 ;  /* 0x0000000a00127c82 */ /* 0x000fe20008000000 */
[----:B------:R-:W-:Y:S01]  /*47d0*/  UMOV UR57, UR24 ;  /* 0x0000001800397c82 */ /* 0x000fe20008000000 */
[----:B------:R-:W-:Y:S01]  /*47e0*/  UMOV UR49, UR24 ;  /* 0x0000001800317c82 */ /* 0x000fe20008000000 */
[----:B--2---:R-:W-:Y:S01]  /*47f0*/  R2UR.FILL UR68, R34 ;  /* 0x00000000224472ca */ /* 0x004fe200004e0000 */
[----:B------:R-:W-:Y:S01]  /*4800*/  UIADD3 UR64, UPT, UPT, UR23, 0x6c00, URZ ;  /* 0x00006c0017407890 */ /* 0x000fe2000fffe0ff */
[----:B------:R-:W-:Y:S01]  /*4810*/  R2UR.FILL UR67, R33 ;  /* 0x00000000214372ca */ /* 0x000fe200004e0000 */
[----:B------:R-:W-:Y:S01]  /*4820*/  UMOV UR66, UR7 ;  /* 0x0000000700427c82 */ /* 0x000fe20008000000 */
[----:B------:R-:W-:Y:S01]  /*4830*/  R2UR.FILL UR70, R36 ;  /* 0x00000000244672ca */ /* 0x000fe200004e0000 */
[----:B------:R-:W-:Y:S01]  /*4840*/  UMOV UR65, UR24 ;  /* 0x0000001800417c82 */ /* 0x000fe20008000000 */
[----:B------:R-:W-:Y:S07]  /*4850*/  R2UR.FILL UR69, R35 ;  /* 0x00000000234572ca */ /* 0x000fee00004e0000 */
[----:B---3--:R-:W-:Y:S02]  /*4860*/  UMOV UR11, UR68 ;  /* 0x00000044000b7c82 */ /* 0x008fe40008000000 */
        /* <DEDUP_REMOVED lines=8> */
[----:B------:R-:W-:Y:S01]  /*48f0*/  UIADD3 UR8, UPT, UPT, UR23, 0x7800, URZ ;  /* 0x0000780017087890 */ /* 0x000fe2000fffe0ff */
[----:B------:R-:W-:Y:S01]  /*4900*/  UMOV UR9, UR24 ;  /* 0x0000001800097c82 */ /* 0x000fe20008000000 */
[----:B------:R3:W-:Y:S01]  /*4910*/  UTMALDG.5D.IM2COL.2CTA [UR16], [UR74], UR6, desc[UR76] ;  /* 0x00004c104a0073b4 */ /* 0x0007e20008261006 */
[----:B--2---:R-:W-:Y:S01]  /*4920*/  UIADD3 UR64, UPT, UPT, UR23, 0x7400, URZ ;  /* 0x0000740017407890 */ /* 0x004fe2000fffe0ff */
[----:B------:R-:W-:Y:S02]  /*4930*/  R2UR.FILL UR67, R28 ;  /* 0x000000001c4372ca */ /* 0x000fe400004e0000 */
[----:B------:R-:W-:Y:S02]  /*4940*/  R2UR.FILL UR70, R31 ;  /* 0x000000001f4672ca */ /* 0x000fe400004e0000 */
[----:B------:R-:W-:Y:S02]  /*4950*/  R2UR.FILL UR69, R30 ;  /* 0x000000001e4572ca */ /* 0x000fe400004e0000 */
[----:B------:R-:W-:Y:S01]  /*4960*/  R2UR.FILL UR68, R29 ;  /* 0x000000001d4472ca */ /* 0x000fe200004e0000 */
[----:B---3--:R-:W-:Y:S01]  /*4970*/  UIADD3 UR16, UPT, UPT, UR23, 0x8000, URZ ;  /* 0x0000800017107890 */ /* 0x008fe2000fffe0ff */
[----:B------:R-:W-:Y:S01]  /*4980*/  UMOV UR19, UR59 ;  /* 0x0000003b00137c82 */ /* 0x000fe20008000000 */
[----:B------:R-:W-:Y:S01]  /*4990*/  UMOV UR20, UR60 ;  /* 0x0000003c00147c82 */ /* 0x000fe20008000000 */
[----:B------:R-:W-:Y:S01]  /*49a0*/  UMOV UR21, UR61 ;  /* 0x0000003d00157c82 */ /* 0x000fe20008000000 */
[----:B------:R-:W-:Y:S02]  /*49b0*/  UMOV UR22, UR62 ;  /* 0x0000003e00167c82 */ /* 0x000fe40008000000 */
[----:B------:R-:W-:Y:S02]  /*49c0*/  UMOV UR11, UR67 ;  /* 0x00000043000b7c82 */ /* 0x000fe40008000000 */
[----:B------:R-:W-:Y:S02]  /*49d0*/  UMOV UR14, UR70 ;  /* 0x00000046000e7c82 */ /* 0x000fe40008000000 */
[----:B------:R-:W-:Y:S02]  /*49e0*/  UMOV UR13, UR69 ;  /* 0x00000045000d7c82 */ /* 0x000fe40008000000 */
[----:B------:R2:W-:Y:S01]  /*49f0*/  UTMALDG.5D.IM2COL.2CTA [UR64], [UR74], UR6, desc[UR76] ;  /* 0x00004c404a0073b4 */ /* 0x0005e20008261006 */
[----:B------:R-:W-:Y:S02]  /*4a00*/  UMOV UR12, UR68 ;  /* 0x00000044000c7c82 */ /* 0x000fe40008000000 */
[----:B------:R3:W-:Y:S01]  /*4a10*/  UTMALDG.5D.IM2COL.2CTA [UR8], [UR74], UR6, desc[UR76] ;  /* 0x00004c084a0073b4 */ /* 0x0007e20008261006 */
[----:B------:R5:W-:Y:S01]  /*4a20*/  UTMALDG.5D.IM2COL.2CTA [UR56], [UR74], UR6, desc[UR76] ;  /* 0x00004c384a0073b4 */ /* 0x000be20008261006 */
[----:B------:R4:W-:Y:S01]  /*4a30*/  UTMALDG.5D.IM2COL.2CTA [UR16], [UR74], UR6, desc[UR76] ;  /* 0x00004c104a0073b4 */ /* 0x0009e20008261006 */
[----:B------:R4:W-:Y:S01]  /*4a40*/  UTMALDG.5D.IM2COL.2CTA [UR48], [UR74], UR6, desc[UR76] ;  /* 0x00004c304a0073b4 */ /* 0x0009e20008261006 */
[----:B--2---:R-:W-:Y:S01]  /*4a50*/  UMOV UR65, UR32 ;  /* 0x0000002000417c82 */ /* 0x004fe20008000000 */
[----:B------:R-:W-:Y:S01]  /*4a60*/  UIADD3 UR32, UPT, UPT, UR23, 0x9400, URZ ;  /* 0x0000940017207890 */ /* 0x000fe2000fffe0ff */
[----:B------:R-:W-:Y:S01]  /*4a70*/  R2UR UR64, R3 ;  /* 0x00000000034072ca */ /* 0x000fe200000e0000 */
[----:B------:R-:W-:Y:S01]  /*4a80*/  UMOV UR66, UR33 ;  /* 0x0000002100427c82 */ /* 0x000fe20008000000 */
[----:B---3--:R-:W-:Y:S01]  /*4a90*/  UIADD3 UR8, UPT, UPT, UR23, 0x8800, URZ ;  /* 0x0000880017087890 */ /* 0x008fe2000fffe0ff */
[----:B------:R-:W-:Y:S01]  /*4aa0*/  UMOV UR11, UR51 ;  /* 0x00000033000b7c82 */ /* 0x000fe20008000000 */
[----:B------:R-:W-:Y:S01]  /*4ab0*/  UMOV UR12, UR52 ;  /* 0x00000034000c7c82 */ /* 0x000fe20008000000 */
[----:B------:R-:W-:Y:S01]  /*4ac0*/  UMOV UR13, UR53 ;  /* 0x00000035000d7c82 */ /* 0x000fe20008000000 */
[----:B------:R-:W-:Y:S01]  /*4ad0*/  UMOV UR14, UR54 ;  /* 0x00000036000e7c82 */ /* 0x000fe20008000000 */
[----:B-----5:R-:W-:Y:S01]  /*4ae0*/  UMOV UR56, UR26 ;  /* 0x0000001a00387c82 */ /* 0x020fe20008000000 */
[----:B------:R-:W-:Y:S01]  /*4af0*/  UMOV UR26, UR7 ;  /* 0x00000007001a7c82 */ /* 0x000fe20008000000 */
[----:B------:R-:W-:Y:S01]  /*4b00*/  UMOV UR57, UR25 ;  /* 0x0000001900397c82 */ /* 0x000fe20008000000 */
[----:B------:R-:W-:Y:S01]  /*4b10*/  R2UR UR58, R5 ;  /* 0x00000000053a72ca */ /* 0x000fe200000e0000 */
[----:B----4-:R-:W-:Y:S01]  /*4b20*/  UIADD3 UR16, UPT, UPT, UR23, 0x9000, URZ ;  /* 0x0000900017107890 */ /* 0x010fe2000fffe0ff */
[----:B------:R-:W-:Y:S01]  /*4b30*/  UMOV UR19, UR43 ;  /* 0x0000002b00137c82 */ /* 0x000fe20008000000 */
[----:B------:R-:W-:Y:S01]  /*4b40*/  UMOV UR20, UR44 ;  /* 0x0000002c00147c82 */ /* 0x000fe20008000000 */
[----:B------:R-:W-:Y:S01]  /*4b50*/  UMOV UR21, UR45 ;  /* 0x0000002d00157c82 */ /* 0x000fe20008000000 */
[----:B------:R-:W-:Y:S01]  /*4b60*/  UMOV UR22, UR46 ;  /* 0x0000002e00167c82 */ /* 0x000fe20008000000 */
[----:B------:R-:W2:Y:S01]  /*4b70*/  LDCU.64 UR48, c[0x0][0x348] ;  /* 0x00006900ff3077ac */ /* 0x000ea20008000a00 */
[----:B------:R-:W-:Y:S01]  /*4b80*/  UMOV UR50, UR24 ;  /* 0x0000001800327c82 */ /* 0x000fe20008000000 */
[----:B------:R-:W-:Y:S01]  /*4b90*/  UIADD3 UR24, UPT, UPT, UR23, 0x9c00, URZ ;  /* 0x00009c0017187890 */ /* 0x000fe2000fffe0ff */
[----:B------:R-:W-:Y:S01]  /*4ba0*/  UMOV UR9, UR50 ;  /* 0x0000003200097c82 */ /* 0x000fe20008000000 */
[----:B------:R-:W-:Y:S01]  /*4bb0*/  UMOV UR41, UR50 ;  /* 0x0000003200297c82 */ /* 0x000fe20008000000 */
[----:B------:R3:W-:Y:S01]  /*4bc0*/  UTMALDG.5D.IM2COL.2CTA [UR8], [UR74], UR6, desc[UR76] ;  /* 0x00004c084a0073b4 */ /* 0x0007e20008261006 */
[----:B------:R-:W-:Y:S01]  /*4bd0*/  UMOV UR17, UR50 ;  /* 0x0000003200117c82 */ /* 0x000fe20008000000 */
[----:B------:R-:W-:Y:S01]  /*4be0*/  UMOV UR33, UR50 ;  /* 0x0000003200217c82 */ /* 0x000fe20008000000 */
[----:B------:R-:W-:Y:S01]  /*4bf0*/  UMOV UR25, UR50 ;  /* 0x0000003200197c82 */ /* 0x000fe20008000000 */
[----:B------:R-:W-:Y:S01]  /*4c00*/  UTMALDG.5D.IM2COL.2CTA [UR40], [UR74], UR6, desc[UR76] ;  /* 0x00004c284a0073b4 */ /* 0x000fe20008261006 */
[----:B------:R4:W-:Y:S01]  /*4c10*/  UTMALDG.5D.IM2COL.2CTA [UR16], [UR74], UR6, desc[UR76] ;  /* 0x00004c104a0073b4 */ /* 0x0009e20008261006 */
[----:B------:R2:W-:Y:S01]  /*4c20*/  UTMALDG.5D.IM2COL.2CTA [UR32], [UR74], UR6, desc[UR76] ;  /* 0x00004c204a0073b4 */ /* 0x0005e20008261006 */
[----:B---3--:R-:W-:Y:S01]  /*4c30*/  UIADD3 UR8, UPT, UPT, UR23, 0x9800, URZ ;  /* 0x0000980017087890 */ /* 0x008fe2000fffe0ff */
[----:B------:R-:W-:Y:S01]  /*4c40*/  UMOV UR11, UR35 ;  /* 0x00000023000b7c82 */ /* 0x000fe20008000000 */
[----:B------:R-:W-:Y:S01]  /*4c50*/  UMOV UR12, UR36 ;  /* 0x00000024000c7c82 */ /* 0x000fe20008000000 */
[----:B------:R-:W-:Y:S01]  /*4c60*/  UMOV UR13, UR37 ;  /* 0x00000025000d7c82 */ /* 0x000fe20008000000 */
[----:B------:R-:W-:Y:S05]  /*4c70*/  UMOV UR14, UR38 ;  /* 0x00000026000e7c82 */ /* 0x000fea0008000000 */
[----:B------:R3:W-:Y:S01]  /*4c80*/  UTMALDG.5D.IM2COL.2CTA [UR8], [UR74], UR6, desc[UR76] ;  /* 0x00004c084a0073b4 */ /* 0x0007e20008261006 */
[----:B----4-:R-:W-:Y:S01]  /*4c90*/  UIADD3 UR16, UPT, UPT, UR23, 0xa000, URZ ;  /* 0x0000a00017107890 */ /* 0x010fe2000fffe0ff */
[----:B------:R-:W-:Y:S01]  /*4ca0*/  UTMALDG.5D.IM2COL.2CTA [UR24], [UR74], UR6, desc[UR76] ;  /* 0x00004c184a0073b4 */ /* 0x000fe20008261006 */
[----:B------:R-:W-:Y:S01]  /*4cb0*/  UMOV UR19, UR27 ;  /* 0x0000001b00137c82 */ /* 0x000fe20008000000 */
[----:B------:R-:W-:Y:S01]  /*4cc0*/  UMOV UR20, UR28 ;  /* 0x0000001c00147c82 */ /* 0x000fe20008000000 */
[----:B------:R-:W-:Y:S01]  /*4cd0*/  UMOV UR21, UR29 ;  /* 0x0000001d00157c82 */ /* 0x000fe20008000000 */
[----:B------:R-:W-:Y:S01]  /*4ce0*/  UMOV UR22, UR30 ;  /* 0x0000001e00167c82 */ /* 0x000fe20008000000 */
[----:B--2---:R-:W-:Y:S03]  /*4cf0*/  UIADD3 UR32, UP0, UPT, UR48, 0x200, URZ ;  /* 0x0000020030207890 */ /* 0x004fe6000ff1e0ff */
[----:B------:R2:W-:Y:S01]  /*4d00*/  UTMALDG.5D.IM2COL.2CTA [UR16], [UR74], UR6, desc[UR76] ;  /* 0x00004c104a0073b4 */ /* 0x0005e20008261006 */
[----:B------:R-:W-:Y:S02]  /*4d10*/  UIADD3.X UR33, UPT, UPT, URZ, UR49, URZ, UP0, !UPT ;  /* 0x00000031ff217290 */ /* 0x000fe400087fe4ff */
[----:B---3--:R-:W-:Y:S01]  /*4d20*/  ULEA UR8, UR31, UR63, 0xd ;  /* 0x0000003f1f087291 */ /* 0x008fe2000f8e68ff */
[----:B------:R-:W-:Y:S01]  /*4d30*/  R2UR UR10, R13 ;  /* 0x000000000d0a72ca */ /* 0x000fe200000e0000 */
[----:B------:R-:W-:Y:S01]  /*4d40*/  UMOV UR11, UR7 ;  /* 0x00000007000b7c82 */ /* 0x000fe20008000000 */
[----:B------:R-:W3:Y:S01]  /*4d50*/  LDCU UR7, c[0x0][0x38c] ;  /* 0x00007180ff0777ac */ /* 0x000ee20008000800 */
[----:B------:R-:W-:Y:S01]  /*4d60*/  UIADD3 UR8, UPT, UPT, UR8, 0x26400, URZ ;  /* 0x0002640008087890 */ /* 0x000fe2000fffe0ff */
[----:B------:R-:W-:Y:S01]  /*4d70*/  UMOV UR12, UR56 ;  /* 0x00000038000c7c82 */ /* 0x000fe20008000000 */
[----:B------:R-:W-:Y:S01]  /*4d80*/  UMOV UR13, UR57 ;  /* 0x00000039000d7c82 */ /* 0x000fe20008000000 */
[----:B------:R-:W-:Y:S01]  /*4d90*/  UMOV UR14, UR65 ;  /* 0x00000041000e7c82 */ /* 0x000fe20008000000 */
[----:B------:R-:W-:Y:S01]  /*4da0*/  UMOV UR31, UR66 ;  /* 0x00000042001f7c82 */ /* 0x000fe20008000000 */
[----:B--2---:R-:W-:Y:S05]  /*4db0*/  UIADD3 UR6, UPT, UPT, UR65, 0x1, URZ ;  /* 0x0000000141067890 */ /* 0x004fea000fffe0ff */
[----:B------:R2:W-:Y:S02]  /*4dc0*/  UTMALDG.5D.2CTA [UR8], [UR32], desc[UR76] ;  /* 0x00004c08200075b4 */ /* 0x0005e40008221000 */
[----:B--2---:R-:W-:Y:S02]  /*4dd0*/  UIADD3 UR8, UPT, UPT, UR56, 0x1, URZ ;  /* 0x0000000138087890 */ /* 0x004fe4000fffe0ff */
[----:B------:R-:W-:Y:S02]  /*4de0*/  UIADD3 UR9, UPT, UPT, UR47, 0x1, URZ ;  /* 0x000000012f097890 */ /* 0x000fe4000fffe0ff */
[----:B---3--:R-:W-:Y:S02]  /*4df0*/  UISETP.NE.AND UP2, UPT, UR8, UR7, UPT ;  /* 0x000000070800728c */ /* 0x008fe4000bf45270 */
[----:B------:R-:W-:Y:S02]  /*4e00*/  UIADD3 UR7, UPT, UPT, UR57, 0x1, URZ ;  /* 0x0000000139077890 */ /* 0x000fe4000fffe0ff */
[----:B------:R-:W-:Y:S02]  /*4e10*/  USEL UR8, UR8, URZ, UP2 ;  /* 0x000000ff08087287 */ /* 0x000fe40009000000 */
[----:B------:R-:W-:Y:S04]  /*4e20*/  UIADD3 UR10, UPT, UPT, UR71, -0x1, URZ ;  /* 0xffffffff470a7890 */ /* 0x000fe8000fffe0ff */
[----:B------:R-:W-:Y:S01]  /*4e30*/  IMAD.U32 R0, RZ, RZ, UR8 ;  /* 0x00000008ff007e24 */ /* 0x000fe2000f8e00ff */
[----:B------:R-:W-:Y:S04]  /*4e40*/  @UP2 UIADD3 UR7, UPT, UPT, UR57, URZ, URZ ;  /* 0x000000ff39072290 */ /* 0x000fe8000fffe0ff */
[----:B------:R-:W-:Y:S04]  /*4e50*/  UISETP.NE.AND UP1, UPT, UR7, UR58, UPT ;  /* 0x0000003a0700728c */ /* 0x000fe8000bf25270 */
[----:B------:R-:W-:Y:S06]  /*4e60*/  USEL UR7, UR7, URZ, UP1 ;  /* 0x000000ff07077287 */ /* 0x000fec0008800000 */
[----:B------:R-:W-:Y:S01]  /*4e70*/  IMAD.U32 R2, RZ, RZ, UR7 ;  /* 0x00000007ff027e24 */ /* 0x000fe2000f8e00ff */
[----:B------:R-:W-:Y:S04]  /*4e80*/  @UP1 UIADD3 UR6, UPT, UPT, UR65, URZ, URZ ;  /* 0x000000ff41061290 */ /* 0x000fe8000fffe0ff */
[----:B------:R-:W-:Y:S04]  /*4e90*/  UISETP.NE.AND UP0, UPT, UR6, UR64, UPT ;  /* 0x000000400600728c */ /* 0x000fe8000bf05270 */
[----:B------:R-:W-:Y:S06]  /*4ea0*/  USEL UR6, UR6, URZ, UP0 ;  /* 0x000000ff06067287 */ /* 0x000fec0008000000 */
[----:B------:R-:W-:Y:S01]  /*4eb0*/  IMAD.U32 R21, RZ, RZ, UR6 ;  /* 0x00000006ff157e24 */ /* 0x000fe2000f8e00ff */
[----:B------:R-:W-:Y:S02]  /*4ec0*/  @UP0 UIADD3 UR9, UPT, UPT, UR47, URZ, URZ ;  /* 0x000000ff2f090290 */ /* 0x000fe4000fffe0ff */
[----:B------:R-:W-:Y:S03]  /*4ed0*/  UISETP.GT.U32.AND UP0, UPT, UR71, 0x1, UPT ;  /* 0x000000014700788c */ /* 0x000fe6000bf04070 */
[----:B------:R-:W-:Y:S02]  /*4ee0*/  UMOV UR71, UR10 ;  /* 0x0000000a00477c82 */ /* 0x000fe40008000000 */
[----:B------:R-:W-:Y:S04]  /*4ef0*/  UMOV UR47, UR9 ;  /* 0x00000009002f7c82 */ /* 0x000fe80008000000 */
[----:B-1----:R-:W-:Y:S05]  /*4f00*/  BRA.U UP0, `(.L_x_35) ;  /* 0xfffffff100d47547 */ /* 0x002fea000b83ffff */
.L_x_29:
[----:B--2---:R-:W-:Y:S01]  /*4f10*/  SHF.L.U32 R3, R4, 0x1f, RZ ;  /* 0x0000001f04037819 */ /* 0x004fe200000006ff */
[----:B------:R-:W-:-:S03]  /*4f20*/  NOP ;  /* 0x0000000000007918 */ /* 0x000fc60000000000 */
[----:B---3--:R-:W2:Y:S02]  /*4f30*/  SYNCS.PHASECHK.TRANS64.TRYWAIT P0, [UR63+0xc0], R3 ;  /* 0x0000c003ff0075a7 */ /* 0x008ea4000800113f */
[----:B--2---:R-:W-:Y:S05]  /*4f40*/  @!P0 BRA `(.L_x_36) ;  /* 0x0000006000c48947 */ /* 0x004fea0003800000 */
.L_x_133:
[----:B------:R-:W3:Y:S01]  /*4f50*/  LDS.128 R8, [UR63+0x100] ;  /* 0x0001003fff087984 */ /* 0x000ee20008000c00 */
[----:B------:R-:W-:Y:S01]  /*4f60*/  UIADD3 UR4, UPT, UPT, UR63, 0xc8, URZ ;  /* 0x000000c83f047890 */ /* 0x000fe2000fffe0ff */
[----:B------:R-:W-:Y:S01]  /*4f70*/  R2UR UR8, R20 ;  /* 0x00000000140872ca */ /* 0x000fe200000e0000 */
[----:B------:R-:W-:Y:S01]  /*4f80*/  UISETP.GE.AND UP0, UPT, UR39, 0x1, UPT ;  /* 0x000000012700788c */ /* 0x000fe2000bf06270 */
[----:B------:R-:W-:Y:S01]  /*4f90*/  @!PT LDS RZ, [RZ] ;  /* 0x00000000fffff984 */ /* 0x000fe20000000800 */
[----:B------:R-:W-:Y:S01]  /*4fa0*/  @!PT LDS RZ, [RZ] ;  /* 0x00000000fffff984 */ /* 0x000fe20000000800 */
[----:B------:R-:W-:Y:S01]  /*4fb0*/  @!PT LDS RZ, [RZ] ;  /* 0x00000000fffff984 */ /* 0x000fe20000000800 */
[----:B------:R-:W-:Y:S01]  /*4fc0*/  @!PT LDS RZ, [RZ] ;  /* 0x00000000fffff984 */ /* 0x000fe20000000800 */
[----:B------:R4:W-:Y:S06]  /*4fd0*/  MEMBAR.ALL.CTA ;  /* 0x0000000000007992 */ /* 0x0009ec0000008000 */
[----:B----4-:R-:W4:Y:S01]  /*4fe0*/  FENCE.VIEW.ASYNC.S ;  /* 0x00000000000073c6 */ /* 0x010f220000000000 */
[----:B------:R-:W-:Y:S01]  /*4ff0*/  UPRMT UR4, URZ, 0x654, UR4 ;  /* 0x00000654ff047896 */ /* 0x000fe20008000004 */
[----:B------:R-:W-:-:S08]  /*5000*/  R2UR UR7, R19 ;  /* 0x00000000130772ca */ /* 0x000fd000000e0000 */
[----:B----4-:R-:W-:Y:S01]  /*5010*/  SYNCS.ARRIVE.TRANS64.RED.A1T0 RZ, [UR4], RZ ;  /* 0x000000ffffff79a7 */ /* 0x010fe20008100404 */
[----:B---3--:R-:W-:-:S13]  /*5020*/  LOP3.LUT P0, RZ, R10, 0x1, RZ, 0xc0, !PT ;  /* 0x000000010aff7812 */ /* 0x008fda000780c0ff */
[----:B------:R-:W-:Y:S01]  /*5030*/  VOTEU.ANY UP1, P0 ;  /* 0x0000000000ff7886 */ /* 0x000fe20000020100 */
[----:B------:R-:W-:-:S13]  /*5040*/  PLOP3.LUT P0, PT, PT, PT, UP1, 0x80, 0x8 ;  /* 0x000000000008781c */ /* 0x000fda0003f0f018 */
[----:B--2---:R-:W-:Y:S02]  /*5050*/  @P0 MOV R0, R8 ;  /* 0x0000000800000202 */ /* 0x004fe40000000f00 */
[----:B------:R-:W-:Y:S02]  /*5060*/  @P0 LOP3.LUT R8, R9, 0xffff, RZ, 0xc0, !PT ;  /* 0x0000ffff09080812 */ /* 0x000fe400078ec0ff */
[----:B------:R-:W-:Y:S02]  /*5070*/  @P0 R2UR UR6, R0 ;  /* 0x00000000000602ca */ /* 0x000fe400000e0000 */
[----:B------:R-:W-:-:S11]  /*5080*/  @P0 R2UR UR5, R8 ;  /* 0x00000000080502ca */ /* 0x000fd600000e0000 */
[----:B------:R-:W-:Y:S02]  /*5090*/  @UP1 UMOV UR8, UR6 ;  /* 0x0000000600081c82 */ /* 0x000fe40008000000 */
[----:B------:R-:W-:Y:S01]  /*50a0*/  @UP1 UMOV UR7, UR5 ;  /* 0x0000000500071c82 */ /* 0x000fe20008000000 */
[----:B------:R-:W-:Y:S02]  /*50b0*/  IMAD.U32 R20, RZ, RZ, UR8 ;  /* 0x00000008ff147e24 */ /* 0x000fe4000f8e00ff */
[----:B------:R-:W-:Y:S01]  /*50c0*/  IMAD.U32 R19, RZ, RZ, UR7 ;  /* 0x00000007ff137e24 */ /* 0x000fe2000f8e00ff */
[----:B------:R-:W-:Y:S06]  /*50d0*/  BRA.U !UP0, `(.L_x_37) ;  /* 0x0000000108ec7547 */ /* 0x000fec000b800000 */
[----:B------:R-:W2:Y:S01]  /*50e0*/  LDCU.128 UR16, c[0x0][0xc10] ;  /* 0x00018200ff1077ac */ /* 0x000ea20008000c00 */
[----:B------:R-:W-:Y:S02]  /*50f0*/  R2UR UR8, R17 ;  /* 0x00000000110872ca */ /* 0x000fe400000e0000 */
[----:B------:R-:W-:Y:S01]  /*5100*/  R2UR UR9, R18 ;  /* 0x00000000120972ca */ /* 0x000fe200000e0000 */
[----:B------:R-:W3:Y:S01]  /*5110*/  LDCU UR20, c[0x0][0xc20] ;  /* 0x00018400ff1477ac */ /* 0x000ee20008000800 */
[----:B------:R-:W-:Y:S02]  /*5120*/  R2UR UR22, R19 ;  /* 0x00000000131672ca */ /* 0x000fe400000e0000 */
[----:B------:R-:W-:Y:S01]  /*5130*/  R2UR UR21, R20 ;  /* 0x00000000141572ca */ /* 0x000fe200000e0000 */
[----:B------:R-:W4:Y:S01]  /*5140*/  LDCU UR13, c[0x0][0xc0c] ;  /* 0x00018180ff0d77ac */ /* 0x000f220008000800 */
[----:B------:R-:W5:Y:S01]  /*5150*/  LDCU.64 UR14, c[0x0][0xc28] ;  /* 0x00018500ff0e77ac */ /* 0x000f620008000a00 */
[----:B------:R-:W-:-:S04]  /*5160*/  UISETP.NE.AND UP3, UPT, UR39, 0x1, UPT ;  /* 0x000000012700788c */ /* 0x000fc8000bf65270 */
[----:B--2---:R-:W-:Y:S02]  /*5170*/  UIMAD.WIDE.U32 UR4, UR8, UR19, URZ ;  /* 0x00000013080472a5 */ /* 0x004fe4000f8e00ff */
[----:B------:R-:W-:Y:S02]  /*5180*/  UIMAD.WIDE.U32 UR6, UR9, UR16, URZ ;  /* 0x00000010090672a5 */ /* 0x000fe4000f8e00ff */
[----:B------:R-:W-:Y:S02]  /*5190*/  UISETP.NE.AND UP0, UPT, UR18, 0x1, UPT ;  /* 0x000000011200788c */ /* 0x000fe4000bf05270 */
[----:B------:R-:W-:Y:S01]  /*51a0*/  UIMAD.WIDE.U32 UR10, UR22, UR19, URZ ;  /* 0x00000013160a72a5 */ /* 0x000fe2000f8e00ff */
[----:B------:R-:W-:Y:S01]  /*51b0*/  UMOV UR4, UR5 ;  /* 0x0000000500047c82 */ /* 0x000fe20008000000 */
[----:B----4-:R-:W-:Y:S02]  /*51c0*/  UISETP.NE.AND UP2, UPT, UR13, 0x1, UPT ;  /* 0x000000010d00788c */ /* 0x010fe4000bf45270 */
[----:B---3--:R-:W-:-:S03]  /*51d0*/  USHF.R.U32.HI UR5, URZ, UR20, UR4 ;  /* 0x00000014ff057299 */ /* 0x008fc60008011604 */
[----:B------:R-:W-:Y:S01]  /*51e0*/  UMOV UR4, UR7 ;  /* 0x0000000700047c82 */ /* 0x000fe20008000000 */
[----:B------:R-:W-:Y:S02]  /*51f0*/  USEL UR8, UR8, UR5, !UP0 ;  /* 0x0000000508087287 */ /* 0x000fe4000c000000 */
[----:B------:R-:W-:Y:S02]  /*5200*/  USHF.R.U32.HI UR4, URZ, UR17, UR4 ;  /* 0x00000011ff047299 */ /* 0x000fe40008011604 */
[----:B------:R-:W-:Y:S02]  /*5210*/  UIMAD.WIDE.U32 UR6, UR21, UR16, URZ ;  /* 0x00000010150672a5 */ /* 0x000fe4000f8e00ff */
[----:B------:R-:W-:Y:S02]  /*5220*/  USEL UR12, UR9, UR4, !UP2 ;  /* 0x00000004090c7287 */ /* 0x000fe4000d000000 */
[----:B-----5:R-:W-:Y:S01]  /*5230*/  UIMAD.WIDE.U32 UR4, UR8, UR14, URZ ;  /* 0x0000000e080472a5 */ /* 0x020fe2000f8e00ff */
[----:B------:R-:W-:Y:S01]  /*5240*/  UMOV UR9, UR11 ;  /* 0x0000000b00097c82 */ /* 0x000fe20008000000 */
[----:B------:R-:W-:-:S02]  /*5250*/  UIMAD.WIDE.U32 UR10, UR12, UR14, URZ ;  /* 0x0000000e0c0a72a5 */ /* 0x000fc4000f8e00ff */
[----:B------:R-:W-:-:S03]  /*5260*/  USHF.R.U32.HI UR9, URZ, UR20, UR9 ;  /* 0x00000014ff097299 */ /* 0x000fc60008011609 */
[----:B------:R-:W-:Y:S01]  /*5270*/  UMOV UR4, UR5 ;  /* 0x0000000500047c82 */ /* 0x000fe20008000000 */
[----:B------:R-:W-:Y:S01]  /*5280*/  UMOV UR6, UR7 ;  /* 0x0000000700067c82 */ /* 0x000fe20008000000 */
[----:B------:R-:W-:Y:S01]  /*5290*/  @UP3 USHF.R.U32.HI UR8, URZ, UR15, UR4 ;  /* 0x0000000fff083299 */ /* 0x000fe20008011604 */
[----:B------:R-:W-:Y:S01]  /*52a0*/  UMOV UR5, UR11 ;  /* 0x0000000b00057c82 */ /* 0x000fe20008000000 */
[----:B------:R-:W-:Y:S02]  /*52b0*/  USHF.R.U32.HI UR17, URZ, UR17, UR6 ;  /* 0x00000011ff117299 */ /* 0x000fe40008011606 */
[----:B------:R-:W-:Y:S02]  /*52c0*/  USEL UR4, UR22, UR9, !UP0 ;  /* 0x0000000916047287 */ /* 0x000fe4000c000000 */
[----:B------:R-:W-:Y:S02]  /*52d0*/  @UP3 USHF.R.U32.HI UR12, URZ, UR15, UR5 ;  /* 0x0000000fff0c3299 */ /* 0x000fe40008011605 */
[----:B------:R-:W-:-:S02]  /*52e0*/  UIMAD UR6, UR39, UR8, URZ ;  /* 0x00000008270672a4 */ /* 0x000fc4000f8e02ff */
[----:B------:R-:W-:Y:S02]  /*52f0*/  USEL UR5, UR21, UR17, !UP2 ;  /* 0x0000001115057287 */ /* 0x000fe4000d000000 */
[----:B------:R-:W-:Y:S02]  /*5300*/  UIMAD UR8, UR39, UR12, URZ ;  /* 0x0000000c270872a4 */ /* 0x000fe4000f8e02ff */
[----:B------:R-:W-:Y:S02]  /*5310*/  UISETP.GE.AND UP0, UPT, UR4, UR6, UPT ;  /* 0x000000060400728c */ /* 0x000fe4000bf06270 */
[----:B------:R-:W-:Y:S02]  /*5320*/  UIMAD.WIDE.U32 UR6, UR4, UR14, URZ ;  /* 0x0000000e040672a5 */ /* 0x000fe4000f8e00ff */
[----:B------:R-:W-:Y:S02]  /*5330*/  UISETP.GE.OR UP0, UPT, UR5, UR8, UP0 ;  /* 0x000000080500728c */ /* 0x000fe40008706670 */
[----:B------:R-:W-:-:S02]  /*5340*/  UIMAD.WIDE.U32 UR8, UR5, UR14, URZ ;  /* 0x0000000e050872a5 */ /* 0x000fc4000f8e00ff */
[----:B------:R-:W-:Y:S01]  /*5350*/  UIADD3 UR10, UPT, UPT, -UR4, URZ, URZ ;  /* 0x000000ff040a7290 */ /* 0x000fe2000fffe1ff */
[----:B------:R-:W-:Y:S02]  /*5360*/  UMOV UR6, UR7 ;  /* 0x0000000700067c82 */ /* 0x000fe40008000000 */
[----:B------:R-:W-:Y:S02]  /*5370*/  USHF.R.U32.HI UR6, URZ, UR15, UR6 ;  /* 0x0000000fff067299 */ /* 0x000fe40008011606 */
[----:B------:R-:W-:Y:S02]  /*5380*/  UIMAD UR10, UR18, UR10, UR22 ;  /* 0x0000000a120a72a4 */ /* 0x000fe4000f8e0216 */
[----:B------:R-:W-:Y:S01]  /*5390*/  USEL UR6, UR4, UR6, !UP3 ;  /* 0x0000000604067287 */ /* 0x000fe2000d800000 */
[----:B------:R-:W-:Y:S01]  /*53a0*/  @!UP0 UMOV UR7, UR9 ;  /* 0x0000000900078c82 */ /* 0x000fe20008000000 */
[----:B------:R-:W-:Y:S02]  /*53b0*/  UIADD3 UR9, UPT, UPT, -UR5, URZ, URZ ;  /* 0x000000ff05097290 */ /* 0x000fe4000fffe1ff */
[----:B------:R-:W-:-:S02]  /*53c0*/  @!UP0 USHF.R.U32.HI UR7, URZ, UR15, UR7 ;  /* 0x0000000fff078299 */ /* 0x000fc40008011607 */
[----:B------:R-:W-:Y:S02]  /*53d0*/  UIADD3 UR8, UPT, UPT, -UR6, URZ, URZ ;  /* 0x000000ff06087290 */ /* 0x000fe4000fffe1ff */
[----:B------:R-:W-:Y:S02]  /*53e0*/  @!UP0 USEL UR7, UR5, UR7, !UP3 ;  /* 0x0000000705078287 */ /* 0x000fe4000d800000 */
[----:B------:R-:W-:Y:S02]  /*53f0*/  UIMAD UR8, UR39, UR8, UR4 ;  /* 0x00000008270872a4 */ /* 0x000fe4000f8e0204 */
[----:B------:R-:W-:Y:S02]  /*5400*/  @!UP0 UIADD3 UR6, UPT, UPT, UR6, -UR7, URZ ;  /* 0x8000000706068290 */ /* 0x000fe4000fffe0ff */
[----:B------:R-:W-:Y:S02]  /*5410*/  @!UP0 UIMAD UR7, UR8, UR12, UR7 ;  /* 0x0000000c080782a4 */ /* 0x000fe4000f8e0207 */
[----:B------:R-:W-:-:S02]  /*5420*/  @!UP0 UIMAD UR4, UR39, UR6, UR5 ;  /* 0x00000006270482a4 */ /* 0x000fc4000f8e0205 */
[----:B------:R-:W-:Y:S02]  /*5430*/  UIMAD UR6, UR13, UR9, UR21 ;  /* 0x000000090d0672a4 */ /* 0x000fe4000f8e0215 */
[----:B------:R-:W-:Y:S01]  /*5440*/  UIMAD UR8, UR4, UR18, UR10 ;  /* 0x00000012040872a4 */ /* 0x000fe2000f8e020a */
[----:B------:R-:W-:Y:S02]  /*5450*/  @!UP0 UMOV UR5, UR7 ;  /* 0x0000000700058c82 */ /* 0x000fe40008000000 */
[----:B------:R-:W-:-:S03]  /*5460*/  UIMAD UR4, UR5, UR13, UR6 ;  /* 0x0000000d050472a4 */ /* 0x000fc6000f8e0206 */
[----:B------:R-:W-:-:S03]  /*5470*/  IMAD.U32 R19, RZ, RZ, UR8 ;  /* 0x00000008ff137e24 */ /* 0x000fc6000f8e00ff */
[----:B------:R-:W-:-:S07]  /*5480*/  IMAD.U32 R20, RZ, RZ, UR4 ;  /* 0x00000004ff147e24 */ /* 0x000fce000f8e00ff */
.L_x_37:
[----:B------:R-:W2:Y:S02]  /*5490*/  LDCU UR4, c[0x0][0xc30] ;  /* 0x00018600ff0477ac */ /* 0x000ea40008000800 */
[----:B--2---:R-:W-:-:S09]  /*54a0*/  UISETP.NE.AND UP0, UPT, UR4, 0x1, UPT ;  /* 0x000000010400788c */ /* 0x004fd2000bf05270 */
[----:B------:R-:W-:Y:S05]  /*54b0*/  BRA.U UP0, `(.L_x_38) ;  /* 0x0000000100547547 */ /* 0x000fea000b800000 */
[----:B------:R-:W2:Y:S01]  /*54c0*/  LDCU.128 UR8, c[0x0][0xc10] ;  /* 0x00018200ff0877ac */ /* 0x000ea20008000c00 */
[----:B------:R-:W-:Y:S02]  /*54d0*/  R2UR UR15, R19 ;  /* 0x00000000130f72ca */ /* 0x000fe400000e0000 */
[----:B------:R-:W-:Y:S01]  /*54e0*/  R2UR UR14, R20 ;  /* 0x00000000140e72ca */ /* 0x000fe200000e0000 */
[----:B------:R-:W3:Y:S01]  /*54f0*/  LDCU UR12, c[0x0][0xc0c] ;  /* 0x00018180ff0c77ac */ /* 0x000ee20008000800 */
[----:B------:R-:W4:Y:S11]  /*5500*/  LDCU UR13, c[0x0][0xc20] ;  /* 0x00018400ff0d77ac */ /* 0x000f360008000800 */
[----:B--2---:R-:W-:-:S02]  /*5510*/  UIMAD.WIDE.U32 UR6, UR14, UR8, URZ ;  /* 0x000000080e0672a5 */ /* 0x004fc4000f8e00ff */
[----:B------:R-:W-:Y:S02]  /*5520*/  UIMAD.WIDE.U32 UR4, UR15, UR11, URZ ;  /* 0x0000000b0f0472a5 */ /* 0x000fe4000f8e00ff */
[----:B---3--:R-:W-:Y:S02]  /*5530*/  UISETP.NE.AND UP2, UPT, UR12, 0x1, UPT ;  /* 0x000000010c00788c */ /* 0x008fe4000bf45270 */
[----:B------:R-:W-:Y:S01]  /*5540*/  UISETP.NE.AND UP0, UPT, UR10, 0x1, UPT ;  /* 0x000000010a00788c */ /* 0x000fe2000bf05270 */
[----:B------:R-:W-:Y:S02]  /*5550*/  UMOV UR6, UR7 ;  /* 0x0000000700067c82 */ /* 0x000fe40008000000 */
[----:B------:R-:W-:Y:S01]  /*5560*/  UMOV UR4, UR5 ;  /* 0x0000000500047c82 */ /* 0x000fe20008000000 */
[----:B------:R-:W-:Y:S02]  /*5570*/  USHF.R.U32.HI UR6, URZ, UR9, UR6 ;  /* 0x00000009ff067299 */ /* 0x000fe40008011606 */
[----:B----4-:R-:W-:-:S02]  /*5580*/  USHF.R.U32.HI UR4, URZ, UR13, UR4 ;  /* 0x0000000dff047299 */ /* 0x010fc40008011604 */
[----:B------:R-:W-:Y:S02]  /*5590*/  USEL UR5, UR14, UR6, !UP2 ;  /* 0x000000060e057287 */ /* 0x000fe4000d000000 */
[----:B------:R-:W-:-:S04]  /*55a0*/  USEL UR4, UR15, UR4, !UP0 ;  /* 0x000000040f047287 */ /* 0x000fc8000c000000 */
[----:B------:R-:W-:Y:S02]  /*55b0*/  UIADD3 UR6, UPT, UPT, UR5, -UR4, URZ ;  /* 0x8000000405067290 */ /* 0x000fe4000fffe0ff */
[----:B------:R-:W-:Y:S02]  /*55c0*/  UIADD3 UR4, UPT, UPT, -UR5, UR4, URZ ;  /* 0x0000000405047290 */ /* 0x000fe4000fffe1ff */
[----:B------:R-:W-:Y:S02]  /*55d0*/  UIMAD UR15, UR6, UR10, UR15 ;  /* 0x0000000a060f72a4 */ /* 0x000fe4000f8e020f */
[----:B------:R-:W-:-:S04]  /*55e0*/  UIMAD UR14, UR4, UR12, UR14 ;  /* 0x0000000c040e72a4 */ /* 0x000fc8000f8e020e */
[----:B------:R-:W-:Y:S02]  /*55f0*/  IMAD.U32 R19, RZ, RZ, UR15 ;  /* 0x0000000fff137e24 */ /* 0x000fe4000f8e00ff */
[----:B------:R-:W-:-:S07]  /*5600*/  IMAD.U32 R20, RZ, RZ, UR14 ;  /* 0x0000000eff147e24 */ /* 0x000fce000f8e00ff */
.L_x_38:
[----:B------:R-:W-:Y:S02]  /*5610*/  R2UR UR7, R57 ;  /* 0x00000000390772ca */ /* 0x000fe400000e0000 */
[----:B------:R-:W-:Y:S02]  /*5620*/  R2UR UR6, R20 ;  /* 0x00000000140672ca */ /* 0x000fe400000e0000 */
[----:B------:R-:W-:Y:S02]  /*5630*/  R2UR UR5, R56 ;  /* 0x00000000380572ca */ /* 0x000fe400000e0000 */
[----:B------:R-:W-:Y:S02]  /*5640*/  R2UR UR4, R19 ;  /* 0x00000000130472ca */ /* 0x000fe400000e0000 */
[----:B------:R-:W-:Y:S02]  /*5650*/  R2UR UR71, R22 ;  /* 0x00000000164772ca */ /* 0x000fe400000e0000 */
[----:B------:R-:W-:-:S02]  /*5660*/  PLOP3.LUT P1, PT, PT, PT, PT, 0x80, 0x8 ;  /* 0x000000000008781c */ /* 0x000fc40003f2f070 */
[----:B------:R-:W-:-:S03]  /*5670*/  LOP3.LUT R4, R4, 0x1, RZ, 0x3c, !PT ;  /* 0x0000000104047812 */ /* 0x000fc600078e3cff */
[----:B------:R-:W-:-:S04]  /*5680*/  UIADD3 UR44, UPT, UPT, UR6, UR7, URZ ;  /* 0x00000007062c7290 */ /* 0x000fc8000fffe0ff */
[----:B------:R-:W-:Y:S01]  /*5690*/  UIADD3 UR19, UPT, UPT, UR4, UR5, URZ ;  /* 0x0000000504137290 */ /* 0x000fe2000fffe0ff */
[----:B------:R-:W-:Y:S11]  /*56a0*/  BRA.U UP1, `(.L_x_39) ;  /* 0xffffffc1017c7547 */ /* 0x000ff6000b83ffff */
[----:B------:R-:W-:Y:S01]  /*56b0*/  R2UR UR4, R23 ;  /* 0x00000000170472ca */ /* 0x000fe200000e0000 */
[----:B------:R-:W-:Y:S01]  /*56c0*/  UIADD3 UR63, UPT, UPT, UR63, 0x40, URZ ;  /* 0x000000403f3f7890 */ /* 0x000fe2000fffe0ff */
[----:B------:R-:W-:-:S05]  /*56d0*/  IMAD.U32 R3, RZ, RZ, UR55 ;  /* 0x00000037ff037e24 */ /* 0x000fca000f8e00ff */
[----:B------:R-:W-:-:S06]  /*56e0*/  SHF.L.U32 R3, R3, 0x1f, RZ ;  /* 0x0000001f03037819 */ /* 0x000fcc00000006ff */
[----:B------:R-:W-:-:S09]  /*56f0*/  ULEA UR4, UR4, UR63, 0x3 ;  /* 0x0000003f04047291 */ /* 0x000fd2000f8e18ff */
[----:B------:R-:W2:Y:S02]  /*5700*/  SYNCS.PHASECHK.TRANS64.TRYWAIT P0, [UR4], R3 ;  /* 0x00000003ff0075a7 */ /* 0x000ea40008001104 */
[----:B--2---:R-:W-:Y:S05]  /*5710*/  @!P0 BRA `(.L_x_40) ;  /* 0x0000005800e88947 */ /* 0x004fea0003800000 */
.L_x_135:
[----:B------:R-:W-:-:S13]  /*5720*/  R2UR UR4, R23 ;  /* 0x00000000170472ca */ /* 0x000fda00000e0000 */
[----:B------:R-:W-:-:S04]  /*5730*/  UIADD3 UR4, UPT, UPT, UR4, 0x1, URZ ;  /* 0x0000000104047890 */ /* 0x000fc8000fffe0ff */
[----:B------:R-:W-:-:S04]  /*5740*/  UISETP.NE.AND UP0, UPT, UR4, 0x8, UPT ;  /* 0x000000080400788c */ /* 0x000fc8000bf05270 */
[----:B------:R-:W-:Y:S02]  /*5750*/  USEL UR5, URZ, 0x1, UP0 ;  /* 0x00000001ff057887 */ /* 0x000fe40008000000 */
[----:B------:R-:W-:Y:S02]  /*5760*/  USEL UR4, UR4, URZ, UP0 ;  /* 0x000000ff04047287 */ /* 0x000fe40008000000 */
[----:B------:R-:W-:Y:S02]  /*5770*/  ULOP3.LUT UR6, UR55, UR5, URZ, 0x3c, !UPT ;  /* 0x0000000537067292 */ /* 0x000fe4000f8e3cff */
[----:B------:R-:W-:-:S04]  /*5780*/  ULEA UR5, UR4, UR63, 0x3 ;  /* 0x0000003f04057291 */ /* 0x000fc8000f8e18ff */
[----:B--2---:R-:W-:-:S05]  /*5790*/  IMAD.U32 R3, RZ, RZ, UR6 ;  /* 0x00000006ff037e24 */ /* 0x004fca000f8e00ff */
[----:B------:R-:W-:-:S04]  /*57a0*/  SHF.L.U32 R3, R3, 0x1f, RZ ;  /* 0x0000001f03037819 */ /* 0x000fc800000006ff */
[----:B------:R-:W2:Y:S02]  /*57b0*/  SYNCS.PHASECHK.TRANS64.TRYWAIT P0, [UR5], R3 ;  /* 0x00000003ff0075a7 */ /* 0x000ea40008001105 */
[----:B--2---:R-:W-:Y:S05]  /*57c0*/  @!P0 BRA `(.L_x_41) ;  /* 0x0000005800d48947 */ /* 0x004fea0003800000 */
.L_x_137:
[----:B------:R-:W-:-:S04]  /*57d0*/  UIADD3 UR4, UPT, UPT, UR4, 0x1, URZ ;  /* 0x0000000104047890 */ /* 0x000fc8000fffe0ff */
[----:B------:R-:W-:-:S04]  /*57e0*/  UISETP.NE.AND UP0, UPT, UR4, 0x8, UPT ;  /* 0x000000080400788c */ /* 0x000fc8000bf05270 */
[----:B------:R-:W-:Y:S02]  /*57f0*/  USEL UR5, URZ, 0x1, UP0 ;  /* 0x00000001ff057887 */ /* 0x000fe40008000000 */
[----:B------:R-:W-:Y:S02]  /*5800*/  USEL UR4, UR4, URZ, UP0 ;  /* 0x000000ff04047287 */ /* 0x000fe40008000000 */
[----:B------:R-:W-:Y:S02]  /*5810*/  ULOP3.LUT UR6, UR6, UR5, URZ, 0x3c, !UPT ;  /* 0x0000000506067292 */ /* 0x000fe4000f8e3cff */
[----:B------:R-:W-:-:S04]  /*5820*/  ULEA UR5, UR4, UR63, 0x3 ;  /* 0x0000003f04057291 */ /* 0x000fc8000f8e18ff */
[----:B--2---:R-:W-:-:S04]  /*5830*/  MOV R3, UR6 ;  /* 0x0000000600037c02 */ /* 0x004fc80008000f00 */
[----:B------:R-:W-:-:S04]  /*5840*/  SHF.L.U32 R3, R3, 0x1f, RZ ;  /* 0x0000001f03037819 */ /* 0x000fc800000006ff */
[----:B------:R-:W2:Y:S02]  /*5850*/  SYNCS.PHASECHK.TRANS64.TRYWAIT P0, [UR5], R3 ;  /* 0x00000003ff0075a7 */ /* 0x000ea40008001105 */
[----:B--2---:R-:W-:Y:S05]  /*5860*/  @!P0 BRA `(.L_x_42) ;  /* 0x0000005800c48947 */ /* 0x004fea0003800000 */
.L_x_139:
        /* <DEDUP_REMOVED lines=10> */
.L_x_141:
        /* <DEDUP_REMOVED lines=10> */
.L_x_143:
        /* <DEDUP_REMOVED lines=10> */
.L_x_145:
        /* <DEDUP_REMOVED lines=10> */
.L_x_147:
[----:B------:R-:W-:-:S04]  /*5af0*/  UIADD3 UR4, UPT, UPT, UR4, 0x1, URZ ;  /* 0x0000000104047890 */ /* 0x000fc8000fffe0ff */
[----:B------:R-:W-:-:S04]  /*5b00*/  UISETP.NE.AND UP0, UPT, UR4, 0x8, UPT ;  /* 0x000000080400788c */ /* 0x000fc8000bf05270 */
[----:B------:R-:W-:Y:S02]  /*5b10*/  USEL UR5, URZ, 0x1, UP0 ;  /* 0x00000001ff057887 */ /* 0x000fe40008000000 */
[----:B------:R-:W-:Y:S02]  /*5b20*/  USEL UR4, UR4, URZ, UP0 ;  /* 0x000000ff04047287 */ /* 0x000fe40008000000 */
[----:B------:R-:W-:Y:S02]  /*5b30*/  ULOP3.LUT UR5, UR6, UR5, URZ, 0x3c, !UPT ;  /* 0x0000000506057292 */ /* 0x000fe4000f8e3cff */
[----:B------:R-:W-:-:S04]  /*5b40*/  ULEA UR4, UR4, UR63, 0x3 ;  /* 0x0000003f04047291 */ /* 0x000fc8000f8e18ff */
[----:B------:R-:W-:Y:S02]  /*5b50*/  IMAD.U32 R2, RZ, RZ, UR5 ;  /* 0x00000005ff027e24 */ /* 0x000fe4000f8e00ff */
[----:B--2---:R-:W-:-:S03]  /*5b60*/  MOV R0, UR4 ;  /* 0x0000000400007c02 */ /* 0x004fc60008000f00 */
[----:B------:R-:W-:-:S07]  /*5b70*/  SHF.L.U32 R3, R2, 0x1f, RZ ;  /* 0x0000001f02037819 */ /* 0x000fce00000006ff */
.L_x_47:
[----:B--2---:R2:W3:Y:S02]  /*5b80*/  SYNCS.PHASECHK.TRANS64.TRYWAIT P0, [R0+URZ], R3 ;  /* 0x00000003000075a7 */ /* 0x0044e400080011ff */
[----:B---3--:R-:W-:Y:S05]  /*5b90*/  @!P0 NANOSLEEP.SYNCS 0x989680 ;  /* 0x009896800000895d */ /* 0x008fea0003900000 */
[----:B------:R-:W3:Y:S02]  /*5ba0*/  @!P0 SYNCS.PHASECHK.TRANS64 P0, [R0+URZ], R3 ;  /* 0x00000003000085a7 */ /* 0x000ee400080010ff */
[----:B-1-3--:R-:W-:Y:S05]  /*5bb0*/  @P0 EXIT ;  /* 0x000000000000094d */ /* 0x00afea0003800000 */
[----:B------:R-:W-:Y:S05]  /*5bc0*/  BRA `(.L_x_47) ;  /* 0xfffffffc00ec7947 */ /* 0x000fea000383ffff */
.L_x_21:
[----:B------:R-:W2:Y:S02]  /*5bd0*/  S2UR UR4, SR_CgaCtaId ;  /* 0x00000000000479c3 */ /* 0x000ea40000008800 */
[----:B--2---:R-:W-:-:S04]  /*5be0*/  UISETP.NE.AND UP0, UPT, UR4, URZ, UPT ;  /* 0x000000ff0400728c */ /* 0x004fc8000bf05270 */
[----:B------:R-:W-:-:S09]  /*5bf0*/  UISETP.NE.OR UP0, UPT, UR18, 0x1, UP0 ;  /* 0x000000011200788c */ /* 0x000fd20008705670 */
[----:B------:R-:W-:Y:S05]  /*5c00*/  BRA.U UP0, `(.L_x_48) ;  /* 0x0000000100b47547 */ /* 0x000fea000b800000 */
[----:B------:R-:W2:Y:S01]  /*5c10*/  S2UR UR5, SR_CgaCtaId ;  /* 0x00000000000579c3 */ /* 0x000ea20000008800 */
[----:B------:R-:W-:Y:S01]  /*5c20*/  UMOV UR4, 0x400 ;  /* 0x0000040000047882 */ /* 0x000fe20000000000 */
[----:B------:R-:W-:Y:S01]  /*5c30*/  HFMA2 R3, -RZ, RZ, 0, 5.9604644775390625e-08 ;  /* 0x00000001ff037431 */ /* 0x000fe200000001ff */
[----:B------:R-:W-:Y:S01]  /*5c40*/  ISETP.GE.U32.AND P0, PT, R0, 0x2, PT ;  /* 0x000000020000780c */ /* 0x000fe20003f06070 */
[----:B------:R-:W-:Y:S01]  /*5c50*/  IMAD.MOV.U32 R8, RZ, RZ, RZ ;  /* 0x000000ffff087224 */ /* 0x000fe200078e00ff */
[----:B--2---:R-:W-:-:S04]  /*5c60*/  ULEA UR4, UR5, UR4, 0x18 ;  /* 0x0000000405047291 */ /* 0x004fc8000f8ec0ff */
[----:B------:R-:W-:Y:S02]  /*5c70*/  UIADD3 UR5, UPT, UPT, UR4, 0xc8, URZ ;  /* 0x000000c804057890 */ /* 0x000fe4000fffe0ff */
[----:B------:R-:W-:Y:S02]  /*5c80*/  UIADD3 UR8, UPT, UPT, UR4, 0xc0, URZ ;  /* 0x000000c004087890 */ /* 0x000fe4000fffe0ff */
[----:B------:R-:W-:-:S12]  /*5c90*/  UPRMT UR5, URZ, 0x654, UR5 ;  /* 0x00000654ff057896 */ /* 0x000fd80008000005 */
.L_x_51:
[----:B------:R-:W-:Y:S01]  /*5ca0*/  SHF.L.U32 R7, R3, 0x1f, RZ ;  /* 0x0000001f03077819 */ /* 0x000fe200000006ff */
[----:B------:R-:W-:Y:S02]  /*5cb0*/  IMAD.U32 R9, RZ, RZ, UR8 ;  /* 0x00000008ff097e24 */ /* 0x000fe4000f8e00ff */
[----:B------:R-:W-:Y:S01]  /*5cc0*/  @!P0 IMAD.MOV.U32 R5, RZ, RZ, 0x10 ;  /* 0x00000010ff058424 */ /* 0x000fe200078e00ff */
[----:B------:R-:W2:Y:S02]  /*5cd0*/  SYNCS.PHASECHK.TRANS64.TRYWAIT P1, [UR4+0xc8], R7 ;  /* 0x0000c807ff0075a7 */ /* 0x000ea40008021104 */
[----:B------:R-:W-:-:S04]  /*5ce0*/  PRMT R9, R0, 0x654, R9 ;  /* 0x0000065400097816 */ /* 0x000fc80000000009 */
[----:B------:R-:W-:Y:S01]  /*5cf0*/  SEL R2, R9, R2, !P0 ;  /* 0x0000000209027207 */ /* 0x000fe20004000000 */
[----:B--2---:R-:W-:Y:S06]  /*5d00*/  @!P1 BRA `(.L_x_49) ;  /* 0x0000005800149947 */ /* 0x004fec0003800000 */
.L_x_149:
[----:B------:R-:W-:Y:S01]  /*5d10*/  UIADD3 UR6, UPT, UPT, UR4, 0x100, URZ ;  /* 0x0000010004067890 */ /* 0x000fe2000fffe0ff */
[----:B------:R3:W-:Y:S01]  /*5d20*/  @!P0 SYNCS.ARRIVE.TRANS64.RED RZ, [R2+URZ], R5 ;  /* 0x0000000502ff89a7 */ /* 0x0007e200080004ff */
[----:B------:R-:W-:Y:S01]  /*5d30*/  UIADD3 UR7, UPT, UPT, UR4, 0xc0, URZ ;  /* 0x000000c004077890 */ /* 0x000fe2000fffe0ff */
[----:B------:R-:W-:-:S08]  /*5d40*/  LOP3.LUT R3, R3, 0x1, RZ, 0x3c, !PT ;  /* 0x0000000103037812 */ /* 0x000fd000078e3cff */
[----:B------:R-:W-:Y:S06]  /*5d50*/  UGETNEXTWORKID.BROADCAST [UR6], [UR7] ;  /* 0x00000000060073ca */ /* 0x000fec0008000100 */
[----:B---3--:R-:W-:-:S04]  /*5d60*/  SHF.L.U32 R5, R8, 0x1f, RZ ;  /* 0x0000001f08057819 */ /* 0x008fc800000006ff */
[----:B------:R-:W3:Y:S02]  /*5d70*/  SYNCS.PHASECHK.TRANS64.TRYWAIT P1, [UR4+0xc0], R5 ;  /* 0x0000c005ff0075a7 */ /* 0x000ee40008021104 */
[----:B---3--:R-:W-:Y:S05]  /*5d80*/  @!P1 BRA `(.L_x_50) ;  /* 0x00000058000c9947 */ /* 0x008fea0003800000 */
.L_x_151:
[----:B--2---:R-:W2:Y:S01]  /*5d90*/  LDS.128 R4, [UR4+0x100] ;  /* 0x00010004ff047984 */ /* 0x004ea20008000c00 */
[----:B------:R-:W-:Y:S01]  /*5da0*/  LOP3.LUT R8, R8, 0x1, RZ, 0x3c, !PT ;  /* 0x0000000108087812 */ /* 0x000fe200078e3cff */
[----:B------:R-:W-:Y:S01]  /*5db0*/  @!PT LDS RZ, [RZ] ;  /* 0x00000000fffff984 */ /* 0x000fe20000000800 */
[----:B------:R-:W-:Y:S01]  /*5dc0*/  @!PT LDS RZ, [RZ] ;  /* 0x00000000fffff984 */ /* 0x000fe20000000800 */
[----:B------:R-:W-:Y:S01]  /*5dd0*/  @!PT LDS RZ, [RZ] ;  /* 0x00000000fffff984 */ /* 0x000fe20000000800 */
[----:B------:R-:W-:Y:S01]  /*5de0*/  @!PT LDS RZ, [RZ] ;  /* 0x00000000fffff984 */ /* 0x000fe20000000800 */
[----:B------:R3:W-:Y:S06]  /*5df0*/  MEMBAR.ALL.CTA ;  /* 0x0000000000007992 */ /* 0x0007ec0000008000 */
[----:B---3--:R-:W3:Y:S02]  /*5e00*/  FENCE.VIEW.ASYNC.S ;  /* 0x00000000000073c6 */ /* 0x008ee40000000000 */
[----:B---3--:R-:W-:Y:S01]  /*5e10*/  SYNCS.ARRIVE.TRANS64.RED.A1T0 RZ, [UR5], RZ ;  /* 0x000000ffffff79a7 */ /* 0x008fe20008100405 */
[----:B--2---:R-:W-:-:S13]  /*5e20*/  LOP3.LUT P1, RZ, R6, 0x1, RZ, 0xc0, !PT ;  /* 0x0000000106ff7812 */ /* 0x004fda000782c0ff */
[----:B------:R-:W-:Y:S05]  /*5e30*/  @P1 BRA `(.L_x_51) ;  /* 0xfffffffc00981947 */ /* 0x000fea000383ffff */
[----:B------:R-:W-:-:S04]  /*5e40*/  SHF.L.U32 R0, R3, 0x1f, RZ ;  /* 0x0000001f03007819 */ /* 0x000fc800000006ff */
[----:B------:R-:W2:Y:S02]  /*5e50*/  SYNCS.PHASECHK.TRANS64 P0, [UR4+0xc8], R0 ;  /* 0x0000c800ff0075a7 */ /* 0x000ea40008001004 */
[----:B-12---:R-:W-:Y:S05]  /*5e60*/  @P0 EXIT ;  /* 0x000000000000094d */ /* 0x006fea0003800000 */
[----:B------:R-:W-:-:S07]  /*5e70*/  MOV R0, UR4 ;  /* 0x0000000400007c02 */ /* 0x000fce0008000f00 */
.L_x_52:
[----:B-1----:R-:W-:-:S04]  /*5e80*/  SHF.L.U32 R5, R3, 0x1f, RZ ;  /* 0x0000001f03057819 */ /* 0x002fc800000006ff */
[----:B------:R1:W2:Y:S03]  /*5e90*/  SYNCS.PHASECHK.TRANS64.TRYWAIT P0, [R0+URZ+0xc8], R5 ;  /* 0x0000c805000075a7 */ /* 0x0002a600080011ff */
[----:B--2---:R-:W-:Y:S05]  /*5ea0*/  @!P0 NANOSLEEP.SYNCS 0x989680 ;  /* 0x009896800000895d */ /* 0x004fea0003900000 */
[----:B------:R-:W2:Y:S02]  /*5eb0*/  @!P0 SYNCS.PHASECHK.TRANS64 P0, [R0+URZ+0xc8], R5 ;  /* 0x0000c805000085a7 */ /* 0x000ea400080010ff */
[----:B--2---:R-:W-:Y:S05]  /*5ec0*/  @P0 EXIT ;  /* 0x000000000000094d */ /* 0x004fea0003800000 */
[----:B------:R-:W-:Y:S05]  /*5ed0*/  BRA `(.L_x_52) ;  /* 0xfffffffc00e87947 */ /* 0x000fea000383ffff */
.L_x_48:
[----:B------:R-:W-:Y:S05]  /*5ee0*/  BRA.U UP4, `(.L_x_53) ;  /* 0x0000001504207547 */ /* 0x000fea000b800000 */
[----:B------:R-:W2:Y:S01]  /*5ef0*/  S2UR UR4, SR_CgaCtaId ;  /* 0x00000000000479c3 */ /* 0x000ea20000008800 */
[----:B------:R-:W-:Y:S01]  /*5f00*/  UMOV UR5, 0x40 ;  /* 0x0000004000057882 */ /* 0x000fe20000000000 */
[----:B------:R-:W-:Y:S01]  /*5f10*/  NOP ;  /* 0x0000000000007918 */ /* 0x000fe20000000000 */
[----:B------:R-:W-:Y:S01]  /*5f20*/  UMOV UR6, 0x400 ;  /* 0x0000040000067882 */ /* 0x000fe20000000000 */
[----:B--2---:R-:W-:Y:S02]  /*5f30*/  ULEA UR5, UR4, UR5, 0x18 ;  /* 0x0000000504057291 */ /* 0x004fe4000f8ec0ff */
[----:B------:R-:W-:-:S07]  /*5f40*/  ULEA UR6, UR4, UR6, 0x18 ;  /* 0x0000000604067291 */ /* 0x000fce000f8ec0ff */
[----:B------:R-:W2:Y:S02]  /*5f50*/  LDS.U8 R0, [UR5+0x1c] ;  /* 0x00001c05ff007984 */ /* 0x000ea40008000000 */
[----:B--2---:R-:W-:-:S13]  /*5f60*/  ISETP.NE.AND P0, PT, R0, RZ, PT ;  /* 0x000000ff0000720c */ /* 0x004fda0003f05270 */
[----:B------:R-:W-:Y:S05]  /*5f70*/  @P0 BRA `(.L_x_54) ;  /* 0x0000000400080947 */ /* 0x000fea0003800000 */
[----:B------:R-:W-:Y:S02]  /*5f80*/  UISETP.NE.U32.AND UP1, UPT, UR49, 0x1, UPT ;  /* 0x000000013100788c */ /* 0x000fe4000bf25070 */
[----:B------:R-:W-:-:S07]  /*5f90*/  UIADD3 UR7, UPT, UPT, UR5, 0x8, URZ ;  /* 0x0000000805077890 */ /* 0x000fce000fffe0ff */
[----:B------:R-:W-:Y:S05]  /*5fa0*/  BRA.U !UP1, `(.L_x_55) ;  /* 0x00000001099c7547 */ /* 0x000fea000b800000 */
[----:B------:R-:W-:Y:S01]  /*5fb0*/  ELECT P0, URZ, PT ;  /* 0x0000000000ff782f */ /* 0x000fe20003800000 */
[----:B------:R-:W-:-:S12]  /*5fc0*/  BSSY B0, `(.L_x_55) ;  /* 0x0000025000007945 */ /* 0x000fd80003800000 */
[----:B------:R-:W-:Y:S05]  /*5fd0*/  @!P0 BRA `(.L_x_56) ;  /* 0x00000000008c8947 */ /* 0x000fea0003800000 */
[----:B------:R-:W-:-:S05]  /*5fe0*/  UMOV UR4, 0x10 ;  /* 0x0000001000047882 */ /* 0x000fca0000000000 */
[----:B------:R-:W-:Y:S04]  /*5ff0*/  DEPBAR.LE SB2, 0x36 ;  /* 0x0000ad800000791a */ /* 0x000fe80000000000 */
[----:B------:R-:W2:Y:S02]  /*6000*/  UTCATOMSWS.2CTA.FIND_AND_SET.ALIGN UP0, UR4, UR4 ;  /* 0x00000004000475e3 */ /* 0x000ea40008200800 */
[----:B--2---:R-:W-:Y:S01]  /*6010*/  MOV R11, UR4 ;  /* 0x00000004000b7c02 */ /* 0x004fe20008000f00 */
[----:B------:R-:W-:Y:S06]  /*6020*/  BRA.U UP0, `(.L_x_57) ;  /* 0x0000000100187547 */ /* 0x000fec000b800000 */
.L_x_58:
[----:B------:R-:W-:Y:S05]  /*6030*/  NANOSLEEP 0x64 ;  /* 0x000000640000795d */ /* 0x000fea0003800000 */
[----:B------:R-:W-:-:S05]  /*6040*/  UMOV UR4, 0x10 ;  /* 0x0000001000047882 */ /* 0x000fca0000000000 */
[----:B------:R-:W-:Y:S04]  /*6050*/  DEPBAR.LE SB2, 0x36 ;  /* 0x0000ad800000791a */ /* 0x000fe80000000000 */
[----:B------:R-:W2:Y:S02]  /*6060*/  UTCATOMSWS.2CTA.FIND_AND_SET.ALIGN UP0, UR4, UR4 ;  /* 0x00000004000475e3 */ /* 0x000ea40008200800 */
[----:B--2---:R-:W-:Y:S01]  /*6070*/  MOV R11, UR4 ;  /* 0x00000004000b7c02 */ /* 0x004fe20008000f00 */
[----:B------:R-:W-:Y:S05]  /*6080*/  BRA.U !UP0, `(.L_x_58) ;  /* 0xfffffffd08e87547 */ /* 0x000fea000b83ffff */
.L_x_57:
[----:B------:R-:W2:Y:S01]  /*6090*/  LDS R7, [UR5+0x10] ;  /* 0x00001005ff077984 */ /* 0x000ea20008000800 */
[----:B------:R-:W-:Y:S01]  /*60a0*/  IMAD.U32 R5, RZ, RZ, UR6 ;  /* 0x00000006ff057e24 */ /* 0x000fe2000f8e00ff */
[----:B------:R-:W-:-:S03]  /*60b0*/  MOV R4, UR48 ;  /* 0x0000003000047c02 */ /* 0x000fc60008000f00 */
[----:B------:R-:W-:Y:S01]  /*60c0*/  VIADD R5, R5, 0x110 ;  /* 0x0000011005057836 */ /* 0x000fe20000000000 */
[----:B--2---:R-:W-:-:S04]  /*60d0*/  SHF.L.U32 R7, R7, 0x1f, RZ ;  /* 0x0000001f07077819 */ /* 0x004fc800000006ff */
[----:B------:R-:W2:Y:S02]  /*60e0*/  SYNCS.PHASECHK.TRANS64.TRYWAIT P0, [UR5+0x8], R7 ;  /* 0x00000807ff0075a7 */ /* 0x000ea40008001105 */
[----:B--2---:R-:W-:Y:S05]  /*60f0*/  @P0 BRA `(.L_x_59) ;  /* 0x0000000000080947 */ /* 0x004fea0003800000 */
[----:B------:R-:W2:Y:S02]  /*6100*/  SYNCS.PHASECHK.TRANS64.TRYWAIT P0, [UR5+0x8], R7 ;  /* 0x00000807ff0075a7 */ /* 0x000ea40008001105 */
[----:B--2---:R-:W-:Y:S05]  /*6110*/  @!P0 BRA `(.L_x_60) ;  /* 0x0000005400408947 */ /* 0x004fea0003800000 */
.L_x_59:
[----:B--2---:R-:W-:Y:S01]  /*6120*/  HFMA2 R0, -RZ, RZ, 0, 5.9604644775390625e-08 ;  /* 0x00000001ff007431 */ /* 0x004fe200000001ff */
[----:B------:R-:W-:Y:S01]  /*6130*/  UPRMT UR4, UR48, 0x654, UR7 ;  /* 0x0000065430047896 */ /* 0x000fe20008000007 */
[----:B------:R-:W-:Y:S01]  /*6140*/  IMAD.MOV.U32 R8, RZ, RZ, 0xffff ;  /* 0x0000ffffff087424 */ /* 0x000fe200078e00ff */
[----:B------:R-:W-:Y:S01]  /*6150*/  PRMT R4, R4, 0x654, R5 ;  /* 0x0000065404047816 */ /* 0x000fe20000000005 */
[----:B------:R-:W-:Y:S02]  /*6160*/  IMAD.MOV.U32 R6, RZ, RZ, 0x4 ;  /* 0x00000004ff067424 */ /* 0x000fe400078e00ff */
[----:B------:R-:W-:Y:S01]  /*6170*/  IMAD.SHL.U32 R9, R11, 0x20, RZ ;  /* 0x000000200b097824 */ /* 0x000fe200078e00ff */
[----:B------:R-:W-:Y:S02]  /*6180*/  MOV R5, UR4 ;  /* 0x0000000400057c02 */ /* 0x000fe40008000f00 */
[-C--:B------:R-:W-:Y:S01]  /*6190*/  SHF.L.U32 R8, R8, R11.reuse, RZ ;  /* 0x0000000b08087219 */ /* 0x080fe200000006ff */
[----:B------:R2:W-:Y:S01]  /*61a0*/  SYNCS.ARRIVE.TRANS64.RED RZ, [UR4], R6 ;  /* 0x00000006ffff79a7 */ /* 0x0005e20008000404 */
[----:B------:R-:W-:Y:S01]  /*61b0*/  SHF.L.U32 R7, R0, R11, RZ ;  /* 0x0000000b00077219 */ /* 0x000fe200000006ff */
[----:B------:R2:W-:Y:S04]  /*61c0*/  STS [UR6+0x110], R9 ;  /* 0x00011009ff007988 */ /* 0x0005e80008000806 */
[----:B------:R2:W-:Y:S04]  /*61d0*/  STAS [R4.64], R11 ;  /* 0x0000000b04007dbd */ /* 0x0005e8000c0008ff */
[----:B------:R2:W-:Y:S04]  /*61e0*/  ATOMS.OR RZ, [UR5+0x14], R8 ;  /* 0x00001408ffff798c */ /* 0x0005e8000b000005 */
[----:B------:R2:W-:Y:S04]  /*61f0*/  ATOMS.OR RZ, [UR5+0x18], R7 ;  /* 0x00001807ffff798c */ /* 0x0005e8000b000005 */
[----:B------:R2:W-:Y:S02]  /*6200*/  ATOMS.XOR RZ, [UR5+0x10], R0 ;  /* 0x00001000ffff798c */ /* 0x0005e4000b800005 */
.L_x_56:
[----:B-1----:R-:W-:Y:S05]  /*6210*/  BSYNC B0 ;  /* 0x0000000000007941 */ /* 0x002fea0003800000 */
.L_x_55:
[----:B------:R-:W-:Y:S05]  /*6220*/  BRA.U UP1, `(.L_x_61) ;  /* 0x00000001016c7547 */ /* 0x000fea000b800000 */
[----:B------:R-:W-:-:S03]  /*6230*/  UMOV UR4, 0xffffffff ;  /* 0xffffffff00047882 */ /* 0x000fc60000000000 */
[----:B------:R-:W-:Y:S05]  /*6240*/  BRA.DIV UR4, `(.L_x_62) ;  /* 0x00000056040c7947 */ /* 0x000fea000b800000 */
[----:B------:R-:W-:-:S13]  /*6250*/  ELECT P0, URZ, PT ;  /* 0x0000000000ff782f */ /* 0x000fda0003800000 */
.L_x_154:
[----:B------:R-:W-:Y:S05]  /*6260*/  @!P0 BRA `(.L_x_61) ;  /* 0x00000000005c8947 */ /* 0x000fea0003800000 */
[----:B--2---:R-:W2:Y:S02]  /*6270*/  LDS R5, [UR5+0x10] ;  /* 0x00001005ff057984 */ /* 0x004ea40008000800 */
[----:B--2---:R-:W-:-:S04]  /*6280*/  SHF.L.U32 R5, R5, 0x1f, RZ ;  /* 0x0000001f05057819 */ /* 0x004fc800000006ff */
[----:B------:R-:W2:Y:S02]  /*6290*/  SYNCS.PHASECHK.TRANS64.TRYWAIT P0, [UR5+0x8], R5 ;  /* 0x00000805ff0075a7 */ /* 0x000ea40008001105 */
[----:B--2---:R-:W-:Y:S05]  /*62a0*/  @P0 BRA `(.L_x_63) ;  /* 0x0000000000080947 */ /* 0x004fea0003800000 */
[----:B------:R-:W2:Y:S02]  /*62b0*/  SYNCS.PHASECHK.TRANS64.TRYWAIT P0, [UR5+0x8], R5 ;  /* 0x00000805ff0075a7 */ /* 0x000ea40008001105 */
[----:B--2---:R-:W-:Y:S05]  /*62c0*/  @!P0 BRA `(.L_x_64) ;  /* 0x0000005400108947 */ /* 0x004fea0003800000 */
.L_x_63:
[----:B------:R-:W3:Y:S01]  /*62d0*/  LDS R7, [UR6+0x110] ;  /* 0x00011006ff077984 */ /* 0x000ee20008000800 */
[----:B--2---:R-:W-:Y:S02]  /*62e0*/  HFMA2 R0, -RZ, RZ, 0, 5.9604644775390625e-08 ;  /* 0x00000001ff007431 */ /* 0x004fe400000001ff */
[----:B------:R-:W-:Y:S01]  /*62f0*/  IMAD.MOV.U32 R4, RZ, RZ, 0xffff ;  /* 0x0000ffffff047424 */ /* 0x000fe200078e00ff */
[----:B------:R-:W-:Y:S01]  /*6300*/  UPRMT UR4, UR48, 0x654, UR7 ;  /* 0x0000065430047896 */ /* 0x000fe20008000007 */
[----:B---3--:R-:W-:-:S03]  /*6310*/  IMAD.SHL.U32 R5, R7, 0x20, RZ ;  /* 0x0000002007057824 */ /* 0x008fc600078e00ff */
[-C--:B------:R-:W-:Y:S02]  /*6320*/  SHF.L.U32 R4, R4, R7.reuse, RZ ;  /* 0x0000000704047219 */ /* 0x080fe400000006ff */
[----:B------:R-:W-:Y:S01]  /*6330*/  SHF.L.U32 R7, R0, R7, RZ ;  /* 0x0000000700077219 */ /* 0x000fe200000006ff */
[----:B------:R3:W-:Y:S04]  /*6340*/  STS [UR6+0x110], R5 ;  /* 0x00011005ff007988 */ /* 0x0007e80008000806 */
[----:B------:R3:W-:Y:S04]  /*6350*/  ATOMS.OR RZ, [UR5+0x14], R4 ;  /* 0x00001404ffff798c */ /* 0x0007e8000b000005 */
[----:B------:R3:W-:Y:S01]  /*6360*/  ATOMS.OR RZ, [UR5+0x18], R7 ;  /* 0x00001807ffff798c */ /* 0x0007e2000b000005 */
[----:B------:R-:W-:Y:S03]  /*6370*/  SYNCS.ARRIVE.TRANS64.RED.A1T0 RZ, [UR4], RZ ;  /* 0x000000ffffff79a7 */ /* 0x000fe60008100404 */
[----:B------:R3:W-:Y:S01]  /*6380*/  ATOMS.XOR RZ, [UR5+0x10], R0 ;  /* 0x00001000ffff798c */ /* 0x0007e2000b800005 */
[----:B------:R-:W-:Y:S05]  /*6390*/  BRA `(.L_x_61) ;  /* 0x0000000000107947 */ /* 0x000fea0003800000 */
.L_x_54:
[----:B------:R-:W-:Y:S02]  /*63a0*/  MOV R0, 0xffffffff ;  /* 0xffffffff00007802 */ /* 0x000fe40000000f00 */
[----:B------:R-:W-:-:S03]  /*63b0*/  MOV R4, 0x63e0 ;  /* 0x000063e000047802 */ /* 0x000fc60000000f00 */
[----:B------:R2:W-:Y:S04]  /*63c0*/  STS [UR6+0x110], R0 ;  /* 0x00011000ff007988 */ /* 0x0005e80008000806 */
[----:B-12--5:R-:W-:Y:S05]  /*63d0*/  CALL.REL.NOINC `($__internal_1_$__cuda_sm10x_tcgen05_guardrail_trap_phase_invalid_during_alloc) ;  /* 0x00000058004c7944 */ /* 0x026fea0003c00000 */
.L_x_61:
[----:B------:R-:W-:Y:S05]  /*63e0*/  WARPSYNC.ALL ;  /* 0x0000000000007948 */ /* 0x000fea0003800000 */
[----:B------:R-:W4:Y:S01]  /*63f0*/  S2UR UR22, SR_CgaCtaId ;  /* 0x00000000001679c3 */ /* 0x000f220000008800 */
[----:B------:R-:W-:Y:S01]  /*6400*/  UMOV UR4, 0x400 ;  /* 0x0000040000047882 */ /* 0x000fe20000000000 */
[----:B------:R-:W-:-:S06]  /*6410*/  NOP ;  /* 0x0000000000007918 */ /* 0x000fcc0000000000 */
[----:B------:R-:W-:Y:S06]  /*6420*/  BAR.ARV 0x6, 0xa0 ;  /* 0x0182800000007b1d */ /* 0x000fec0000002000 */
[----:B------:R-:W1:Y:S01]  /*6430*/  LDCU.64 UR6, c[0x0][0x388] ;  /* 0x00007100ff0677ac */ /* 0x000e620008000a00 */
[----:B------:R-:W-:Y:S01]  /*6440*/  LOP3.LUT R3, R3, 0xffff, RZ, 0xc0, !PT ;  /* 0x0000ffff03037812 */ /* 0x000fe200078ec0ff */
[----:B--2---:R-:W-:Y:S01]  /*6450*/  IMAD.MOV.U32 R8, RZ, RZ, 0x1 ;  /* 0x00000001ff087424 */ /* 0x004fe200078e00ff */
[----:B------:R-:W-:Y:S01]  /*6460*/  LOP3.LUT R2, R2, 0xffff, RZ, 0xc0, !PT ;  /* 0x0000ffff02027812 */ /* 0x000fe200078ec0ff */
[----:B------:R-:W2:Y:S01]  /*6470*/  LDCU.64 UR8, c[0x0][0x390] ;  /* 0x00007200ff0877ac */ /* 0x000ea20008000a00 */
[----:B------:R-:W-:-:S02]  /*6480*/  R2UR UR23, R3 ;  /* 0x00000000031772ca */ /* 0x000fc400000e0000 */
[----:B------:R-:W-:Y:S02]  /*6490*/  R2UR UR46, R2 ;  /* 0x00000000022e72ca */ /* 0x000fe400000e0000 */
[----:B------:R-:W-:Y:S01]  /*64a0*/  CS2R R2, SRZ ;  /* 0x0000000000027805 */ /* 0x000fe2000001ff00 */
[----:B------:R-:W-:Y:S01]  /*64b0*/  UMOV UR26, URZ ;  /* 0x000000ff001a7c82 */ /* 0x000fe20008000000 */
[----:B----4-:R-:W-:Y:S01]  /*64c0*/  ULEA UR22, UR22, UR4, 0x18 ;  /* 0x0000000416167291 */ /* 0x010fe2000f8ec0ff */
[----:B------:R-:W-:Y:S01]  /*64d0*/  UMOV UR21, URZ ;  /* 0x000000ff00157c82 */ /* 0x000fe20008000000 */
[----:B------:R-:W-:Y:S02]  /*64e0*/  UISETP.NE.AND UP3, UPT, UR49, URZ, UPT ;  /* 0x000000ff3100728c */ /* 0x000fe4000bf65270 */
[----:B------:R-:W-:Y:S01]  /*64f0*/  UIADD3 UR42, UPT, UPT, UR22, 0xc8, URZ ;  /* 0x000000c8162a7890 */ /* 0x000fe2000fffe0ff */
[----:B------:R-:W-:Y:S01]  /*6500*/  UMOV UR44, 0x0 ;  /* 0x00000000002c7882 */ /* 0x000fe20000000000 */
[----:B-1----:R-:W-:-:S03]  /*6510*/  UIADD3 UR4, UPT, UPT, UR6, 0x3f, URZ ;  /* 0x0000003f06047890 */ /* 0x002fc6000fffe0ff */
[----:B---3--:R-:W1:Y:S01]  /*6520*/  LDS R0, [UR22+0x110] ;  /* 0x00011016ff007984 */ /* 0x008e620008000800 */
[----:B------:R-:W-:Y:S02]  /*6530*/  UIADD3 UR6, UPT, UPT, UR22, 0x26400, URZ ;  /* 0x0002640016067890 */ /* 0x000fe4000fffe0ff */
[----:B------:R-:W-:Y:S02]  /*6540*/  USHF.R.S32.HI UR5, URZ, 0x1f, UR4 ;  /* 0x0000001fff057899 */ /* 0x000fe40008011404 */
[----:B------:R-:W-:Y:S02]  /*6550*/  USHF.R.U32.HI UR6, URZ, 0x4, UR6 ;  /* 0x00000004ff067899 */ /* 0x000fe40008011606 */
[----:B------:R-:W-:Y:S02]  /*6560*/  ULEA.HI UR4, UR5, UR4, URZ, 0x6 ;  /* 0x0000000405047291 */ /* 0x000fe4000f8f30ff */
[----:B------:R-:W-:Y:S02]  /*6570*/  UIADD3 UR5, UPT, UPT, UR22, 0x6400, URZ ;  /* 0x0000640016057890 */ /* 0x000fe4000fffe0ff */
[----:B------:R-:W-:-:S02]  /*6580*/  USHF.R.S32.HI UR4, URZ, 0x6, UR4 ;  /* 0x00000006ff047899 */ /* 0x000fc40008011404 */
[----:B------:R-:W-:Y:S02]  /*6590*/  USHF.R.U32.HI UR5, URZ, 0x4, UR5 ;  /* 0x00000004ff057899 */ /* 0x000fe40008011605 */
[----:B------:R-:W-:Y:S02]  /*65a0*/  UIMAD UR4, UR4, UR7, URZ ;  /* 0x00000007040472a4 */ /* 0x000fe4000f8e02ff */
[----:B------:R-:W-:Y:S02]  /*65b0*/  ULOP3.LUT UR5, UR5, 0x3fff, URZ, 0xc0, !UPT ;  /* 0x00003fff05057892 */ /* 0x000fe4000f8ec0ff */
[----:B--2---:R-:W-:Y:S01]  /*65c0*/  UIMAD UR4, UR4, UR8, URZ ;  /* 0x00000008040472a4 */ /* 0x004fe2000f8e02ff */
[----:B------:R-:W-:Y:S01]  /*65d0*/  UMOV UR45, 0x8110910 ;  /* 0x08110910002d7882 */ /* 0x000fe20000000000 */
[----:B------:R-:W-:Y:S02]  /*65e0*/  UMOV UR40, 0x0 ;  /* 0x0000000000287882 */ /* 0x000fe40000000000 */
[----:B------:R-:W-:Y:S01]  /*65f0*/  UIMAD UR4, UR4, UR9, URZ ;  /* 0x00000009040472a4 */ /* 0x000fe2000f8e02ff */
[----:B------:R-:W-:Y:S01]  /*6600*/  UMOV UR41, 0x8110910 ;  /* 0x0811091000297882 */ /* 0x000fe20000000000 */
[----:B------:R-:W-:Y:S01]  /*6610*/  UMOV UR38, 0x0 ;  /* 0x0000000000267882 */ /* 0x000fe20000000000 */
[----:B------:R-:W-:Y:S01]  /*6620*/  UMOV UR39, 0x8110910 ;  /* 0x0811091000277882 */ /* 0x000fe20000000000 */
[----:B------:R-:W-:Y:S01]  /*6630*/  UMOV UR36, 0x0 ;  /* 0x0000000000247882 */ /* 0x000fe20000000000 */
[----:B------:R-:W-:Y:S01]  /*6640*/  UMOV UR37, 0x8110910 ;  /* 0x0811091000257882 */ /* 0x000fe20000000000 */
[----:B------:R-:W-:Y:S01]  /*6650*/  UMOV UR34, 0x0 ;  /* 0x0000000000227882 */ /* 0x000fe20000000000 */
[----:B------:R-:W-:Y:S01]  /*6660*/  UMOV UR35, 0x8110910 ;  /* 0x0811091000237882 */ /* 0x000fe20000000000 */
[----:B------:R-:W-:-:S02]  /*6670*/  UPRMT UR42, URZ, 0x654, UR42 ;  /* 0x00000654ff2a7896 */ /* 0x000fc4000800002a */
[----:B------:R-:W-:Y:S02]  /*6680*/  ULOP3.LUT UR25, UR6, 0x3fff, URZ, 0xc0, !UPT ;  /* 0x00003fff06197892 */ /* 0x000fe4000f8ec0ff */
[----:B------:R-:W-:Y:S02]  /*6690*/  ULOP3.LUT UR24, UR5, 0x10000, URZ, 0xfc, !UPT ;  /* 0x0001000005187892 */ /* 0x000fe4000f8efcff */
[----:B------:R-:W-:Y:S01]  /*66a0*/  UIADD3 UR47, UPT, UPT, UR4, -0x1, URZ ;  /* 0xffffffff042f7890 */ /* 0x000fe2000fffe0ff */
[C---:B-1----:R-:W-:Y:S01]  /*66b0*/  VIADD R5, R0.reuse, 0x20 ;  /* 0x0000002000057836 */ /* 0x042fe20000000000 */
[----:B------:R-:W-:Y:S01]  /*66c0*/  LOP3.LUT R4, R0, 0xffff, RZ, 0xc0, !PT ;  /* 0x0000ffff00047812 */ /* 0x000fe200078ec0ff */
[----:B------:R-:W-:Y:S01]  /*66d0*/  UISETP.GE.AND UP4, UPT, UR4, 0x1, UPT ;  /* 0x000000010400788c */ /* 0x000fe2000bf86270 */
[----:B------:R-:W-:Y:S02]  /*66e0*/  UMOV UR32, 0x0 ;  /* 0x0000000000207882 */ /* 0x000fe40000000000 */
[----:B------:R-:W-:Y:S01]  /*66f0*/  LOP3.LUT R5, R5, 0xffff, RZ, 0xc0, !PT ;  /* 0x0000ffff05057812 */ /* 0x000fe200078ec0ff */
[----:B------:R-:W-:Y:S01]  /*6700*/  UMOV UR33, 0x8110910 ;  /* 0x0811091000217882 */ /* 0x000fe20000000000 */
[----:B------:R-:W-:Y:S01]  /*6710*/  UMOV UR30, 0x0 ;  /* 0x00000000001e7882 */ /* 0x000fe20000000000 */
[----:B------:R-:W-:Y:S01]  /*6720*/  UMOV UR31, 0x8110910 ;  /* 0x08110910001f7882 */ /* 0x000fe20000000000 */
[----:B------:R-:W-:Y:S01]  /*6730*/  UMOV UR28, 0x0 ;  /* 0x00000000001c7882 */ /* 0x000fe20000000000 */
[----:B------:R1:W-:Y:S01]  /*6740*/  STL.64 [R1], R4 ;  /* 0x0000000401007387 */ /* 0x0003e20000100a00 */
[----:B------:R-:W-:-:S05]  /*6750*/  UMOV UR29, 0x8110910 ;  /* 0x08110910001d7882 */ /* 0x000fca0000000000 */
.L_x_73:
[----:B-1----:R-:W-:-:S04]  /*6760*/  SHF.L.U32 R5, R3, 0x1f, RZ ;  /* 0x0000001f03057819 */ /* 0x002fc800000006ff */
[----:B------:R-:W1:Y:S02]  /*6770*/  SYNCS.PHASECHK.TRANS64.TRYWAIT P0, [UR22+0xc0], R5 ;  /* 0x0000c005ff0075a7 */ /* 0x000e640008001116 */
[----:B-1-3--:R-:W-:Y:S05]  /*6780*/  @!P0 BRA `(.L_x_65) ;  /* 0x0000004c00f88947 */ /* 0x00afea0003800000 */
.L_x_156:
[----:B-1----:R-:W1:Y:S01]  /*6790*/  LDS.128 R4, [UR22+0x100] ;  /* 0x00010016ff047984 */ /* 0x002e620008000c00 */
[----:B------:R-:W-:Y:S01]  /*67a0*/  ULEA UR27, UR26, UR22, 0x3 ;  /* 0x000000161a1b7291 */ /* 0x000fe2000f8e18ff */
[----:B------:R-:W-:Y:S01]  /*67b0*/  @!PT LDS RZ, [RZ] ;  /* 0x00000000fffff984 */ /* 0x000fe20000000800 */
[----:B------:R-:W-:Y:S01]  /*67c0*/  @!PT LDS RZ, [RZ] ;  /* 0x00000000fffff984 */ /* 0x000fe20000000800 */
[----:B------:R-:W-:Y:S01]  /*67d0*/  @!PT LDS RZ, [RZ] ;  /* 0x00000000fffff984 */ /* 0x000fe20000000800 */
[----:B------:R-:W-:Y:S01]  /*67e0*/  @!PT LDS RZ, [RZ] ;  /* 0x00000000fffff984 */ /* 0x000fe20000000800 */
[----:B------:R2:W-:Y:S06]  /*67f0*/  MEMBAR.ALL.CTA ;  /* 0x0000000000007992 */ /* 0x0005ec0000008000 */
[----:B--2---:R-:W2:Y:S02]  /*6800*/  FENCE.VIEW.ASYNC.S ;  /* 0x00000000000073c6 */ /* 0x004ea40000000000 */
[----:B--2---:R-:W-:Y:S01]  /*6810*/  SYNCS.ARRIVE.TRANS64.RED.A1T0 RZ, [UR42], RZ ;  /* 0x000000ffffff79a7 */ /* 0x004fe2000810042a */
[----:B-1----:R-:W-:Y:S01]  /*6820*/  LOP3.LUT P3, RZ, R6, 0x1, RZ, 0xc0, !PT ;  /* 0x0000000106ff7812 */ /* 0x002fe2000786c0ff */
[----:B------:R-:W-:-:S12]  /*6830*/  BRA.U UP3, `(.L_x_66) ;  /* 0x00000001030c7547 */ /* 0x000fd8000b800000 */
[----:B------:R-:W-:-:S04]  /*6840*/  SHF.L.U32 R5, R8, 0x1f, RZ ;  /* 0x0000001f08057819 */ /* 0x000fc800000006ff */
[----:B------:R-:W1:Y:S02]  /*6850*/  SYNCS.PHASECHK.TRANS64.TRYWAIT P0, [UR27+0xe0], R5 ;  /* 0x0000e005ff0075a7 */ /* 0x000e64000800111b */
[----:B-1----:R-:W-:Y:S05]  /*6860*/  @!P0 BRA `(.L_x_67) ;  /* 0x0000004c00d88947 */ /* 0x002fea0003800000 */
.L_x_66:
[----:B------:R-:W-:Y:S05]  /*6870*/  BRA.U UP3, `(.L_x_68) ;  /* 0x0000000503647547 */ /* 0x000fea000b800000 */
[----:B------:R-:W-:Y:S05]  /*6880*/  BRA.U !UP4, `(.L_x_69) ;  /* 0x000000050c547547 */ /* 0x000fea000b800000 */
[----:B------:R-:W-:Y:S01]  /*6890*/  ULEA UR4, UR26, UR43, 0x2 ;  /* 0x0000002b1a047291 */ /* 0x000fe2000f8e10ff */
[----:B-1----:R-:W-:-:S08]  /*68a0*/  SHF.L.U32 R4, R2, 0x1f, RZ ;  /* 0x0000001f02047819 */ /* 0x002fd000000006ff */
[----:B------:R-:W5:Y:S01]  /*68b0*/  LDL R5, [UR4] ;  /* 0x00000004ff057983 */ /* 0x000f620008100800 */
[----:B------:R-:W-:Y:S02]  /*68c0*/  ULEA UR4, UR21, UR22, 0x3 ;  /* 0x0000001615047291 */ /* 0x000fe4000f8e18ff */
[----:B------:R-:W-:Y:S01]  /*68d0*/  UPLOP3.LUT UP2, UPT, UPT, UPT, UPT, 0x40, 0x4 ;  /* 0x000000000004789c */ /* 0x000fe20003f4e870 */
[----:B------:R-:W-:-:S06]  /*68e0*/  UMOV UR19, UR47 ;  /* 0x0000002f00137c82 */ /* 0x000fcc0008000000 */
[----:B------:R1:W2:Y:S01]  /*68f0*/  SYNCS.PHASECHK.TRANS64.TRYWAIT P2, [UR4], R4 ;  /* 0x00000004ff0075a7 */ /* 0x0002a20008041104 */
[----:B------:R-:W-:-:S05]  /*6900*/  UMOV UR4, UR21 ;  /* 0x0000001500047c82 */ /* 0x000fca0008000000 */
.L_x_72:
[----:B------:R-:W-:Y:S01]  /*6910*/  ULEA UR20, UR4, UR22, 0x3 ;  /* 0x0000001604147291 */ /* 0x000fe2000f8e18ff */
[----:B--23--:R-:W-:Y:S11]  /*6920*/  @P2 BRA `(.L_x_70) ;  /* 0x00000000000c2947 */ /* 0x00cff60003800000 */
[----:B------:R-:W-:Y:S04]  /*6930*/  SHF.L.U32 R7, R2, 0x1f, RZ ;  /* 0x0000001f02077819 */ /* 0x000fe800000006ff */
[----:B------:R-:W2:Y:S02]  /*6940*/  SYNCS.PHASECHK.TRANS64.TRYWAIT P0, [UR20], R7 ;  /* 0x00000007ff0075a7 */ /* 0x000ea40008001114 */
[----:B--2---:R-:W-:Y:S05]  /*6950*/  @!P0 BRA `(.L_x_71) ;  /* 0x0000004c00b48947 */ /* 0x004fea0003800000 */
.L_x_70:
[----:B------:R-:W-:Y:S01]  /*6960*/  UISETP.NE.AND UP0, UPT, UR19, URZ, UPT ;  /* 0x000000ff1300728c */ /* 0x000fe2000bf05270 */
[----:B------:R-:W-:Y:S01]  /*6970*/  PLOP3.LUT P2, PT, PT, PT, PT, 0x80, 0x8 ;  /* 0x000000000008781c */ /* 0x000fe20003f4f070 */
[----:B------:R-:W-:Y:S02]  /*6980*/  UIADD3 UR5, UPT, UPT, UR4, 0x1, URZ ;  /* 0x0000000104057890 */ /* 0x000fe4000fffe0ff */
[----:B------:R-:W-:Y:S02]  /*6990*/  ULEA UR16, UR4, UR25, 0x9 ;  /* 0x0000001904107291 */ /* 0x000fe4000f8e48ff */
[----:B------:R-:W-:Y:S01]  /*69a0*/  UISETP.NE.AND UP1, UPT, UR5, 0x8, UPT ;  /* 0x000000080500788c */ /* 0x000fe2000bf25270 */
[----:B------:R-:W-:Y:S01]  /*69b0*/  PLOP3.LUT P0, PT, PT, PT, UP0, 0x80, 0x8 ;  /* 0x000000000008781c */ /* 0x000fe20003f0f008 */
[----:B------:R-:W-:Y:S02]  /*69c0*/  ULEA UR14, UR4, UR24, 0xa ;  /* 0x00000018040e7291 */ /* 0x000fe4000f8e50ff */
[----:B------:R-:W-:Y:S02]  /*69d0*/  USEL UR6, URZ, 0x1, UP1 ;  /* 0x00000001ff067887 */ /* 0x000fe40008800000 */
[----:B------:R-:W-:Y:S01]  /*69e0*/  USEL UR21, UR5, URZ, UP1 ;  /* 0x000000ff05157287 */ /* 0x000fe20008800000 */
[----:B------:R-:W-:Y:S11]  /*69f0*/  ELECT P1, URZ, PT ;  /* 0x0000000000ff782f */ /* 0x000ff60003820000 */
[----:B------:R-:W-:Y:S02]  /*6a00*/  @!UPT UIADD3 URZ, UPT, UPT, URZ, URZ, URZ ;  /* 0x000000fffffff290 */ /* 0x000fe4000fffe0ff */
[C---:B-----5:R-:W-:Y:S01]  /*6a10*/  @P1 R2UR.BROADCAST UR4, R5.reuse ;  /* 0x00000000050412ca */ /* 0x060fe200008e0000 */
[----:B------:R-:W-:Y:S01]  /*6a20*/  @UP0 ULEA UR5, UR21, UR22, 0x3 ;  /* 0x0000001615050291 */ /* 0x000fe2000f8e18ff */
[----:B------:R-:W-:Y:S01]  /*6a30*/  LOP3.LUT R2, R2, UR6, RZ, 0x3c, !PT ;  /* 0x0000000602027c12 */ /* 0x000fe2000f8e3cff */
[----:B------:R-:W-:Y:S02]  /*6a40*/  UIADD3 UR10, UPT, UPT, UR16, 0x40, URZ ;  /* 0x00000040100a7890 */ /* 0x000fe4000fffe0ff */
[----:B------:R-:W-:Y:S01]  /*6a50*/  UIADD3 UR6, UPT, UPT, UR14, 0x2, URZ ;  /* 0x000000020e067890 */ /* 0x000fe2000fffe0ff */
[----:B-1----:R-:W-:Y:S01]  /*6a60*/  @P0 SHF.L.U32 R4, R2, 0x1f, RZ ;  /* 0x0000001f02040819 */ /* 0x002fe200000006ff */
[----:B------:R-:W-:Y:S02]  /*6a70*/  UIADD3 UR8, UPT, UPT, UR16, 0x80, URZ ;  /* 0x0000008010087890 */ /* 0x000fe4000fffe0ff */
[----:B------:R-:W-:Y:S01]  /*6a80*/  UIADD3 UR12, UPT, UPT, UR16, 0xc0, URZ ;  /* 0x000000c0100c7890 */ /* 0x000fe2000fffe0ff */
[----:B------:R3:W4:Y:S01]  /*6a90*/  @P0 SYNCS.PHASECHK.TRANS64.TRYWAIT P2, [UR5], R4 ;  /* 0x00000004ff0005a7 */ /* 0x0007220008041105 */
[----:B------:R-:W-:Y:S11]  /*6aa0*/  ELECT P0, URZ, PT ;  /* 0x0000000000ff782f */ /* 0x000ff60003800000 */
[----:B------:R-:W-:Y:S02]  /*6ab0*/  @!UPT UIADD3 URZ, UPT, UPT, URZ, URZ, URZ ;  /* 0x000000fffffff290 */ /* 0x000fe4000fffe0ff */
[C---:B------:R-:W-:Y:S02]  /*6ac0*/  @P0 R2UR.BROADCAST UR18, R5.reuse ;  /* 0x00000000051202ca */ /* 0x040fe400008e0000 */
[----:B------:R-:W-:Y:S01]  /*6ad0*/  ELECT P0, URZ, PT ;  /* 0x0000000000ff782f */ /* 0x000fe20003800000 */
[----:B------:R-:W-:Y:S01]  /*6ae0*/  UMOV UR17, 0x20004020 ;  /* 0x2000402000117882 */ /* 0x000fe20000000000 */
[----:B------:R-:W-:Y:S01]  /*6af0*/  UMOV UR15, 0x40004080 ;  /* 0x40004080000f7882 */ /* 0x000fe20000000000 */
[----:B------:R-:W-:Y:S01]  /*6b00*/  UMOV UR11, 0x20004020 ;  /* 0x20004020000b7882 */ /* 0x000fe20000000000 */
[----:B------:R1:W-:Y:S01]  /*6b10*/  UTCHMMA.2CTA gdesc[UR14], gdesc[UR16], tmem[UR4], tmem[UR44], idesc[UR45], UP2 ;  /* 0x00ff2c100e0075ea */ /* 0x0003e20009200004 */
[----:B------:R-:W-:Y:S01]  /*6b20*/  UPLOP3.LUT UP2, UPT, UPT, UPT, UPT, 0x80, 0x8 ;  /* 0x000000000008789c */ /* 0x000fe20003f4f070 */
[----:B------:R-:W-:Y:S01]  /*6b30*/  UMOV UR7, 0x40004080 ;  /* 0x4000408000077882 */ /* 0x000fe20000000000 */
[----:B------:R-:W-:Y:S01]  /*6b40*/  UMOV UR9, 0x20004020 ;  /* 0x2000402000097882 */ /* 0x000fe20000000000 */
[----:B------:R-:W-:Y:S01]  /*6b50*/  UMOV UR5, 0x40004080 ;  /* 0x4000408000057882 */ /* 0x000fe20000000000 */
[----:B------:R-:W-:Y:S02]  /*6b60*/  UMOV UR13, 0x20004020 ;  /* 0x20004020000d7882 */ /* 0x000fe40000000000 */
[----:B------:R2:W-:Y:S01]  /*6b70*/  UTCHMMA.2CTA gdesc[UR6], gdesc[UR10], tmem[UR18], tmem[UR40], idesc[UR41], UPT ;  /* 0x00ff280a060075ea */ /* 0x0005e2000ba00012 */
[----:B-1----:R-:W-:Y:S01]  /*6b80*/  UIADD3 UR4, UPT, UPT, UR14, 0x4, URZ ;  /* 0x000000040e047890 */ /* 0x002fe2000fffe0ff */
[C---:B------:R-:W-:Y:S02]  /*6b90*/  @P0 R2UR.BROADCAST UR15, R5.reuse ;  /* 0x00000000050f02ca */ /* 0x040fe400008e0000 */
[----:B------:R-:W-:Y:S11]  /*6ba0*/  ELECT P0, URZ, PT ;  /* 0x0000000000ff782f */ /* 0x000ff60003800000 */
[----:B------:R-:W-:Y:S02]  /*6bb0*/  @!UPT UIADD3 URZ, UPT, UPT, URZ, URZ, URZ ;  /* 0x000000fffffff290 */ /* 0x000fe4000fffe0ff */
[C---:B------:R-:W-:Y:S02]  /*6bc0*/  @P0 R2UR.BROADCAST UR17, R5.reuse ;  /* 0x00000000051102ca */ /* 0x040fe400008e0000 */
[----:B------:R-:W-:Y:S01]  /*6bd0*/  ELECT P0, URZ, PT ;  /* 0x0000000000ff782f */ /* 0x000fe20003800000 */
[----:B--2---:R-:W-:Y:S02]  /*6be0*/  UIADD3 UR6, UPT, UPT, UR14, 0x6, URZ ;  /* 0x000000060e067890 */ /* 0x004fe4000fffe0ff */
[----:B------:R-:W-:Y:S01]  /*6bf0*/  UIADD3 UR10, UPT, UPT, UR16, 0x100, URZ ;  /* 0x00000100100a7890 */ /* 0x000fe2000fffe0ff */
[----:B------:R1:W-:Y:S07]  /*6c00*/  UTCHMMA.2CTA gdesc[UR4], gdesc[UR8], tmem[UR15], tmem[UR38], idesc[UR39], UPT ;  /* 0x00ff2608040075ea */ /* 0x0003ee000ba0000f */
[----:B------:R2:W-:Y:S01]  /*6c10*/  UTCHMMA.2CTA gdesc[UR6], gdesc[UR12], tmem[UR17], tmem[UR36], idesc[UR37], UPT ;  /* 0x00ff240c060075ea */ /* 0x0005e2000ba00011 */
[----:B-1----:R-:W-:Y:S01]  /*6c20*/  UIADD3 UR4, UPT, UPT, UR14, 0x40, URZ ;  /* 0x000000400e047890 */ /* 0x002fe2000fffe0ff */
[C---:B------:R-:W-:Y:S02]  /*6c30*/  @P0 R2UR.BROADCAST UR15, R5.reuse ;  /* 0x00000000050f02ca */ /* 0x040fe400008e0000 */
[----:B------:R-:W-:Y:S11]  /*6c40*/  ELECT P0, URZ, PT ;  /* 0x0000000000ff782f */ /* 0x000ff60003800000 */
[----:B------:R-:W-:Y:S02]  /*6c50*/  @!UPT UIADD3 URZ, UPT, UPT, URZ, URZ, URZ ;  /* 0x000000fffffff290 */ /* 0x000fe4000fffe0ff */
[C---:B--2---:R-:W-:Y:S01]  /*6c60*/  @P0 R2UR.BROADCAST UR17, R5.reuse ;  /* 0x00000000051102ca */ /* 0x044fe200008e0000 */
[----:B------:R-:W-:Y:S02]  /*6c70*/  UIADD3 UR8, UPT, UPT, UR16, 0x140, URZ ;  /* 0x0000014010087890 */ /* 0x000fe4000fffe0ff */
[----:B------:R-:W-:Y:S01]  /*6c80*/  UIADD3 UR6, UPT, UPT, UR14, 0x42, URZ ;  /* 0x000000420e067890 */ /* 0x000fe2000fffe0ff */
[----:B------:R-:W-:Y:S01]  /*6c90*/  ELECT P0, URZ, PT ;  /* 0x0000000000ff782f */ /* 0x000fe20003800000 */
[----:B------:R-:W-:Y:S01]  /*6ca0*/  UIADD3 UR12, UPT, UPT, UR16, 0x180, URZ ;  /* 0x00000180100c7890 */ /* 0x000fe2000fffe0ff */
[----:B------:R1:W-:Y:S07]  /*6cb0*/  UTCHMMA.2CTA gdesc[UR4], gdesc[UR10], tmem[UR15], tmem[UR34], idesc[UR35], UPT ;  /* 0x00ff220a040075ea */ /* 0x0003ee000ba0000f */
[----:B------:R2:W-:Y:S01]  /*6cc0*/  UTCHMMA.2CTA gdesc[UR6], gdesc[UR8], tmem[UR17], tmem[UR32], idesc[UR33], UPT ;  /* 0x00ff2008060075ea */ /* 0x0005e2000ba00011 */
[----:B-1----:R-:W-:Y:S03]  /*6cd0*/  UIADD3 UR4, UPT, UPT, UR14, 0x44, URZ ;  /* 0x000000440e047890 */ /* 0x002fe6000fffe0ff */
[C---:B------:R-:W-:Y:S02]  /*6ce0*/  @P0 R2UR.BROADCAST UR15, R5.reuse ;  /* 0x00000000050f02ca */ /* 0x040fe400008e0000 */
[----:B------:R-:W-:Y:S11]  /*6cf0*/  ELECT P0, URZ, PT ;  /* 0x0000000000ff782f */ /* 0x000ff60003800000 */
[----:B------:R-:W-:Y:S02]  /*6d00*/  @!UPT UIADD3 URZ, UPT, UPT, URZ, URZ, URZ ;  /* 0x000000fffffff290 */ /* 0x000fe4000fffe0ff */
[----:B--2---:R-:W-:Y:S01]  /*6d10*/  @P0 R2UR.BROADCAST UR9, R5 ;  /* 0x00000000050902ca */ /* 0x004fe200008e0000 */
[----:B------:R-:W-:Y:S02]  /*6d20*/  UIADD3 UR10, UPT, UPT, UR16, 0x1c0, URZ ;  /* 0x000001c0100a7890 */ /* 0x000fe4000fffe0ff */
[----:B------:R-:W-:Y:S02]  /*6d30*/  UIADD3 UR6, UPT, UPT, UR14, 0x46, URZ ;  /* 0x000000460e067890 */ /* 0x000fe4000fffe0ff */
[----:B------:R-:W-:Y:S01]  /*6d40*/  UIADD3 UR8, UPT, UPT, UR20, 0x40, URZ ;  /* 0x0000004014087890 */ /* 0x000fe2000fffe0ff */
[----:B------:R1:W-:Y:S07]  /*6d50*/  UTCHMMA.2CTA gdesc[UR4], gdesc[UR12], tmem[UR15], tmem[UR30], idesc[UR31], UPT ;  /* 0x00ff1e0c040075ea */ /* 0x0003ee000ba0000f */
[----:B------:R3:W-:Y:S01]  /*6d60*/  UTCHMMA.2CTA gdesc[UR6], gdesc[UR10], tmem[UR9], tmem[UR28], idesc[UR29], UPT ;  /* 0x00ff1c0a060075ea */ /* 0x0007e2000ba00009 */
[----:B------:R3:W-:Y:S01]  /*6d70*/  UTCBAR.2CTA.MULTICAST [UR8], URZ, UR23 ;  /* 0x000000ff080073e9 */ /* 0x0007e20008200817 */
[----:B-1----:R-:W-:Y:S02]  /*6d80*/  UIADD3 UR4, UPT, UPT, UR19, 0x1, URZ ;  /* 0x0000000113047890 */ /* 0x002fe4000fffe0ff */
[----:B------:R-:W-:Y:S02]  /*6d90*/  UIADD3 UR5, UPT, UPT, UR19, -0x1, URZ ;  /* 0xffffffff13057890 */ /* 0x000fe4000fffe0ff */
[----:B------:R-:W-:Y:S03]  /*6da0*/  UISETP.GT.U32.AND UP0, UPT, UR4, 0x1, UPT ;  /* 0x000000010400788c */ /* 0x000fe6000bf04070 */
[----:B------:R-:W-:Y:S02]  /*6db0*/  UMOV UR4, UR21 ;  /* 0x0000001500047c82 */ /* 0x000fe40008000000 */
[----:B------:R-:W-:Y:S04]  /*6dc0*/  UMOV UR19, UR5 ;  /* 0x0000000500137c82 */ /* 0x000fe80008000000 */
[----:B----4-:R-:W-:Y:S05]  /*6dd0*/  BRA.U UP0, `(.L_x_72) ;  /* 0xfffffff900cc7547 */ /* 0x010fea000b83ffff */
.L_x_69:
[----:B------:R-:W-:-:S09]  /*6de0*/  UIADD3 UR4, UPT, UPT, UR27, 0xd0, URZ ;  /* 0x000000d01b047890 */ /* 0x000fd2000fffe0ff */
[----:B------:R2:W-:Y:S01]  /*6df0*/  UTCBAR.2CTA.MULTICAST [UR4], URZ, UR46 ;  /* 0x000000ff040073e9 */ /* 0x0005e2000820082e */
[----:B------:R-:W-:Y:S02]  /*6e00*/  NOP ;  /* 0x0000000000007918 */ /* 0x000fe40000000000 */
.L_x_68:
[----:B--2---:R-:W-:Y:S01]  /*6e10*/  UIADD3 UR4, UPT, UPT, UR26, 0x1, URZ ;  /* 0x000000011a047890 */ /* 0x004fe2000fffe0ff */
[----:B------:R-:W-:-:S03]  /*6e20*/  LOP3.LUT R3, R3, 0x1, RZ, 0x3c, !PT ;  /* 0x0000000103037812 */ /* 0x000fc600078e3cff */
[----:B------:R-:W-:-:S04]  /*6e30*/  UISETP.NE.AND UP0, UPT, UR4, 0x2, UPT ;  /* 0x000000020400788c */ /* 0x000fc8000bf05270 */
[----:B------:R-:W-:Y:S02]  /*6e40*/  USEL UR5, URZ, 0x1, UP0 ;  /* 0x00000001ff057887 */ /* 0x000fe40008000000 */
[----:B------:R-:W-:-:S04]  /*6e50*/  USEL UR26, UR4, URZ, UP0 ;  /* 0x000000ff041a7287 */ /* 0x000fc80008000000 */
[----:B------:R-:W-:Y:S01]  /*6e60*/  LOP3.LUT R8, R8, UR5, RZ, 0x3c, !PT ;  /* 0x0000000508087c12 */ /* 0x000fe2000f8e3cff */
[----:B------:R-:W-:Y:S07]  /*6e70*/  @P3 BRA `(.L_x_73) ;  /* 0xfffffff800383947 */ /* 0x000fee000383ffff */
[----:B---3--:R-:W2:Y:S01]  /*6e80*/  S2UR UR8, SR_CgaCtaId ;  /* 0x00000000000879c3 */ /* 0x008ea20000008800 */
[----:B------:R-:W-:Y:S01]  /*6e90*/  ELECT P0, URZ, PT ;  /* 0x0000000000ff782f */ /* 0x000fe20003800000 */
[----:B------:R-:W-:Y:S01]  /*6ea0*/  HFMA2 R2, -RZ, RZ, 0, 5.9604644775390625e-08 ;  /* 0x00000001ff027431 */ /* 0x000fe200000001ff */
[----:B------:R-:W-:-:S05]  /*6eb0*/  UMOV UR4, 0x40 ;  /* 0x0000004000047882 */ /* 0x000fca0000000000 */
[----:B------:R-:W-:Y:S01]  /*6ec0*/  UVIRTCOUNT.DEALLOC.SMPOOL 0x80 ;  /* 0x000000800000784c */ /* 0x000fe20000000000 */
[----:B------:R-:W-:Y:S02]  /*6ed0*/  UISETP.NE.AND UP0, UPT, UR49, URZ, UPT ;  /* 0x000000ff3100728c */ /* 0x000fe4000bf05270 */
[----:B--2---:R-:W-:-:S09]  /*6ee0*/  ULEA UR8, UR8, UR4, 0x18 ;  /* 0x0000000408087291 */ /* 0x004fd2000f8ec0ff */
[----:B------:R2:W-:Y:S01]  /*6ef0*/  @P0 STS.U8 [UR8+0x1c], R2 ;  /* 0x00001c02ff000988 */ /* 0x0005e20008000008 */
[----:B------:R-:W-:Y:S05]  /*6f00*/  BRA.U UP0, `(.L_x_74) ;  /* 0x0000000100587547 */ /* 0x000fea000b800000 */
[----:B------:R-:W-:Y:S01]  /*6f10*/  UIADD3 UR5, UPT, UPT, UR22, 0xe0, URZ ;  /* 0x000000e016057890 */ /* 0x000fe2000fffe0ff */
[----:B------:R-:W-:-:S03]  /*6f20*/  SHF.L.U32 R3, R8, 0x1f, RZ ;  /* 0x0000001f08037819 */ /* 0x000fc600000006ff */
[----:B------:R-:W-:-:S09]  /*6f30*/  ULEA UR4, UR26, UR5, 0x3 ;  /* 0x000000051a047291 */ /* 0x000fd2000f8e18ff */
[----:B------:R-:W3:Y:S02]  /*6f40*/  SYNCS.PHASECHK.TRANS64.TRYWAIT P0, [UR4], R3 ;  /* 0x00000003ff0075a7 */ /* 0x000ee40008001104 */
[----:B---3--:R-:W-:Y:S05]  /*6f50*/  @!P0 BRA `(.L_x_75) ;  /* 0x00000048004c8947 */ /* 0x008fea0003800000 */
.L_x_160:
[----:B------:R-:W-:-:S04]  /*6f60*/  UIADD3 UR4, UPT, UPT, UR26, 0x1, URZ ;  /* 0x000000011a047890 */ /* 0x000fc8000fffe0ff */
[----:B------:R-:W-:-:S04]  /*6f70*/  UISETP.NE.AND UP1, UPT, UR4, 0x2, UPT ;  /* 0x000000020400788c */ /* 0x000fc8000bf25270 */
[----:B------:R-:W-:Y:S02]  /*6f80*/  USEL UR6, URZ, 0x1, UP1 ;  /* 0x00000001ff067887 */ /* 0x000fe40008800000 */
[----:B------:R-:W-:-:S04]  /*6f90*/  USEL UR4, UR4, URZ, UP1 ;  /* 0x000000ff04047287 */ /* 0x000fc80008800000 */
[----:B------:R-:W-:Y:S01]  /*6fa0*/  ULEA UR4, UR4, UR5, 0x3 ;  /* 0x0000000504047291 */ /* 0x000fe2000f8e18ff */
[----:B--2---:R-:W-:-:S04]  /*6fb0*/  LOP3.LUT R3, R8, UR6, RZ, 0x3c, !PT ;  /* 0x0000000608037c12 */ /* 0x004fc8000f8e3cff */
[----:B------:R-:W-:Y:S01]  /*6fc0*/  SHF.L.U32 R3, R3, 0x1f, RZ ;  /* 0x0000001f03037819 */ /* 0x000fe200000006ff */
[----:B------:R-:W-:-:S04]  /*6fd0*/  IMAD.U32 R2, RZ, RZ, UR4 ;  /* 0x00000004ff027e24 */ /* 0x000fc8000f8e00ff */
[----:B------:R2:W3:Y:S03]  /*6fe0*/  SYNCS.PHASECHK.TRANS64.TRYWAIT P0, [R2+URZ], R3 ;  /* 0x00000003020075a7 */ /* 0x0004e600080011ff */
[----:B---3--:R-:W-:Y:S05]  /*6ff0*/  @!P0 NANOSLEEP.SYNCS 0x989680 ;  /* 0x009896800000895d */ /* 0x008fea0003900000 */
[----:B------:R-:W3:Y:S02]  /*7000*/  @!P0 SYNCS.PHASECHK.TRANS64 P0, [R2+URZ], R3 ;  /* 0x00000003020085a7 */ /* 0x000ee400080010ff */
[----:B---3--:R-:W-:Y:S05]  /*7010*/  @P0 BRA `(.L_x_76) ;  /* 0x0000000000200947 */ /* 0x008fea0003800000 */
.L_x_77:
[----:B---3--:R3:W4:Y:S02]  /*7020*/  SYNCS.PHASECHK.TRANS64.TRYWAIT P0, [R2+URZ], R3 ;  /* 0x00000003020075a7 */ /* 0x00872400080011ff */
[----:B----4-:R-:W-:Y:S05]  /*7030*/  @!P0 NANOSLEEP.SYNCS 0x989680 ;  /* 0x009896800000895d */ /* 0x010fea0003900000 */
[----:B------:R-:W4:Y:S02]  /*7040*/  @!P0 SYNCS.PHASECHK.TRANS64 P0, [R2+URZ], R3 ;  /* 0x00000003020085a7 */ /* 0x000f2400080010ff */
[----:B----4-:R-:W-:Y:S05]  /*7050*/  @!P0 BRA `(.L_x_77) ;  /* 0xfffffffc00f08947 */ /* 0x010fea000383ffff */
[----:B------:R-:W-:Y:S05]  /*7060*/  BRA `(.L_x_76) ;  /* 0x00000000000c7947 */ /* 0x000fea0003800000 */
.L_x_74:
[----:B------:R-:W-:-:S04]  /*7070*/  UIADD3 UR4, UPT, UPT, UR22, 0xf0, URZ ;  /* 0x000000f016047890 */ /* 0x000fc8000fffe0ff */
[----:B------:R-:W-:-:S09]  /*7080*/  UPRMT UR4, UR48, 0x654, UR4 ;  /* 0x0000065430047896 */ /* 0x000fd20008000004 */
[----:B------:R-:W-:Y:S03]  /*7090*/  SYNCS.ARRIVE.TRANS64.RED.A1T0 RZ, [UR4], RZ ;  /* 0x000000ffffff79a7 */ /* 0x000fe60008100404 */
.L_x_76:
[----:B--23--:R-:W-:Y:S01]  /*70a0*/  SHF.L.U32 R3, RZ, 0x1f, RZ ;  /* 0x0000001fff037819 */ /* 0x00cfe200000006ff */
[----:B------:R-:W-:Y:S01]  /*70b0*/  UIADD3 UR4, UPT, UPT, UR22, 0xf0, URZ ;  /* 0x000000f016047890 */ /* 0x000fe2000fffe0ff */
[----:B------:R-:W-:Y:S02]  /*70c0*/  PLOP3.LUT P0, PT, PT, PT, UP0, 0x80, 0x8 ;  /* 0x000000000008781c */ /* 0x000fe40003f0f008 */
[----:B------:R-:W2:Y:S02]  /*70d0*/  SYNCS.PHASECHK.TRANS64.TRYWAIT P1, [UR22+0xf0], R3 ;  /* 0x0000f003ff0075a7 */ /* 0x000ea40008021116 */
[----:B--2---:R-:W-:Y:S09]  /*70e0*/  @!P1 BRA `(.L_x_78) ;  /* 0x0000004800009947 */ /* 0x004ff20003800000 */
.L_x_162:
[----:B------:R-:W-:Y:S01]  /*70f0*/  @!UP0 UPRMT UR4, UR48, 0x654, UR4 ;  /* 0x0000065430048896 */ /* 0x000fe20008000004 */
[----:B------:R-:W-:Y:S01]  /*7100*/  LOP3.LUT R0, R0, 0xffff, RZ, 0xc0, !PT ;  /* 0x0000ffff00007812 */ /* 0x000fe200078ec0ff */
[----:B--2---:R-:W-:Y:S02]  /*7110*/  IMAD.MOV.U32 R3, RZ, RZ, 0xffff ;  /* 0x0000ffffff037424 */ /* 0x004fe400078e00ff */
[----:B-1----:R-:W-:Y:S01]  /*7120*/  IMAD.MOV.U32 R5, RZ, RZ, 0x1 ;  /* 0x00000001ff057424 */ /* 0x002fe200078e00ff */
[----:B------:R-:W-:-:S04]  /*7130*/  SHF.R.U32.HI R0, RZ, 0x5, R0 ;  /* 0x00000005ff007819 */ /* 0x000fc80000011600 */
[----:B------:R-:W-:Y:S01]  /*7140*/  @!P0 SYNCS.ARRIVE.TRANS64.RED.A1T0 RZ, [UR4], RZ ;  /* 0x000000ffffff89a7 */ /* 0x000fe20008100404 */
[----:B------:R-:W-:Y:S01]  /*7150*/  NOP ;  /* 0x0000000000007918 */ /* 0x000fe20000000000 */
[----:B------:R-:W1:Y:S01]  /*7160*/  LDS R2, [UR8+0x14] ;  /* 0x00001408ff027984 */ /* 0x000e620008000800 */
[-C--:B------:R-:W-:Y:S02]  /*7170*/  SHF.L.U32 R3, R3, R0.reuse, RZ ;  /* 0x0000000003037219 */ /* 0x080fe400000006ff */
[----:B------:R-:W-:Y:S02]  /*7180*/  SHF.L.U32 R5, R5, R0, RZ ;  /* 0x0000000005057219 */ /* 0x000fe400000006ff */
[----:B-1----:R-:W-:-:S04]  /*7190*/  LOP3.LUT R2, R2, R3, RZ, 0xc0, !PT ;  /* 0x0000000302027212 */ /* 0x002fc800078ec0ff */
[----:B------:R-:W-:-:S13]  /*71a0*/  ISETP.NE.AND P0, PT, R2, R3, PT ;  /* 0x000000030200720c */ /* 0x000fda0003f05270 */
[----:B------:R-:W-:Y:S05]  /*71b0*/  @P0 BRA `(.L_x_79) ;  /* 0x00000000005c0947 */ /* 0x000fea0003800000 */
[----:B------:R-:W1:Y:S02]  /*71c0*/  LDS R0, [UR8+0x18] ;  /* 0x00001808ff007984 */ /* 0x000e640008000800 */
[----:B-1----:R-:W-:-:S04]  /*71d0*/  LOP3.LUT R0, R0, R5, RZ, 0xc0, !PT ;  /* 0x0000000500007212 */ /* 0x002fc800078ec0ff */
[----:B------:R-:W-:-:S13]  /*71e0*/  ISETP.NE.AND P0, PT, R0, R5, PT ;  /* 0x000000050000720c */ /* 0x000fda0003f05270 */
[----:B------:R-:W-:Y:S05]  /*71f0*/  @P0 BRA `(.L_x_80) ;  /* 0x0000000000400947 */ /* 0x000fea0003800000 */
[----:B------:R-:W-:Y:S01]  /*7200*/  R2UR UR4, R3 ;  /* 0x00000000030472ca */ /* 0x000fe200000e0000 */
[----:B------:R-:W1:Y:S01]  /*7210*/  S2R R2, SR_LANEID ;  /* 0x0000000000027919 */ /* 0x000e620000000000 */
[----:B------:R-:W-:-:S04]  /*7220*/  LOP3.LUT R5, RZ, R5, RZ, 0x33, !PT ;  /* 0x00000005ff057212 */ /* 0x000fc800078e33ff */
[----:B------:R-:W2:Y:S07]  /*7230*/  REDUX UR6, R5 ;  /* 0x00000000050673c4 */ /* 0x000eae0000000000 */
[----:B------:R-:W-:-:S03]  /*7240*/  ULOP3.LUT UR5, URZ, UR4, URZ, 0x33, !UPT ;  /* 0x00000004ff057292 */ /* 0x000fc6000f8e33ff */
[----:B------:R-:W-:Y:S02]  /*7250*/  VOTEU.ANY UR4, UPT, PT ;  /* 0x0000000000047886 */ /* 0x000fe400038e0100 */
[----:B------:R-:W-:Y:S01]  /*7260*/  UFLO.U32 UR4, UR4 ;  /* 0x00000004000472bd */ /* 0x000fe200080e0000 */
[----:B------:R-:W-:-:S04]  /*7270*/  IMAD.U32 R0, RZ, RZ, UR5 ;  /* 0x00000005ff007e24 */ /* 0x000fc8000f8e00ff */
[----:B------:R-:W3:Y:S02]  /*7280*/  REDUX UR7, R0 ;  /* 0x00000000000773c4 */ /* 0x000ee40000000000 */
[----:B------:R4:W-:Y:S01]  /*7290*/  UTCATOMSWS.AND URZ, UR5 ;  /* 0x0000000500ff79e3 */ /* 0x0009e20008000000 */
[----:B-1----:R-:W-:Y:S01]  /*72a0*/  ISETP.EQ.U32.AND P0, PT, R2, UR4, PT ;  /* 0x0000000402007c0c */ /* 0x002fe2000bf02070 */
[----:B--2---:R-:W-:Y:S02]  /*72b0*/  IMAD.U32 R2, RZ, RZ, UR6 ;  /* 0x00000006ff027e24 */ /* 0x004fe4000f8e00ff */
[----:B---3--:R-:W-:-:S10]  /*72c0*/  IMAD.U32 R3, RZ, RZ, UR7 ;  /* 0x00000007ff037e24 */ /* 0x008fd4000f8e00ff */
[----:B------:R4:W-:Y:S04]  /*72d0*/  @P0 ATOMS.AND RZ, [UR8+0x14], R3 ;  /* 0x00001403ffff098c */ /* 0x0009e8000a800008 */
[----:B------:R4:W-:Y:S01]  /*72e0*/  @P0 ATOMS.AND RZ, [UR8+0x18], R2 ;  /* 0x00001802ffff098c */ /* 0x0009e2000a800008 */
[----:B------:R-:W-:Y:S05]  /*72f0*/  BRA `(.L_x_81) ;  /* 0x0000000000147947 */ /* 0x000fea0003800000 */
.L_x_80:
[----:B------:R-:W-:Y:S02]  /*7300*/  MOV R2, 0x7320 ;  /* 0x0000732000027802 */ /* 0x000fe40000000f00 */
[----:B-----5:R-:W-:Y:S05]  /*7310*/  CALL.REL.NOINC `($__internal_0_$__cuda_sm10x_tcgen05_guardrail_trap_col_being_dealloced_not_returned_by_alloc) ;  /* 0x0000004800707944 */ /* 0x020fea0003c00000 */
[----:B------:R-:W-:Y:S05]  /*7320*/  BRA `(.L_x_81) ;  /* 0x0000000000087947 */ /* 0x000fea0003800000 */
.L_x_79:
[----:B------:R-:W-:Y:S02]  /*7330*/  MOV R2, 0x7350 ;  /* 0x0000735000027802 */ /* 0x000fe40000000f00 */
[----:B-----5:R-:W-:Y:S05]  /*7340*/  CALL.REL.NOINC `($__internal_2_$__cuda_sm10x_tcgen05_guardrail_trap_unallocated_columns_being_dealloced) ;  /* 0x00000048007c7944 */ /* 0x020fea0003c00000 */
.L_x_81:
[----:B------:R-:W-:Y:S01]  /*7350*/  NOP ;  /* 0x0000000000007918 */ /* 0x000fe20000000000 */
[----:B----4-:R-:W-:Y:S05]  /*7360*/  EXIT ;  /* 0x000000000000794d */ /* 0x010fea0003800000 */
.L_x_53:
[----:B------:R-:W-:-:S09]  /*7370*/  UISETP.NE.OR UP0, UPT, UR18, 0x3, !UP3 ;  /* 0x000000031200788c */ /* 0x000fd2000df05670 */
[----:B------:R-:W-:Y:S05]  /*7380*/  BRA.U UP0, `(.L_x_82) ;  /* 0x0000001100c07547 */ /* 0x000fea000b800000 */
[----:B------:R-:W2:Y:S01]  /*7390*/  LDCU.64 UR4, c[0x0][0x988] ;  /* 0x00013100ff0477ac */ /* 0x000ea20008000a00 */
[----:B------:R-:W3:Y:S01]  /*73a0*/  S2UR UR6, SR_CgaCtaId ;  /* 0x00000000000679c3 */ /* 0x000ee20000008800 */
[----:B------:R-:W-:Y:S01]  /*73b0*/  HFMA2 R10, -RZ, RZ, 0, 5.9604644775390625e-08 ;  /* 0x00000001ff0a7431 */ /* 0x000fe200000001ff */
[----:B------:R-:W-:Y:S01]  /*73c0*/  MOV R8, RZ ;  /* 0x000000ff00087202 */ /* 0x000fe20000000f00 */
[----:B------:R-:W4:Y:S01]  /*73d0*/  LDCU UR37, c[0x0][0x370] ;  /* 0x00006e00ff2577ac */ /* 0x000f220008000800 */
[----:B------:R-:W-:Y:S01]  /*73e0*/  HFMA2 R3, -RZ, RZ, 0, 0.0078125 ;  /* 0x00002000ff037431 */ /* 0x000fe200000001ff */
[----:B------:R-:W1:Y:S03]  /*73f0*/  LDCU.128 UR32, c[0x0][0xc10] ;  /* 0x00018200ff2077ac */ /* 0x000e660008000c00 */
[----:B------:R-:W4:Y:S01]  /*7400*/  LDC.64 R12, c[0x0][0x348] ;  /* 0x0000d200ff0c7b82 */ /* 0x000f220000000a00 */
[----:B------:R-:W1:Y:S01]  /*7410*/  LDCU UR36, c[0x0][0x374] ;  /* 0x00006e80ff2477ac */ /* 0x000e620008000800 */
[----:B------:R-:W4:Y:S01]  /*7420*/  LDCU.64 UR30, c[0x0][0x990] ;  /* 0x00013200ff1e77ac */ /* 0x000f220008000a00 */
[----:B------:R-:W4:Y:S01]  /*7430*/  LDCU UR26, c[0x0][0xc0c] ;  /* 0x00018180ff1a77ac */ /* 0x000f220008000800 */
[----:B--2---:R-:W-:Y:S01]  /*7440*/  UISETP.NE.U32.AND UP0, UPT, UR4, URZ, UPT ;  /* 0x000000ff0400728c */ /* 0x004fe2000bf05070 */
[----:B------:R-:W2:Y:S01]  /*7450*/  LDCU.128 UR40, c[0x0][0xa80] ;  /* 0x00015000ff2877ac */ /* 0x000ea20008000c00 */
[----:B------:R-:W2:Y:S01]  /*7460*/  LDCU UR53, c[0x0][0xc20] ;  /* 0x00018400ff3577ac */ /* 0x000ea20008000800 */
[----:B------:R-:W2:Y:S01]  /*7470*/  LDCU UR4, c[0x0][0xc30] ;  /* 0x00018600ff0477ac */ /* 0x000ea20008000800 */
[----:B------:R-:W2:Y:S01]  /*7480*/  LDCU.128 UR48, c[0x0][0xa90] ;  /* 0x00015200ff3077ac */ /* 0x000ea20008000c00 */
[----:B------:R-:W-:Y:S01]  /*7490*/  UMOV UR27, 0x400 ;  /* 0x00000400001b7882 */ /* 0x000fe20000000000 */
[----:B-1----:R-:W-:-:S02]  /*74a0*/  UIMAD.WIDE.U32 UR8, UR36, UR35, URZ ;  /* 0x00000023240872a5 */ /* 0x002fc4000f8e00ff */
[----:B---3--:R-:W-:Y:S02]  /*74b0*/  ULEA UR27, UR6, UR27, 0x18 ;  /* 0x0000001b061b7291 */ /* 0x008fe4000f8ec0ff */
[----:B----4-:R-:W-:Y:S02]  /*74c0*/  UIMAD.WIDE.U32 UR6, UR37, UR32, URZ ;  /* 0x00000020250672a5 */ /* 0x010fe4000f8e00ff */
[----:B------:R-:W-:Y:S02]  /*74d0*/  UISETP.NE.AND.EX UP5, UPT, UR5, URZ, UPT, UP0 ;  /* 0x000000ff0500728c */ /* 0x000fe4000bfa5300 */
[----:B------:R-:W-:Y:S02]  /*74e0*/  UISETP.NE.U32.AND UP6, UPT, UR30, URZ, UPT ;  /* 0x000000ff1e00728c */ /* 0x000fe4000bfc5070 */
[----:B------:R-:W-:Y:S02]  /*74f0*/  UIADD3 UR38, UPT, UPT, UR27, 0xc8, URZ ;  /* 0x000000c81b267890 */ /* 0x000fe4000fffe0ff */
[----:B------:R-:W-:-:S02]  /*7500*/  UISETP.NE.AND UP0, UPT, UR39, 0x1, UPT ;  /* 0x000000012700788c */ /* 0x000fc4000bf05270 */
[----:B------:R-:W-:Y:S02]  /*7510*/  UISETP.GE.AND UP2, UPT, UR39, 0x1, UPT ;  /* 0x000000012700788c */ /* 0x000fe4000bf46270 */
[----:B------:R-:W-:Y:S01]  /*7520*/  UISETP.NE.AND UP0, UPT, UR26, 0x1, UPT ;  /* 0x000000011a00788c */ /* 0x000fe2000bf05270 */
[----:B------:R-:W-:Y:S01]  /*7530*/  UMOV UR6, UR7 ;  /* 0x0000000700067c82 */ /* 0x000fe20008000000 */
[----:B------:R-:W-:Y:S01]  /*7540*/  UMOV UR46, UR9 ;  /* 0x00000009002e7c82 */ /* 0x000fe20008000000 */
[----:B------:R-:W-:Y:S02]  /*7550*/  UISETP.NE.AND UP2, UPT, UR34, 0x1, UPT ;  /* 0x000000012200788c */ /* 0x000fe4000bf45270 */
[----:B--2---:R-:W-:Y:S01]  /*7560*/  UISETP.NE.AND UP0, UPT, UR40, 0x1, UPT ;  /* 0x000000012800788c */ /* 0x004fe2000bf05270 */
[----:B------:R-:W-:Y:S01]  /*7570*/  UMOV UR29, URZ ;  /* 0x000000ff001d7c82 */ /* 0x000fe20008000000 */
[----:B------:R-:W1:Y:S01]  /*7580*/  LDCU UR54, c[0x0][0xaa0] ;  /* 0x00015400ff3677ac */ /* 0x000e620008000800 */
[----:B------:R-:W-:Y:S01]  /*7590*/  UPLOP3.LUT UP4, UPT, UPT, UPT, UPT, 0x40, 0x4 ;  /* 0x000000000004789c */ /* 0x000fe20003f8e870 */
[----:B------:R-:W2:Y:S01]  /*75a0*/  LDCU.64 UR24, c[0x0][0xc28] ;  /* 0x00018500ff1877ac */ /* 0x000ea20008000a00 */
[----:B------:R-:W-:-:S02]  /*75b0*/  UISETP.NE.AND.EX UP6, UPT, UR31, URZ, UPT, UP6 ;  /* 0x000000ff1f00728c */ /* 0x000fc4000bfc5360 */
[----:B------:R-:W-:Y:S02]  /*75c0*/  UPRMT UR38, URZ, 0x654, UR38 ;  /* 0x00000654ff267896 */ /* 0x000fe40008000026 */
[----:B------:R-:W-:Y:S02]  /*75d0*/  USHF.R.U32.HI UR47, URZ, UR33, UR6 ;  /* 0x00000021ff2f7299 */ /* 0x000fe40008011606 */
[----:B------:R-:W-:Y:S02]  /*75e0*/  USHF.R.U32.HI UR46, URZ, UR53, UR46 ;  /* 0x00000035ff2e7299 */ /* 0x000fe4000801162e */
[----:B------:R-:W-:Y:S02]  /*75f0*/  UISETP.NE.AND UP3, UPT, UR4, 0x1, UPT ;  /* 0x000000010400788c */ /* 0x000fe4000bf65270 */
[----:B------:R-:W-:Y:S02]  /*7600*/  UISETP.NE.AND UP2, UPT, UR43, 0x1, UPT ;  /* 0x000000012b00788c */ /* 0x000fe4000bf45270 */
[----:B------:R-:W-:-:S11]  /*7610*/  UISETP.NE.AND UP0, UPT, UR50, 0x1, UPT ;  /* 0x000000013200788c */ /* 0x000fd6000bf05270 */
.L_x_91:
[----:B------:R-:W-:Y:S04]  /*7620*/  SHF.L.U32 R5, R8, 0x1f, RZ ;  /* 0x0000001f08057819 */ /* 0x000fe800000006ff */
[----:B------:R-:W3:Y:S02]  /*7630*/  SYNCS.PHASECHK.TRANS64.TRYWAIT P0, [UR27+0xc0], R5 ;  /* 0x0000c005ff0075a7 */ /* 0x000ee4000800111b */
[----:B---34-:R-:W-:Y:S05]  /*7640*/  @!P0 BRA `(.L_x_83) ;  /* 0x0000004000c08947 */ /* 0x018fea0003800000 */
.L_x_164:
[----:B---3--:R-:W3:Y:S01]  /*7650*/  LDS.128 R4, [UR27+0x100] ;  /* 0x0001001bff047984 */ /* 0x008ee20008000c00 */
[----:B------:R-:W-:Y:S01]  /*7660*/  UISETP.GE.AND UP0, UPT, UR39, 0x1, UPT ;  /* 0x000000012700788c */ /* 0x000fe2000bf06270 */
[----:B------:R-:W-:Y:S01]  /*7670*/  @!PT LDS RZ, [RZ] ;  /* 0x00000000fffff984 */ /* 0x000fe20000000800 */
[----:B------:R-:W-:Y:S01]  /*7680*/  @!PT LDS RZ, [RZ] ;  /* 0x00000000fffff984 */ /* 0x000fe20000000800 */
[----:B------:R-:W-:Y:S01]  /*7690*/  @!PT LDS RZ, [RZ] ;  /* 0x00000000fffff984 */ /* 0x000fe20000000800 */
[----:B------:R-:W-:Y:S01]  /*76a0*/  @!PT LDS RZ, [RZ] ;  /* 0x00000000fffff984 */ /* 0x000fe20000000800 */
[----:B------:R4:W-:Y:S06]  /*76b0*/  MEMBAR.ALL.CTA ;  /* 0x0000000000007992 */ /* 0x0009ec0000008000 */
[----:B----4-:R-:W4:Y:S02]  /*76c0*/  FENCE.VIEW.ASYNC.S ;  /* 0x00000000000073c6 */ /* 0x010f240000000000 */
[----:B----4-:R-:W-:Y:S01]  /*76d0*/  SYNCS.ARRIVE.TRANS64.RED.A1T0 RZ, [UR38], RZ ;  /* 0x000000ffffff79a7 */ /* 0x010fe20008100426 */
[----:B---3--:R-:W-:Y:S11]  /*76e0*/  LOP3.LUT P0, RZ, R6, 0x1, RZ, 0xc0, !PT ;  /* 0x0000000106ff7812 */ /* 0x008ff6000780c0ff */
[----:B------:R-:W-:Y:S02]  /*76f0*/  @!UPT UIADD3 URZ, UPT, UPT, URZ, URZ, URZ ;  /* 0x000000fffffff290 */ /* 0x000fe4000fffe0ff */
[----:B------:R-:W-:Y:S01]  /*7700*/  VOTEU.ANY UP2, P0 ;  /* 0x0000000000ff7886 */ /* 0x000fe20000040100 */
[----:B------:R-:W-:Y:S11]  /*7710*/  PLOP3.LUT P0, PT, PT, PT, UP2, 0x80, 0x8 ;  /* 0x000000000008781c */ /* 0x000ff60003f0f028 */
[----:B------:R-:W-:Y:S02]  /*7720*/  @!UPT UIADD3 URZ, UPT, UPT, URZ, URZ, URZ ;  /* 0x000000fffffff290 */ /* 0x000fe4000fffe0ff */
[----:B------:R-:W-:Y:S02]  /*7730*/  @P0 MOV R2, R4 ;  /* 0x0000000400020202 */ /* 0x000fe40000000f00 */
[----:B------:R-:W-:Y:S02]  /*7740*/  @P0 LOP3.LUT R0, R5, 0xffff, RZ, 0xc0, !PT ;  /* 0x0000ffff05000812 */ /* 0x000fe400078ec0ff */
[----:B------:R-:W-:Y:S02]  /*7750*/  @P0 R2UR UR5, R2 ;  /* 0x00000000020502ca */ /* 0x000fe400000e0000 */
[----:B------:R-:W-:Y:S11]  /*7760*/  @P0 R2UR UR4, R0 ;  /* 0x00000000000402ca */ /* 0x000ff600000e0000 */
[----:B------:R-:W-:Y:S02]  /*7770*/  @UP2 UMOV UR23, UR5 ;  /* 0x0000000500172c82 */ /* 0x000fe40008000000 */
[----:B------:R-:W-:Y:S01]  /*7780*/  @UP2 UMOV UR15, UR4 ;  /* 0x00000004000f2c82 */ /* 0x000fe20008000000 */
[----:B------:R-:W-:Y:S05]  /*7790*/  BRA.U !UP0, `(.L_x_84) ;  /* 0x0000000108c07547 */ /* 0x000fea000b800000 */
[----:B------:R-:W-:Y:S02]  /*77a0*/  UP2UR UR14, UPR, URZ, 0x4 ;  /* 0x00000004ff0e7883 */ /* 0x000fe40008000000 */
[----:B------:R-:W-:Y:S02]  /*77b0*/  UISETP.NE.AND UP2, UPT, UR34, 0x1, UPT ;  /* 0x000000012200788c */ /* 0x000fe4000bf45270 */
[----:B------:R-:W-:Y:S02]  /*77c0*/  UIMAD.WIDE.U32 UR6, UR15, UR35, URZ ;  /* 0x000000230f0672a5 */ /* 0x000fe4000f8e00ff */
[----:B------:R-:W-:Y:S02]  /*77d0*/  UIMAD.WIDE.U32 UR10, UR23, UR32, URZ ;  /* 0x00000020170a72a5 */ /* 0x000fe4000f8e00ff */
[----:B------:R-:W-:Y:S02]  /*77e0*/  USEL UR4, UR36, UR46, !UP2 ;  /* 0x0000002e24047287 */ /* 0x000fe4000d000000 */
[----:B------:R-:W-:Y:S02]  /*77f0*/  UISETP.NE.AND UP0, UPT, UR26, 0x1, UPT ;  /* 0x000000011a00788c */ /* 0x000fe4000bf05270 */
[----:B------:R-:W-:Y:S02]  /*7800*/  UP2UR UR18, UPR, URZ, 0x2 ;  /* 0x00000002ff127883 */ /* 0x000fe40008000000 */
[----:B------:R-:W-:Y:S02]  /*7810*/  UISETP.NE.AND UP1, UPT, UR39, 0x1, UPT ;  /* 0x000000012700788c */ /* 0x000fe4000bf25270 */
[----:B--2---:R-:W-:Y:S02]  /*7820*/  UIMAD.WIDE.U32 UR12, UR4, UR24, URZ ;  /* 0x00000018040c72a5 */ /* 0x004fe4000f8e00ff */
[----:B------:R-:W-:Y:S01]  /*7830*/  USEL UR9, UR37, UR47, !UP0 ;  /* 0x0000002f25097287 */ /* 0x000fe2000c000000 */
[----:B------:R-:W-:Y:S01]  /*7840*/  UMOV UR6, UR7 ;  /* 0x0000000700067c82 */ /* 0x000fe20008000000 */
[----:B------:R-:W-:Y:S01]  /*7850*/  UMOV UR5, UR11 ;  /* 0x0000000b00057c82 */ /* 0x000fe20008000000 */
[----:B------:R-:W-:Y:S02]  /*7860*/  USHF.R.U32.HI UR7, URZ, UR53, UR6 ;  /* 0x00000035ff077299 */ /* 0x000fe40008011606 */
[----:B------:R-:W-:Y:S02]  /*7870*/  USHF.R.U32.HI UR6, URZ, UR33, UR5 ;  /* 0x00000021ff067299 */ /* 0x000fe40008011605 */
[----:B------:R-:W-:Y:S02]  /*7880*/  UIMAD.WIDE.U32 UR16, UR9, UR24, URZ ;  /* 0x00000018091072a5 */ /* 0x000fe4000f8e00ff */
[----:B------:R-:W-:Y:S02]  /*7890*/  USEL UR8, UR15, UR7, !UP2 ;  /* 0x000000070f087287 */ /* 0x000fe4000d000000 */
[----:B------:R-:W-:Y:S02]  /*78a0*/  UISETP.NE.AND UP2, UPT, UR14, URZ, UPT ;  /* 0x000000ff0e00728c */ /* 0x000fe4000bf45270 */
[----:B------:R-:W-:Y:S01]  /*78b0*/  UIMAD.WIDE.U32 UR10, UR8, UR24, URZ ;  /* 0x00000018080a72a5 */ /* 0x000fe2000f8e00ff */
[----:B------:R-:W-:Y:S02]  /*78c0*/  UMOV UR5, UR13 ;  /* 0x0000000d00057c82 */ /* 0x000fe40008000000 */
[----:B------:R-:W-:Y:S03]  /*78d0*/  @UP1 USHF.R.U32.HI UR4, URZ, UR25, UR5 ;  /* 0x00000019ff041299 */ /* 0x000fe60008011605 */
[----:B------:R-:W-:Y:S01]  /*78e0*/  UMOV UR5, UR17 ;  /* 0x0000001100057c82 */ /* 0x000fe20008000000 */
[----:B------:R-:W-:Y:S02]  /*78f0*/  UIMAD UR4, UR39, UR4, URZ ;  /* 0x00000004270472a4 */ /* 0x000fe4000f8e02ff */
[----:B------:R-:W-:Y:S02]  /*7900*/  @UP1 USHF.R.U32.HI UR9, URZ, UR25, UR5 ;  /* 0x00000019ff091299 */ /* 0x000fe40008011605 */
[----:B------:R-:W-:Y:S02]  /*7910*/  USEL UR5, UR23, UR6, !UP0 ;  /* 0x0000000617057287 */ /* 0x000fe4000c000000 */
[----:B------:R-:W-:Y:S02]  /*7920*/  UIMAD UR6, UR39, UR9, URZ ;  /* 0x00000009270672a4 */ /* 0x000fe4000f8e02ff */
[----:B------:R-:W-:Y:S03]  /*7930*/  UISETP.GE.AND UP0, UPT, UR8, UR4, UPT ;  /* 0x000000040800728c */ /* 0x000fe6000bf06270 */
[----:B------:R-:W-:Y:S01]  /*7940*/  UMOV UR4, UR11 ;  /* 0x0000000b00047c82 */ /* 0x000fe20008000000 */
[----:B------:R-:W-:Y:S02]  /*7950*/  UISETP.GE.OR UP0, UPT, UR5, UR6, UP0 ;  /* 0x000000060500728c */ /* 0x000fe40008706670 */
[----:B------:R-:W-:Y:S02]  /*7960*/  USHF.R.U32.HI UR4, URZ, UR25, UR4 ;  /* 0x00000019ff047299 */ /* 0x000fe40008011604 */
[----:B------:R-:W-:Y:S02]  /*7970*/  UIMAD.WIDE.U32 UR6, UR5, UR24, URZ ;  /* 0x00000018050672a5 */ /* 0x000fe4000f8e00ff */
[----:B------:R-:W-:Y:S04]  /*7980*/  USEL UR10, UR8, UR4, !UP1 ;  /* 0x00000004080a7287 */ /* 0x000fe8000c800000 */
[----:B------:R-:W-:Y:S01]  /*7990*/  UIADD3 UR11, UPT, UPT, -UR10, URZ, URZ ;  /* 0x000000ff0a0b7290 */ /* 0x000fe2000fffe1ff */
[----:B------:R-:W-:Y:S01]  /*79a0*/  @!UP0 UMOV UR4, UR7 ;  /* 0x0000000700048c82 */ /* 0x000fe20008000000 */
[----:B------:R-:W-:Y:S02]  /*79b0*/  UIADD3 UR7, UPT, UPT, -UR8, URZ, URZ ;  /* 0x000000ff08077290 */ /* 0x000fe4000fffe1ff */
[----:B------:R-:W-:Y:S02]  /*79c0*/  @!UP0 USHF.R.U32.HI UR4, URZ, UR25, UR4 ;  /* 0x00000019ff048299 */ /* 0x000fe40008011604 */
[----:B------:R-:W-:Y:S02]  /*79d0*/  UIMAD UR6, UR39, UR11, UR8 ;  /* 0x0000000b270672a4 */ /* 0x000fe4000f8e0208 */
[----:B------:R-:W-:Y:S02]  /*79e0*/  @!UP0 USEL UR4, UR5, UR4, !UP1 ;  /* 0x0000000405048287 */ /* 0x000fe4000c800000 */
[----:B------:R-:W-:Y:S02]  /*79f0*/  UISETP.NE.AND UP1, UPT, UR18, URZ, UPT ;  /* 0x000000ff1200728c */ /* 0x000fe4000bf25270 */
[----:B------:R-:W-:Y:S02]  /*7a00*/  @!UP0 UIMAD UR6, UR9, UR6, UR4 ;  /* 0x00000006090682a4 */ /* 0x000fe4000f8e0204 */
[----:B------:R-:W-:Y:S02]  /*7a10*/  @!UP0 UIADD3 UR9, UPT, UPT, UR10, -UR4, URZ ;  /* 0x800000040a098290 */ /* 0x000fe4000fffe0ff */
[----:B------:R-:W-:Y:S02]  /*7a20*/  UIADD3 UR4, UPT, UPT, -UR5, URZ, URZ ;  /* 0x000000ff05047290 */ /* 0x000fe4000fffe1ff */
[----:B------:R-:W-:Y:S03]  /*7a30*/  @!UP0 UIMAD UR8, UR9, UR39, UR5 ;  /* 0x00000027090882a4 */ /* 0x000fe6000f8e0205 */
[----:B------:R-:W-:Y:S01]  /*7a40*/  @!UP0 UMOV UR5, UR6 ;  /* 0x0000000600058c82 */ /* 0x000fe20008000000 */
[----:B------:R-:W-:Y:S02]  /*7a50*/  UIMAD UR6, UR26, UR4, UR23 ;  /* 0x000000041a0672a4 */ /* 0x000fe4000f8e0217 */
[----:B------:R-:W-:Y:S02]  /*7a60*/  UIMAD UR4, UR34, UR7, UR15 ;  /* 0x00000007220472a4 */ /* 0x000fe4000f8e020f */
[----:B------:R-:W-:Y:S02]  /*7a70*/  UIMAD UR23, UR5, UR26, UR6 ;  /* 0x0000001a051772a4 */ /* 0x000fe4000f8e0206 */
[----:B------:R-:W-:Y:S11]  /*7a80*/  UIMAD UR15, UR8, UR34, UR4 ;  /* 0x00000022080f72a4 */ /* 0x000ff6000f8e0204 */
[----:B------:R-:W-:Y:S01]  /*7a90*/  @!UPT UIADD3 URZ, UPT, UPT, URZ, URZ, URZ ;  /* 0x000000fffffff290 */ /* 0x000fe2000fffe0ff */
.L_x_84:
[----:B------:R-:W3:Y:S01]  /*7aa0*/  @!UP3 LDCU.128 UR8, c[0x0][0xc10] ;  /* 0x00018200ff08b7ac */ /* 0x000ee20008000c00 */
[----:B------:R-:W-:Y:S04]  /*7ab0*/  ISETP.NE.U32.AND P1, PT, RZ, UR30, PT ;  /* 0x0000001eff007c0c */ /* 0x000fe8000bf25070 */
[----:B------:R-:W-:Y:S01]  /*7ac0*/  ISETP.NE.AND.EX P1, PT, RZ, UR31, PT, P1 ;  /* 0x0000001fff007c0c */ /* 0x000fe2000bf25310 */
[----:B------:R-:W4:Y:S01]  /*7ad0*/  @!UP3 LDCU UR5, c[0x0][0xc0c] ;  /* 0x00018180ff05b7ac */ /* 0x000f220008000800 */
[----:B------:R-:W-:Y:S02]  /*7ae0*/  USHF.L.U32 UR19, UR19, 0x6, URZ ;  /* 0x0000000613137899 */ /* 0x000fe400080006ff */
[----:B---3--:R-:W-:Y:S07]  /*7af0*/  UIMAD.WIDE.U32 UR6, UR23, UR8, URZ ;  /* 0x00000008170672a5 */ /* 0x008fee000f8e00ff */
[----:B------:R-:W-:Y:S01]  /*7b00*/  @!UP3 UMOV UR4, UR7 ;  /* 0x000000070004bc82 */ /* 0x000fe20008000000 */
[----:B----4-:R-:W-:Y:S02]  /*7b10*/  @!UP3 UISETP.NE.AND UP0, UPT, UR5, 0x1, UPT ;  /* 0x000000010500b88c */ /* 0x010fe4000bf05270 */
[----:B------:R-:W-:Y:S02]  /*7b20*/  @!UP3 USHF.R.U32.HI UR4, URZ, UR9, UR4 ;  /* 0x00000009ff04b299 */ /* 0x000fe40008011604 */
[----:B------:R-:W-:Y:S02]  /*7b30*/  UIMAD.WIDE.U32 UR6, UR15, UR11, URZ ;  /* 0x0000000b0f0672a5 */ /* 0x000fe4000f8e00ff */
[----:B------:R-:W-:Y:S02]  /*7b40*/  @!UP3 USEL UR8, UR23, UR4, !UP0 ;  /* 0x000000041708b287 */ /* 0x000fe4000c000000 */
[----:B------:R-:W-:Y:S03]  /*7b50*/  @!UP3 UISETP.NE.AND UP0, UPT, UR10, 0x1, UPT ;  /* 0x000000010a00b88c */ /* 0x000fe6000bf05270 */
[----:B------:R-:W-:Y:S02]  /*7b60*/  @!UP3 UMOV UR6, UR7 ;  /* 0x000000070006bc82 */ /* 0x000fe40008000000 */
[----:B------:R-:W3:Y:S02]  /*7b70*/  @!UP3 LDCU UR4, c[0x0][0xc20] ;  /* 0x00018400ff04b7ac */ /* 0x000ee40008000800 */
[----:B---3--:R-:W-:Y:S04]  /*7b80*/  @!UP3 USHF.R.U32.HI UR6, URZ, UR4, UR6 ;  /* 0x00000004ff06b299 */ /* 0x008fe80008011606 */
[----:B------:R-:W-:Y:S04]  /*7b90*/  @!UP3 USEL UR6, UR15, UR6, !UP0 ;  /* 0x000000060f06b287 */ /* 0x000fe8000c000000 */
[----:B------:R-:W-:Y:S02]  /*7ba0*/  @!UP3 UIADD3 UR4, UPT, UPT, -UR8, UR6, URZ ;  /* 0x000000060804b290 */ /* 0x000fe4000fffe1ff */
[----:B------:R-:W-:Y:S02]  /*7bb0*/  @!UP3 UIADD3 UR6, UPT, UPT, UR8, -UR6, URZ ;  /* 0x800000060806b290 */ /* 0x000fe4000fffe0ff */
[----:B------:R-:W-:Y:S02]  /*7bc0*/  @!UP3 UIMAD UR23, UR4, UR5, UR23 ;  /* 0x000000050417b2a4 */ /* 0x000fe4000f8e0217 */
[----:B------:R-:W-:Y:S01]  /*7bd0*/  @!UP3 UIMAD UR15, UR6, UR10, UR15 ;  /* 0x0000000a060fb2a4 */ /* 0x000fe2000f8e020f */
[----:B------:R-:W-:Y:S11]  /*7be0*/  BRA.U UP4, `(.L_x_85) ;  /* 0x0000000104107547 */ /* 0x000ff6000b800000 */
[----:B------:R-:W-:Y:S04]  /*7bf0*/  MOV R0, UR52 ;  /* 0x0000003400007c02 */ /* 0x000fe80008000f00 */
[----:B------:R-:W-:Y:S04]  /*7c00*/  SHF.L.U32 R9, R0, 0x1f, RZ ;  /* 0x0000001f00097819 */ /* 0x000fe800000006ff */
[----:B------:R-:W3:Y:S02]  /*7c10*/  SYNCS.PHASECHK.TRANS64.TRYWAIT P2, [UR27+0xb8], R9 ;  /* 0x0000b809ff0075a7 */ /* 0x000ee4000804111b */
[----:B---3--:R-:W-:Y:S05]  /*7c20*/  @!P2 BRA `(.L_x_86) ;  /* 0x0000003c0060a947 */ /* 0x008fea0003800000 */
.L_x_85:
[----:B------:R-:W-:Y:S05]  /*7c30*/  BRA.U !UP6, `(.L_x_87) ;  /* 0x000000010e387547 */ /* 0x000fea000b800000 */
[----:B------:R-:W-:Y:S01]  /*7c40*/  UPLOP3.LUT UP1, UPT, UPT, UPT, UP5, 0x80, 0x8 ;  /* 0x000000000008789c */ /* 0x000fe20003f2f050 */
[----:B---3--:R-:W-:Y:S01]  /*7c50*/  HFMA2 R0, -RZ, RZ, 0, 5.9604644775390625e-08 ;  /* 0x00000001ff007431 */ /* 0x008fe200000001ff */
[----:B------:R-:W3:Y:S01]  /*7c60*/  LDCU.64 UR8, c[0x0][0x358] ;  /* 0x00006b00ff0877ac */ /* 0x000ee20008000a00 */
[----:B------:R-:W-:Y:S03]  /*7c70*/  IMAD.MOV.U32 R58, RZ, RZ, 0x1 ;  /* 0x00000001ff3a7424 */ /* 0x000fe600078e00ff */
[----:B------:R-:W-:Y:S05]  /*7c80*/  PLOP3.LUT P2, PT, PT, PT, UP1, 0x80, 0x8 ;  /* 0x000000000008781c */ /* 0x000fea0003f4f018 */
[----:B------:R-:W4:Y:S01]  /*7c90*/  @UP1 LDCU.64 UR4, c[0x0][0x988] ;  /* 0x00013100ff0417ac */ /* 0x000f220008000a00 */
[----:B------:R-:W-:Y:S07]  /*7ca0*/  @UP1 UIMAD UR6, UR45, UR30, URZ ;  /* 0x0000001e2d0612a4 */ /* 0x000fee000f8e02ff */
[----:B------:R-:W-:Y:S01]  /*7cb0*/  @!P2 PRMT R58, R0, 0x7610, R58 ;  /* 0x00007610003aa816 */ /* 0x000fe2000000003a */
[----:B----4-:R-:W-:Y:S06]  /*7cc0*/  @UP1 UIMAD.WIDE UR4, UR6, 0x4, UR4 ;  /* 0x00000004060418a5 */ /* 0x010fec000f8e0204 */
[----:B------:R-:W-:Y:S01]  /*7cd0*/  IMAD.U32 R14, RZ, RZ, UR4 ;  /* 0x00000004ff0e7e24 */ /* 0x000fe2000f8e00ff */
[----:B------:R-:W-:Y:S04]  /*7ce0*/  MOV R15, UR5 ;  /* 0x00000005000f7c02 */ /* 0x000fe80008000f00 */
[----:B------:R-:W4:Y:S01]  /*7cf0*/  @!UP1 LDCU UR4, c[0x0][0x980] ;  /* 0x00013000ff0497ac */ /* 0x000f220008000800 */
[----:B---3-5:R3:W5:Y:S02]  /*7d00*/  @P2 LDG.E R27, desc[UR8][R14.64] ;  /* 0x000000080e1b2981 */ /* 0x028764000c1e1900 */
[----:B---34-:R-:W-:Y:S07]  /*7d10*/  @!P2 IMAD.U32 R27, RZ, RZ, UR4 ;  /* 0x00000004ff1bae24 */ /* 0x018fee000f8e00ff */
.L_x_87:
[----:B-----5:R-:W-:Y:S01]  /*7d20*/  @!P1 FSETP.EQ.AND P3, PT, R27, RZ, PT ;  /* 0x000000ff1b00920b */ /* 0x020fe20003f62000 */
[----:B------:R-:W-:Y:S01]  /*7d30*/  @!UPT UIADD3 URZ, UPT, UPT, URZ, URZ, URZ ;  /* 0x000000fffffff290 */ /* 0x000fe2000fffe0ff */
[----:B------:R-:W-:Y:S11]  /*7d40*/  @!P1 BRA `(.L_x_88) ;  /* 0x0000000000149947 */ /* 0x000ff60003800000 */
[----:B------:R-:W-:Y:S02]  /*7d50*/  LOP3.LUT P1, RZ, R58, 0xff, RZ, 0xc0, !PT ;  /* 0x000000ff3aff7812 */ /* 0x000fe4000782c0ff */
[----:B------:R-:W-:Y:S04]  /*7d60*/  PLOP3.LUT P3, PT, PT, PT, UP1, 0x80, 0x8 ;  /* 0x000000000008781c */ /* 0x000fe80003f6f018 */
[----:B------:R-:W-:Y:S07]  /*7d70*/  PLOP3.LUT P3, PT, P3, PT, PT, 0x8, 0x80 ;  /* 0x000000000080781c */ /* 0x000fee0001f6e170 */
[----:B------:R-:W-:Y:S11]  /*7d80*/  @P1 FSETP.EQ.AND P3, PT, R27, RZ, PT ;  /* 0x000000ff1b00120b */ /* 0x000ff60003f62000 */
[----:B------:R-:W-:Y:S02]  /*7d90*/  @!UPT UIADD3 URZ, UPT, UPT, URZ, URZ, URZ ;  /* 0x000000fffffff290 */ /* 0x000fe4000fffe0ff */
.L_x_88:
[----:B------:R-:W-:Y:S01]  /*7da0*/  ULEA UR17, UR29, UR27, 0x3 ;  /* 0x0000001b1d117291 */ /* 0x000fe2000f8e18ff */
[----:B---3--:R-:W-:Y:S01]  /*7db0*/  SHF.L.U32 R9, R10, 0x1f, RZ ;  /* 0x0000001f0a097819 */ /* 0x008fe200000006ff */
[----:B------:R-:W-:Y:S02]  /*7dc0*/  USHF.L.U32 UR11, UR44, 0x6, URZ ;  /* 0x000000062c0b7899 */ /* 0x000fe400080006ff */
[----:B------:R-:W-:Y:S02]  /*7dd0*/  UISETP.NE.AND UP0, UPT, UR40, 0x1, UPT ;  /* 0x000000012800788c */ /* 0x000fe4000bf05270 */
[----:B------:R-:W-:Y:S01]  /*7de0*/  UIMAD.WIDE.U32 UR4, UR11, UR41, URZ ;  /* 0x000000290b0472a5 */ /* 0x000fe2000f8e00ff */
[----:B------:R-:W-:Y:S02]  /*7df0*/  ELECT P2, URZ, PT ;  /* 0x0000000000ff782f */ /* 0x000fe40003840000 */
[----:B------:R-:W3:Y:S02]  /*7e00*/  SYNCS.PHASECHK.TRANS64.TRYWAIT P1, [UR17+0x98], R9 ;  /* 0x00009809ff0075a7 */ /* 0x000ee40008021111 */
[----:B------:R-:W-:Y:S02]  /*7e10*/  PLOP3.LUT P2, PT, P3, P2, PT, 0xf2, 0x2f ;  /* 0x00000000002f781c */ /* 0x000fe40001f45e72 */
[----:B------:R-:W-:Y:S02]  /*7e20*/  UMOV UR4, UR5 ;  /* 0x0000000500047c82 */ /* 0x000fe40008000000 */
[----:B------:R-:W-:Y:S04]  /*7e30*/  USHF.R.U32.HI UR4, URZ, UR42, UR4 ;  /* 0x0000002aff047299 */ /* 0x000fe80008011604 */
[----:B------:R-:W-:Y:S02]  /*7e40*/  USEL UR12, UR11, UR4, !UP0 ;  /* 0x000000040b0c7287 */ /* 0x000fe4000c000000 */
[----:B------:R-:W-:Y:S02]  /*7e50*/  UISETP.NE.AND UP0, UPT, UR43, 0x1, UPT ;  /* 0x000000012b00788c */ /* 0x000fe4000bf05270 */
[----:B------:R-:W-:Y:S02]  /*7e60*/  UIMAD.WIDE.U32 UR4, UR12, UR48, URZ ;  /* 0x000000300c0472a5 */ /* 0x000fe4000f8e00ff */
[----:B------:R-:W-:Y:S01]  /*7e70*/  UIADD3 UR6, UPT, UPT, -UR12, URZ, URZ ;  /* 0x000000ff0c067290 */ /* 0x000fe2000fffe1ff */
[----:B------:R-:W-:Y:S03]  /*7e80*/  @!P2 IMAD.MOV.U32 R0, RZ, 0x20, RZ ;  /* 0x00000020ff00a824 */ /* 0x000fe600078e00ff */
[----:B------:R-:W-:Y:S01]  /*7e90*/  UIMAD UR11, UR40, UR6, UR11 ;  /* 0x00000006280b72a4 */ /* 0x000fe2000f8e020b */
[----:B------:R-:W-:Y:S01]  /*7ea0*/  @!P2 IMAD.MOV.U32 R0, RZ, 0x400, R0 ;  /* 0x00000400ff00a824 */ /* 0x000fe200078e0000 */
[----:B------:R-:W-:Y:S02]  /*7eb0*/  UMOV UR4, UR5 ;  /* 0x0000000500047c82 */ /* 0x000fe40008000000 */
[----:B------:R-:W-:Y:S04]  /*7ec0*/  USHF.R.U32.HI UR4, URZ, UR49, UR4 ;  /* 0x00000031ff047299 */ /* 0x000fe80008011604 */
[----:B------:R-:W-:Y:S02]  /*7ed0*/  USEL UR13, UR12, UR4, !UP0 ;  /* 0x000000040c0d7287 */ /* 0x000fe4000c000000 */
[----:B------:R-:W-:Y:S02]  /*7ee0*/  UISETP.NE.AND UP0, UPT, UR50, 0x1, UPT ;  /* 0x000000013200788c */ /* 0x000fe4000bf05270 */
[----:B------:R-:W-:Y:S07]  /*7ef0*/  UIMAD.WIDE.U32 UR4, UR13, UR51, URZ ;  /* 0x000000330d0472a5 */ /* 0x000fee000f8e00ff */
[----:B------:R-:W-:Y:S02]  /*7f00*/  UMOV UR4, UR5 ;  /* 0x0000000500047c82 */ /* 0x000fe40008000000 */
[----:B-1----:R-:W-:Y:S04]  /*7f10*/  USHF.R.U32.HI UR4, URZ, UR54, UR4 ;  /* 0x00000036ff047299 */ /* 0x002fe80008011604 */
[----:B------:R-:W-:Y:S02]  /*7f20*/  USEL UR14, UR13, UR4, !UP0 ;  /* 0x000000040d0e7287 */ /* 0x000fe4000c000000 */
[----:B------:R-:W-:Y:S02]  /*7f30*/  UIADD3 UR4, UPT, UPT, -UR13, URZ, URZ ;  /* 0x000000ff0d047290 */ /* 0x000fe4000fffe1ff */
[----:B------:R-:W-:Y:S02]  /*7f40*/  UIADD3 UR5, UPT, UPT, -UR14, URZ, URZ ;  /* 0x000000ff0e057290 */ /* 0x000fe4000fffe1ff */
[----:B------:R-:W-:Y:S02]  /*7f50*/  UIMAD UR12, UR43, UR4, UR12 ;  /* 0x000000042b0c72a4 */ /* 0x000fe4000f8e020c */
[----:B------:R-:W-:Y:S01]  /*7f60*/  UIMAD UR13, UR50, UR5, UR13 ;  /* 0x00000005320d72a4 */ /* 0x000fe2000f8e020d */
[----:B---3--:R-:W-:Y:S11]  /*7f70*/  @!P1 BRA `(.L_x_89) ;  /* 0x0000003800a49947 */ /* 0x008ff60003800000 */
.L_x_167:
[----:B------:R-:W3:Y:S01]  /*7f80*/  S2UR UR22, SR_CgaCtaId ;  /* 0x00000000001679c3 */ /* 0x000ee20000008800 */
[----:B------:R-:W-:Y:S01]  /*7f90*/  @!P2 R2UR UR5, R0 ;  /* 0x000000000005a2ca */ /* 0x000fe200000e0000 */
[----:B------:R-:W-:Y:S01]  /*7fa0*/  VOTEU.ALL UP0, P2 ;  /* 0x0000000000ff7886 */ /* 0x000fe20001000000 */
[----:B-1----:R-:W-:Y:S02]  /*7fb0*/  @!P2 IADD3 R2, P1, PT, R12, 0x680, RZ ;  /* 0x000006800c02a810 */ /* 0x002fe40007f3e0ff */
[----:B------:R-:W-:Y:S02]  /*7fc0*/  @P0 SHF.R.U32.HI R4, RZ, 0x10, R5 ;  /* 0x00000010ff040819 */ /* 0x000fe40000011605 */
[----:B------:R-:W-:Y:S01]  /*7fd0*/  @!P2 R2UR UR6, R2 ;  /* 0x000000000206a2ca */ /* 0x000fe200000e0000 */
[----:B------:R-:W-:Y:S01]  /*7fe0*/  @!P2 IMAD.X R0, RZ, RZ, R13, P1 ;  /* 0x000000ffff00a224 */ /* 0x000fe200008e060d */
[----:B------:R-:W-:Y:S01]  /*7ff0*/  @!UP0 ULEA UR4, UR29, UR27, 0xd ;  /* 0x0000001b1d048291 */ /* 0x000fe2000f8e68ff */
[----:B------:R-:W-:Y:S01]  /*8000*/  @P0 R2UR UR45, R4 ;  /* 0x00000000042d02ca */ /* 0x000fe200000e0000 */
[----:B------:R-:W-:Y:S02]  /*8010*/  @!UP0 UIADD3 UR21, UPT, UPT, UR19, 0x20, URZ ;  /* 0x0000002013158890 */ /* 0x000fe4000fffe0ff */
[----:B------:R-:W-:Y:S02]  /*8020*/  @!UP0 UIADD3 UR8, UPT, UPT, UR4, 0x200, URZ ;  /* 0x0000020004088890 */ /* 0x000fe4000fffe0ff */
[----:B------:R-:W-:Y:S01]  /*8030*/  @!UP0 UPRMT UR16, UR5, 0x5410, URZ ;  /* 0x0000541005108896 */ /* 0x000fe200080000ff */
[----:B------:R-:W-:Y:S01]  /*8040*/  @!P2 R2UR UR5, R0 ;  /* 0x000000000005a2ca */ /* 0x000fe200000e0000 */
[----:B------:R-:W-:Y:S01]  /*8050*/  @!UP0 UIADD3 UR18, UPT, UPT, UR4, 0x1200, URZ ;  /* 0x0000120004128890 */ /* 0x000fe2000fffe0ff */
[----:B------:R-:W-:Y:S01]  /*8060*/  @!P2 IMAD.MOV.U32 R0, RZ, RZ, 0x2000 ;  /* 0x00002000ff00a424 */ /* 0x000fe200078e00ff */
[----:B------:R-:W-:Y:S01]  /*8070*/  UIADD3 UR4, UPT, UPT, UR29, 0x1, URZ ;  /* 0x000000011d047890 */ /* 0x000fe2000fffe0ff */
[----:B------:R-:W-:Y:S03]  /*8080*/  IMAD.U32 R14, RZ, RZ, UR6 ;  /* 0x00000006ff0e7e24 */ /* 0x000fe6000f8e00ff */
[----:B------:R-:W-:Y:S02]  /*8090*/  UISETP.NE.AND UP0, UPT, UR4, 0x3, UPT ;  /* 0x000000030400788c */ /* 0x000fe4000bf05270 */
[----:B------:R-:W-:Y:S02]  /*80a0*/  @!P2 R2UR UR6, R14 ;  /* 0x000000000e06a2ca */ /* 0x000fe400000e0000 */
[----:B------:R-:W-:Y:S02]  /*80b0*/  USEL UR4, UR4, URZ, UP0 ;  /* 0x000000ff04047287 */ /* 0x000fe40008000000 */
[----:B------:R-:W-:Y:S01]  /*80c0*/  IMAD.U32 R15, RZ, RZ, UR5 ;  /* 0x00000005ff0f7e24 */ /* 0x000fe2000f8e00ff */
[----:B------:R-:W-:Y:S02]  /*80d0*/  USEL UR20, URZ, 0x1, UP0 ;  /* 0x00000001ff147887 */ /* 0x000fe40008000000 */
[----:B------:R-:W-:Y:S02]  /*80e0*/  UIADD3 UR5, UPT, UPT, UR17, 0x80, URZ ;  /* 0x0000008011057890 */ /* 0x000fe4000fffe0ff */
[----:B------:R-:W-:Y:S01]  /*80f0*/  @!P2 R2UR UR7, R15 ;  /* 0x000000000f07a2ca */ /* 0x000fe200000e0000 */
[----:B------:R-:W-:Y:S01]  /*8100*/  VOTEU.ALL UP0, P2 ;  /* 0x0000000000ff7886 */ /* 0x000fe20001000000 */
[----:B------:R-:W-:Y:S04]  /*8110*/  LOP3.LUT R10, R10, UR20, RZ, 0x3c, !PT ;  /* 0x000000140a0a7c12 */ /* 0x000fe8000f8e3cff */
[----:B------:R-:W-:Y:S01]  /*8120*/  @!UP0 UMOV UR9, UR5 ;  /* 0x0000000500098c82 */ /* 0x000fe20008000000 */
[----:B------:R-:W-:Y:S01]  /*8130*/  @!UP0 UMOV UR10, UR19 ;  /* 0x00000013000a8c82 */ /* 0x000fe20008000000 */
[----:B------:R-:W-:Y:S05]  /*8140*/  SHF.L.U32 R9, R10, 0x1f, RZ ;  /* 0x0000001f0a097819 */ /* 0x000fea00000006ff */
[----:B------:R1:W-:Y:S01]  /*8150*/  @!UP0 UTMALDG.5D.IM2COL [UR8], [UR6], UR16 ;  /* 0x00000008060083b4 */ /* 0x0003e20008060010 */
[----:B------:R-:W-:Y:S05]  /*8160*/  VOTEU.ALL UP0, P2 ;  /* 0x0000000000ff7886 */ /* 0x000fea0001000000 */
[----:B-1----:R-:W-:Y:S01]  /*8170*/  @!UP0 UMOV UR8, UR18 ;  /* 0x0000001200088c82 */ /* 0x002fe20008000000 */
[----:B------:R-:W-:Y:S01]  /*8180*/  @!UP0 UMOV UR9, UR5 ;  /* 0x0000000500098c82 */ /* 0x000fe20008000000 */
[----:B------:R-:W-:Y:S01]  /*8190*/  @!UP0 UMOV UR10, UR21 ;  /* 0x00000015000a8c82 */ /* 0x000fe20008000000 */
[----:B---3--:R-:W-:Y:S01]  /*81a0*/  UPRMT UR5, UR22, 0x654, UR5 ;  /* 0x0000065416057896 */ /* 0x008fe20008000005 */
[----:B------:R1:W-:Y:S01]  /*81b0*/  @!UP0 UTMALDG.5D.IM2COL [UR8], [UR6], UR16 ;  /* 0x00000008060083b4 */ /* 0x0003e20008060010 */
[----:B------:R3:W-:Y:S07]  /*81c0*/  @!P2 SYNCS.ARRIVE.TRANS64.RED.A0TR RZ, [UR17+0x80], R0 ;  /* 0x00008000ffffa9a7 */ /* 0x0007ee0008300411 */
[----:B------:R-:W-:Y:S01]  /*81d0*/  SYNCS.ARRIVE.TRANS64.RED.A1T0 RZ, [UR5], RZ ;  /* 0x000000ffffff79a7 */ /* 0x000fe20008100405 */
[----:B-1----:R-:W-:Y:S09]  /*81e0*/  ULEA UR6, UR4, UR27, 0x3 ;  /* 0x0000001b04067291 */ /* 0x002ff2000f8e18ff */
[----:B------:R-:W1:Y:S02]  /*81f0*/  SYNCS.PHASECHK.TRANS64.TRYWAIT P1, [UR6+0x98], R9 ;  /* 0x00009809ff0075a7 */ /* 0x000e640008021106 */
[----:B-1-3--:R-:W-:Y:S05]  /*8200*/  @!P1 BRA `(.L_x_90) ;  /* 0x0000003800189947 */ /* 0x00afea0003800000 */
.L_x_169:
[----:B------:R-:W-:Y:S01]  /*8210*/  UIADD3 UR5, UPT, UPT, UR4, 0x1, URZ ;  /* 0x0000000104057890 */ /* 0x000fe2000fffe0ff */
[----:B-1----:R-:W-:Y:S01]  /*8220*/  @!P2 IMAD.MOV.U32 R0, RZ, 0x20, RZ ;  /* 0x00000020ff00a824 */ /* 0x002fe200078e00ff */
[----:B------:R-:W-:Y:S01]  /*8230*/  UIADD3 UR17, UPT, UPT, UR6, 0x80, URZ ;  /* 0x0000008006117890 */ /* 0x000fe2000fffe0ff */
[----:B------:R-:W1:Y:S01]  /*8240*/  S2UR UR56, SR_CgaCtaId ;  /* 0x00000000003879c3 */ /* 0x000e620000008800 */
[----:B------:R-:W-:Y:S01]  /*8250*/  UISETP.NE.AND UP0, UPT, UR5, 0x3, UPT ;  /* 0x000000030500788c */ /* 0x000fe2000bf05270 */
[----:B------:R-:W-:Y:S01]  /*8260*/  @!P2 IMAD.MOV.U32 R0, RZ, 0x400, R0 ;  /* 0x00000400ff00a824 */ /* 0x000fe200078e0000 */
[----:B------:R-:W-:Y:S01]  /*8270*/  UPLOP3.LUT UP4, UPT, UPT, UPT, UPT, 0x80, 0x8 ;  /* 0x000000000008789c */ /* 0x000fe20003f8f070 */
[----:B------:R-:W-:Y:S01]  /*8280*/  @!P2 IADD3 R2, P0, PT, R12, 0x680, RZ ;  /* 0x000006800c02a810 */ /* 0x000fe20007f1e0ff */
[----:B------:R-:W-:Y:S01]  /*8290*/  USEL UR29, UR5, URZ, UP0 ;  /* 0x000000ff051d7287 */ /* 0x000fe20008000000 */
[----:B------:R-:W-:Y:S01]  /*82a0*/  R2UR UR55, R56 ;  /* 0x00000000383772ca */ /* 0x000fe200000e0000 */
[----:B------:R-:W-:Y:S01]  /*82b0*/  USEL UR28, URZ, 0x1, UP0 ;  /* 0x00000001ff1c7887 */ /* 0x000fe20008000000 */
[----:B------:R-:W-:Y:S01]  /*82c0*/  @!P2 R2UR UR5, R0 ;  /* 0x000000000005a2ca */ /* 0x000fe200000e0000 */
[----:B------:R-:W-:Y:S01]  /*82d0*/  UMOV UR20, UR12 ;  /* 0x0000000c00147c82 */ /* 0x000fe20008000000 */
[----:B------:R-:W-:Y:S01]  /*82e0*/  UMOV UR21, UR13 ;  /* 0x0000000d00157c82 */ /* 0x000fe20008000000 */
[----:B------:R-:W-:Y:S01]  /*82f0*/  UMOV UR22, UR14 ;  /* 0x0000000e00167c82 */ /* 0x000fe20008000000 */
[----:B------:R-:W-:Y:S01]  /*8300*/  VOTEU.ALL UP0, P2 ;  /* 0x0000000000ff7886 */ /* 0x000fe20001000000 */
[----:B------:R-:W-:Y:S01]  /*8310*/  @!P2 IMAD.X R0, RZ, RZ, R13, P0 ;  /* 0x000000ffff00a224 */ /* 0x000fe200000e060d */
[----:B------:R-:W-:Y:S01]  /*8320*/  UMOV UR9, UR17 ;  /* 0x0000001100097c82 */ /* 0x000fe20008000000 */
[----:B------:R-:W-:Y:S02]  /*8330*/  R2UR UR44, R57 ;  /* 0x00000000392c72ca */ /* 0x000fe400000e0000 */
[----:B------:R-:W-:Y:S01]  /*8340*/  @!UP0 ULEA UR4, UR4, UR27, 0xd ;  /* 0x0000001b04048291 */ /* 0x000fe2000f8e68ff */
[----:B------:R-:W-:Y:S01]  /*8350*/  LOP3.LUT R8, R8, 0x1, RZ, 0x3c, !PT ;  /* 0x0000000108087812 */ /* 0x000fe200078e3cff */
[----:B------:R-:W-:Y:S01]  /*8360*/  @!UP0 UIADD3 UR18, UPT, UPT, UR19, 0x10, URZ ;  /* 0x0000001013128890 */ /* 0x000fe2000fffe0ff */
[----:B------:R-:W-:Y:S01]  /*8370*/  LOP3.LUT R10, R10, UR28, RZ, 0x3c, !PT ;  /* 0x0000001c0a0a7c12 */ /* 0x000fe2000f8e3cff */
[----:B------:R-:W-:Y:S02]  /*8380*/  @!UP0 UIADD3 UR16, UPT, UPT, UR4, 0x200, URZ ;  /* 0x0000020004108890 */ /* 0x000fe4000fffe0ff */
[----:B------:R-:W-:Y:S01]  /*8390*/  @!UP0 UIADD3 UR8, UPT, UPT, UR4, 0x1200, URZ ;  /* 0x0000120004088890 */ /* 0x000fe2000fffe0ff */
[----:B------:R-:W-:Y:S01]  /*83a0*/  @!P2 R2UR UR4, R0 ;  /* 0x000000000004a2ca */ /* 0x000fe200000e0000 */
[----:B------:R-:W-:Y:S01]  /*83b0*/  @!UP0 UPRMT UR7, UR5, 0x5410, URZ ;  /* 0x0000541005078896 */ /* 0x000fe200080000ff */
[----:B------:R-:W-:Y:S01]  /*83c0*/  @!P2 R2UR UR5, R2 ;  /* 0x000000000205a2ca */ /* 0x000fe200000e0000 */
[----:B------:R-:W-:Y:S01]  /*83d0*/  @!UP0 UIADD3 UR10, UPT, UPT, UR19, 0x30, URZ ;  /* 0x00000030130a8890 */ /* 0x000fe2000fffe0ff */
[----:B------:R-:W-:Y:S02]  /*83e0*/  VOTEU.ALL UP0, P2 ;  /* 0x0000000000ff7886 */ /* 0x000fe40001000000 */
[----:B------:R-:W-:Y:S01]  /*83f0*/  UMOV UR19, UR11 ;  /* 0x0000000b00137c82 */ /* 0x000fe20008000000 */
[----:B------:R-:W-:Y:S06]  /*8400*/  UIADD3 UR44, UPT, UPT, UR23, UR44, URZ ;  /* 0x0000002c172c7290 */ /* 0x000fec000fffe0ff */
[----:B------:R-:W-:Y:S02]  /*8410*/  IMAD.U32 R5, RZ, RZ, UR4 ;  /* 0x00000004ff057e24 */ /* 0x000fe4000f8e00ff */
[----:B------:R-:W-:Y:S03]  /*8420*/  IMAD.U32 R4, RZ, RZ, UR5 ;  /* 0x00000005ff047e24 */ /* 0x000fe6000f8e00ff */
[----:B------:R-:W-:Y:S02]  /*8430*/  @!P2 R2UR UR5, R5 ;  /* 0x000000000505a2ca */ /* 0x000fe400000e0000 */
[----:B------:R-:W-:Y:S11]  /*8440*/  @!P2 R2UR UR4, R4 ;  /* 0x000000000404a2ca */ /* 0x000ff600000e0000 */
[----:B------:R-:W-:Y:S02]  /*8450*/  @!UPT UIADD3 URZ, UPT, UPT, URZ, URZ, URZ ;  /* 0x000000fffffff290 */ /* 0x000fe4000fffe0ff */
[----:B------:R3:W-:Y:S01]  /*8460*/  @!UP0 UTMALDG.5D.IM2COL [UR16], [UR4], UR7 ;  /* 0x00000010040083b4 */ /* 0x0007e20008060007 */
[----:B------:R-:W-:Y:S05]  /*8470*/  VOTEU.ALL UP0, P2 ;  /* 0x0000000000ff7886 */ /* 0x000fea0001000000 */
[----:B------:R1:W-:Y:S01]  /*8480*/  @!UP0 UTMALDG.5D.IM2COL [UR8], [UR4], UR7 ;  /* 0x00000008040083b4 */ /* 0x0003e20008060007 */
[----:B------:R4:W-:Y:S01]  /*8490*/  @!P2 SYNCS.ARRIVE.TRANS64.RED.A0TR RZ, [UR6+0x80], R3 ;  /* 0x00008003ffffa9a7 */ /* 0x0009e20008300406 */
[----:B---3--:R-:W-:Y:S02]  /*84a0*/  UIADD3 UR19, UPT, UPT, UR15, UR55, URZ ;  /* 0x000000370f137290 */ /* 0x008fe4000fffe0ff */
[----:B-1----:R-:W-:Y:S09]  /*84b0*/  UPRMT UR4, UR56, 0x654, UR17 ;  /* 0x0000065438047896 */ /* 0x002ff20008000011 */
[----:B------:R-:W-:Y:S01]  /*84c0*/  SYNCS.ARRIVE.TRANS64.RED.A1T0 RZ, [UR4], RZ ;  /* 0x000000ffffff79a7 */ /* 0x000fe20008100404 */
[----:B------:R-:W-:Y:S05]  /*84d0*/  BRA.U UP2, `(.L_x_91) ;  /* 0xfffffff102507547 */ /* 0x000fea000b83ffff */
[----:B------:R-:W-:Y:S01]  /*84e0*/  UIADD3 UR27, UPT, UPT, UR27, 0x98, URZ ;  /* 0x000000981b1b7890 */ /* 0x000fe2000fffe0ff */
[----:B----4-:R-:W-:-:S03]  /*84f0*/  SHF.L.U32 R3, R10, 0x1f, RZ ;  /* 0x0000001f0a037819 */ /* 0x010fc600000006ff */
[----:B------:R-:W-:-:S09]  /*8500*/  ULEA UR4, UR29, UR27, 0x3 ;  /* 0x0000001b1d047291 */ /* 0x000fd2000f8e18ff */
[----:B------:R-:W1:Y:S02]  /*8510*/  SYNCS.PHASECHK.TRANS64.TRYWAIT P0, [UR4], R3 ;  /* 0x00000003ff0075a7 */ /* 0x000e640008001104 */
[----:B-1----:R-:W-:Y:S05]  /*8520*/  @!P0 BRA `(.L_x_92) ;  /* 0x0000003400688947 */ /* 0x002fea0003800000 */
.L_x_171:
[----:B------:R-:W-:-:S04]  /*8530*/  UIADD3 UR4, UPT, UPT, UR29, 0x1, URZ ;  /* 0x000000011d047890 */ /* 0x000fc8000fffe0ff */
[----:B------:R-:W-:-:S04]  /*8540*/  UISETP.NE.AND UP0, UPT, UR4, 0x3, UPT ;  /* 0x000000030400788c */ /* 0x000fc8000bf05270 */
[----:B------:R-:W-:Y:S02]  /*8550*/  USEL UR6, URZ, 0x1, UP0 ;  /* 0x00000001ff067887 */ /* 0x000fe40008000000 */
[----:B------:R-:W-:-:S04]  /*8560*/  USEL UR4, UR4, URZ, UP0 ;  /* 0x000000ff04047287 */ /* 0x000fc80008000000 */
[----:B------:R-:W-:Y:S01]  /*8570*/  ULEA UR5, UR4, UR27, 0x3 ;  /* 0x0000001b04057291 */ /* 0x000fe2000f8e18ff */
[----:B------:R-:W-:-:S04]  /*8580*/  LOP3.LUT R10, R10, UR6, RZ, 0x3c, !PT ;  /* 0x000000060a0a7c12 */ /* 0x000fc8000f8e3cff */
[----:B-1----:R-:W-:-:S04]  /*8590*/  SHF.L.U32 R3, R10, 0x1f, RZ ;  /* 0x0000001f0a037819 */ /* 0x002fc800000006ff */
[----:B------:R-:W1:Y:S02]  /*85a0*/  SYNCS.PHASECHK.TRANS64.TRYWAIT P0, [UR5], R3 ;  /* 0x00000003ff0075a7 */ /* 0x000e640008001105 */
[----:B-1----:R-:W-:Y:S05]  /*85b0*/  @!P0 BRA `(.L_x_93) ;  /* 0x00000034005c8947 */ /* 0x002fea0003800000 */
.L_x_173:
[----:B------:R-:W-:-:S04]  /*85c0*/  UIADD3 UR4, UPT, UPT, UR4, 0x1, URZ ;  /* 0x0000000104047890 */ /* 0x000fc8000fffe0ff */
[----:B------:R-:W-:-:S04]  /*85d0*/  UISETP.NE.AND UP0, UPT, UR4, 0x3, UPT ;  /* 0x000000030400788c */ /* 0x000fc8000bf05270 */
[----:B------:R-:W-:Y:S02]  /*85e0*/  USEL UR5, URZ, 0x1, UP0 ;  /* 0x00000001ff057887 */ /* 0x000fe40008000000 */
[----:B------:R-:W-:-:S04]  /*85f0*/  USEL UR4, UR4, URZ, UP0 ;  /* 0x000000ff04047287 */ /* 0x000fc80008000000 */
[----:B------:R-:W-:Y:S01]  /*8600*/  ULEA UR4, UR4, UR27, 0x3 ;  /* 0x0000001b04047291 */ /* 0x000fe2000f8e18ff */
[----:B-1----:R-:W-:-:S04]  /*8610*/  LOP3.LUT R3, R10, UR5, RZ, 0x3c, !PT ;  /* 0x000000050a037c12 */ /* 0x002fc8000f8e3cff */
[----:B------:R-:W-:Y:S01]  /*8620*/  SHF.L.U32 R3, R3, 0x1f, RZ ;  /* 0x0000001f03037819 */ /* 0x000fe200000006ff */
[----:B------:R-:W-:-:S07]  /*8630*/  IMAD.U32 R0, RZ, RZ, UR4 ;  /* 0x00000004ff007e24 */ /* 0x000fce000f8e00ff */
.L_x_94:
[----:B-1----:R1:W3:Y:S02]  /*8640*/  SYNCS.PHASECHK.TRANS64.TRYWAIT P0, [R0+URZ], R3 ;  /* 0x00000003000075a7 */ /* 0x0022e400080011ff */
[----:B---3--:R-:W-:Y:S05]  /*8650*/  @!P0 NANOSLEEP.SYNCS 0x989680 ;  /* 0x009896800000895d */ /* 0x008fea0003900000 */
[----:B------:R-:W3:Y:S02]  /*8660*/  @!P0 SYNCS.PHASECHK.TRANS64 P0, [R0+URZ], R3 ;  /* 0x00000003000085a7 */ /* 0x000ee400080010ff */
[----:B--23--:R-:W-:Y:S05]  /*8670*/  @P0 EXIT ;  /* 0x000000000000094d */ /* 0x00cfea0003800000 */
[----:B------:R-:W-:Y:S05]  /*8680*/  BRA `(.L_x_94) ;  /* 0xfffffffc00ec7947 */ /* 0x000fea000383ffff */
.L_x_82:
[----:B------:R-:W-:-:S06]  /*8690*/  UISETP.GE.AND UP0, UPT, UR18, 0x4, UPT ;  /* 0x000000041200788c */ /* 0x000fcc000bf06270 */
[----:B------:R-:W-:-:S13]  /*86a0*/  PLOP3.LUT P0, PT, PT, PT, UP0, 0x80, 0x8 ;  /* 0x000000000008781c */ /* 0x000fda0003f0f008 */
[----:B-1----:R-:W-:Y:S05]  /*86b0*/  @!P0 EXIT ;  /* 0x000000000000894d */ /* 0x002fea0003800000 */
[----:B------:R-:W1:Y:S08]  /*86c0*/  S2UR UR4, SR_CgaCtaId ;  /* 0x00000000000479c3 */ /* 0x000e700000008800 */
[----:B------:R-:W-:Y:S01]  /*86d0*/  BAR.SYNC.DEFER_BLOCKING 0x6, 0xa0 ;  /* 0x0182800000007b1d */ /* 0x000fe20000010000 */
[C---:B------:R-:W-:Y:S01]  /*86e0*/  IMAD.SHL.U32 R0, R61.reuse, 0x10, RZ ;  /* 0x000000103d007824 */ /* 0x040fe200078e00ff */
[----:B------:R-:W-:Y:S01]  /*86f0*/  LOP3.LUT R67, R61, 0x60, RZ, 0xc0, !PT ;  /* 0x000000603d437812 */ /* 0x000fe200078ec0ff */
[----:B------:R-:W-:Y:S01]  /*8700*/  IMAD.SHL.U32 R3, R59, 0x200, RZ ;  /* 0x000002003b037824 */ /* 0x000fe200078e00ff */
[C---:B------:R-:W-:Y:S01]  /*8710*/  LOP3.LUT R62, R61.reuse, 0x2, RZ, 0xc0, !PT ;  /* 0x000000023d3e7812 */ /* 0x040fe200078ec0ff */
[C---:B------:R-:W-:Y:S01]  /*8720*/  IMAD.SHL.U32 R5, R61.reuse, 0x2, RZ ;  /* 0x000000023d057824 */ /* 0x040fe200078e00ff */
[----:B------:R-:W-:Y:S01]  /*8730*/  UMOV UR46, 0x400 ;  /* 0x00000400002e7882 */ /* 0x000fe20000000000 */
[C---:B------:R-:W-:Y:S01]  /*8740*/  LOP3.LUT R66, R0.reuse, 0x590, RZ, 0xc0, !PT ;  /* 0x0000059000427812 */ /* 0x040fe200078ec0ff */
[----:B------:R-:W2:Y:S01]  /*8750*/  LDC.64 R54, c[0x0][0x9b0] ;  /* 0x00026c00ff367b82 */ /* 0x000ea20000000a00 */
[----:B------:R-:W-:Y:S01]  /*8760*/  LOP3.LUT R0, R0, 0x60, RZ, 0xc0, !PT ;  /* 0x0000006000007812 */ /* 0x000fe200078ec0ff */
[----:B------:R-:W-:Y:S01]  /*8770*/  IMAD.U32 R23, R61, 0x10000, RZ ;  /* 0x000100003d177824 */ /* 0x000fe200078e00ff */
[----:B------:R-:W-:Y:S01]  /*8780*/  LOP3.LUT R66, R66, 0x200, R3, 0xf8, !PT ;  /* 0x0000020042427812 */ /* 0x000fe200078ef803 */
[----:B------:R-:W-:Y:S01]  /*8790*/  IMAD.MOV.U32 R22, RZ, RZ, RZ ;  /* 0x000000ffff167224 */ /* 0x000fe200078e00ff */
[----:B------:R-:W-:Y:S01]  /*87a0*/  LOP3.LUT R5, R0, 0xc, R5, 0xf8, !PT ;  /* 0x0000000c00057812 */ /* 0x000fe200078ef805 */
[----:B------:R-:W-:Y:S01]  /*87b0*/  IMAD.SHL.U32 R0, R59, 0x200000, RZ ;  /* 0x002000003b007824 */ /* 0x000fe200078e00ff */
[----:B------:R-:W-:Y:S01]  /*87c0*/  LOP3.LUT R61, R61, 0x4, RZ, 0xc0, !PT ;  /* 0x000000043d3d7812 */ /* 0x000fe200078ec0ff */
[----:B------:R-:W3:Y:S01]  /*87d0*/  LDC.64 R52, c[0x0][0x9a8] ;  /* 0x00026a00ff347b82 */ /* 0x000ee20000000a00 */
[----:B------:R-:W-:Y:S01]  /*87e0*/  LOP3.LUT R66, R66, R5, RZ, 0xfc, !PT ;  /* 0x0000000542427212 */ /* 0x000fe200078efcff */
[----:B------:R-:W-:Y:S01]  /*87f0*/  IMAD.MOV.U32 R64, RZ, RZ, RZ ;  /* 0x000000ffff407224 */ /* 0x000fe200078e00ff */
[----:B------:R-:W-:Y:S01]  /*8800*/  LOP3.LUT R0, R0, 0x200000, RZ, 0xc0, !PT ;  /* 0x0020000000007812 */ /* 0x000fe200078ec0ff */
[----:B------:R-:W-:Y:S01]  /*8810*/  IMAD.MOV.U32 R63, RZ, RZ, RZ ;  /* 0x000000ffff3f7224 */ /* 0x000fe200078e00ff */
[----:B------:R-:W-:Y:S01]  /*8820*/  IADD3 R65, PT, PT, -R61, 0x2, RZ ;  /* 0x000000023d417810 */ /* 0x000fe20007ffe1ff */
[----:B------:R-:W-:Y:S01]  /*8830*/  IMAD.MOV R62, RZ, RZ, -R62 ;  /* 0x000000ffff3e7224 */ /* 0x000fe200078e0a3e */
[----:B-1----:R-:W-:Y:S01]  /*8840*/  ULEA UR46, UR4, UR46, 0x18 ;  /* 0x0000002e042e7291 */ /* 0x002fe2000f8ec0ff */
[----:B------:R-:W-:Y:S01]  /*8850*/  LOP3.LUT R23, R0, 0x400000, R23, 0xf8, !PT ;  /* 0x0040000000177812 */ /* 0x000fe200078ef817 */
[----:B------:R-:W-:Y:S01]  /*8860*/  IMAD.MOV R61, RZ, RZ, -R61 ;  /* 0x000000ffff3d7224 */ /* 0x000fe200078e0a3d */
[----:B------:R-:W1:Y:S01]  /*8870*/  LDCU UR59, c[0x0][0x370] ;  /* 0x00006e00ff3b77ac */ /* 0x000e620008000800 */
[----:B------:R-:W-:Y:S01]  /*8880*/  IMAD.SHL.U32 R65, R65, 0x10, RZ ;  /* 0x0000001041417824 */ /* 0x000fe200078e00ff */
[----:B------:R-:W-:-:S04]  /*8890*/  UIADD3 UR4, UPT, UPT, UR46, 0x200, URZ ;  /* 0x000002002e047890 */ /* 0x000fc8000fffe0ff */
[----:B------:R-:W4:Y:S01]  /*88a0*/  LDS R2, [UR46+0x110] ;  /* 0x0001102eff027984 */ /* 0x000f220008000800 */
[----:B------:R-:W1:Y:S01]  /*88b0*/  LDCU UR42, c[0x0][0xc0c] ;  /* 0x00018180ff2a77ac */ /* 0x000e620008000800 */
[----:B------:R-:W-:Y:S01]  /*88c0*/  IMAD.U32 R0, RZ, RZ, UR4 ;  /* 0x00000004ff007e24 */ /* 0x000fe2000f8e00ff */
[----:B------:R-:W-:Y:S01]  /*88d0*/  LEA R66, R66, UR4, 0x2 ;  /* 0x0000000442427c11 */ /* 0x000fe2000f8e10ff */
[----:B------:R-:W1:Y:S01]  /*88e0*/  LDCU UR38, c[0x0][0xc30] ;  /* 0x00018600ff2677ac */ /* 0x000e620008000800 */
[----:B------:R-:W1:Y:S01]  /*88f0*/  LDCU.64 UR56, c[0x0][0x988] ;  /* 0x00013100ff3877ac */ /* 0x000e620008000a00 */
[----:B------:R-:W1:Y:S01]  /*8900*/  LDCU.64 UR40, c[0x0][0xc28] ;  /* 0x00018500ff2877ac */ /* 0x000e620008000a00 */
[----:B------:R-:W1:Y:S01]  /*8910*/  LDCU.64 UR62, c[0x0][0x990] ;  /* 0x00013200ff3e77ac */ /* 0x000e620008000a00 */
[----:B------:R-:W1:Y:S01]  /*8920*/  LDCU.128 UR52, c[0x0][0xc10] ;  /* 0x00018200ff3477ac */ /* 0x000e620008000c00 */
[----:B------:R-:W1:Y:S01]  /*8930*/  LDCU UR58, c[0x0][0x374] ;  /* 0x00006e80ff3a77ac */ /* 0x000e620008000800 */
[----:B------:R-:W-:Y:S01]  /*8940*/  UMOV UR51, 0x1 ;  /* 0x0000000100337882 */ /* 0x000fe20000000000 */
[----:B------:R-:W-:Y:S01]  /*8950*/  UMOV UR48, URZ ;  /* 0x000000ff00307c82 */ /* 0x000fe20008000000 */
[----:B------:R-:W-:Y:S01]  /*8960*/  UMOV UR50, URZ ;  /* 0x000000ff00327c82 */ /* 0x000fe20008000000 */
[----:B------:R-:W-:Y:S01]  /*8970*/  UMOV UR49, URZ ;  /* 0x000000ff00317c82 */ /* 0x000fe20008000000 */
[C---:B----4-:R-:W-:Y:S01]  /*8980*/  VIADD R3, R2.reuse, 0x20 ;  /* 0x0000002002037836 */ /* 0x050fe20000000000 */
[----:B------:R-:W-:-:S04]  /*8990*/  LOP3.LUT R2, R2, 0xffff, RZ, 0xc0, !PT ;  /* 0x0000ffff02027812 */ /* 0x000fc800078ec0ff */
[----:B------:R-:W-:-:S05]  /*89a0*/  LOP3.LUT R3, R3, 0xffff, RZ, 0xc0, !PT ;  /* 0x0000ffff03037812 */ /* 0x000fca00078ec0ff */
[----:B-123--:R4:W-:Y:S02]  /*89b0*/  STL.64 [R1], R2 ;  /* 0x0000000201007387 */ /* 0x00e9e40000100a00 */
.L_x_125:
[----:B----4-:R-:W-:Y:S04]  /*89c0*/  SHF.L.U32 R3, R63, 0x1f, RZ ;  /* 0x0000001f3f037819 */ /* 0x010fe800000006ff */
[----:B-1----:R-:W1:Y:S02]  /*89d0*/  SYNCS.PHASECHK.TRANS64.TRYWAIT P0, [UR46+0xc0], R3 ;  /* 0x0000c003ff0075a7 */ /* 0x002e64000800112e */
[----:B-12---:R-:W-:Y:S05]  /*89e0*/  @!P0 BRA `(.L_x_95) ;  /* 0x0000003000688947 */ /* 0x006fea0003800000 */
.L_x_175:
[----:B------:R-:W-:Y:S01]  /*89f0*/  LEA R2, R22, UR43, 0x2 ;  /* 0x0000002b16027c11 */ /* 0x000fe2000f8e10ff */
[----:B------:R-:W2:Y:S01]  /*8a00*/  LDS.128 R4, [UR46+0x100] ;  /* 0x0001002eff047984 */ /* 0x000ea20008000c00 */
[----:B------:R-:W-:Y:S02]  /*8a10*/  UIADD3 UR4, UPT, UPT, UR46, 0xc8, URZ ;  /* 0x000000c82e047890 */ /* 0x000fe4000fffe0ff */
[----:B------:R-:W-:Y:S01]  /*8a20*/  UISETP.GE.AND UP0, UPT, UR39, 0x1, UPT ;  /* 0x000000012700788c */ /* 0x000fe2000bf06270 */
[----:B------:R-:W-:Y:S01]  /*8a30*/  @!PT LDS RZ, [RZ] ;  /* 0x00000000fffff984 */ /* 0x000fe20000000800 */
[----:B------:R-:W-:Y:S01]  /*8a40*/  @!PT LDS RZ, [RZ] ;  /* 0x00000000fffff984 */ /* 0x000fe20000000800 */
[----:B------:R-:W-:Y:S01]  /*8a50*/  @!PT LDS RZ, [RZ] ;  /* 0x00000000fffff984 */ /* 0x000fe20000000800 */
[----:B------:R-:W-:Y:S01]  /*8a60*/  @!PT LDS RZ, [RZ] ;  /* 0x00000000fffff984 */ /* 0x000fe20000000800 */
[----:B------:R3:W-:Y:S06]  /*8a70*/  MEMBAR.ALL.CTA ;  /* 0x0000000000007992 */ /* 0x0007ec0000008000 */
[----:B---3--:R-:W3:Y:S01]  /*8a80*/  FENCE.VIEW.ASYNC.S ;  /* 0x00000000000073c6 */ /* 0x008ee20000000000 */
[----:B------:R-:W-:Y:S09]  /*8a90*/  UPRMT UR4, URZ, 0x654, UR4 ;  /* 0x00000654ff047896 */ /* 0x000ff20008000004 */
[----:B---3--:R-:W-:Y:S01]  /*8aa0*/  SYNCS.ARRIVE.TRANS64.RED.A1T0 RZ, [UR4], RZ ;  /* 0x000000ffffff79a7 */ /* 0x008fe20008100404 */
[----:B------:R-:W5:Y:S01]  /*8ab0*/  LDL R2, [R2] ;  /* 0x0000000002027983 */ /* 0x000f620000100800 */
[----:B--2---:R-:W-:Y:S11]  /*8ac0*/  LOP3.LUT P0, RZ, R6, 0x1, RZ, 0xc0, !PT ;  /* 0x0000000106ff7812 */ /* 0x004ff6000780c0ff */
[----:B------:R-:W-:Y:S02]  /*8ad0*/  @!UPT UIADD3 URZ, UPT, UPT, URZ, URZ, URZ ;  /* 0x000000fffffff290 */ /* 0x000fe4000fffe0ff */
[----:B------:R-:W-:Y:S01]  /*8ae0*/  VOTEU.ANY UP1, P0 ;  /* 0x0000000000ff7886 */ /* 0x000fe20000020100 */
[----:B------:R-:W-:Y:S01]  /*8af0*/  PLOP3.LUT P0, PT, PT, PT, UP1, 0x80, 0x8 ;  /* 0x000000000008781c */ /* 0x000fe20003f0f018 */
[----:B------:R-:W-:Y:S11]  /*8b00*/  UP2UR UR60, UPR, URZ, 0x2 ;  /* 0x00000002ff3c7883 */ /* 0x000ff60008000000 */
[----:B------:R-:W-:Y:S01]  /*8b10*/  @!UPT UIADD3 URZ, UPT, UPT, URZ, URZ, URZ ;  /* 0x000000fffffff290 */ /* 0x000fe2000fffe0ff */
[----:B-1----:R-:W-:Y:S02]  /*8b20*/  @P0 MOV R3, R4 ;  /* 0x0000000400030202 */ /* 0x002fe40000000f00 */
[----:B------:R-:W-:Y:S02]  /*8b30*/  @P0 LOP3.LUT R0, R5, 0xffff, RZ, 0xc0, !PT ;  /* 0x0000ffff05000812 */ /* 0x000fe400078ec0ff */
[----:B------:R-:W-:Y:S02]  /*8b40*/  @P0 R2UR UR5, R3 ;  /* 0x00000000030502ca */ /* 0x000fe400000e0000 */
[----:B------:R-:W-:Y:S11]  /*8b50*/  @P0 R2UR UR4, R0 ;  /* 0x00000000000402ca */ /* 0x000ff600000e0000 */
[----:B------:R-:W-:Y:S02]  /*8b60*/  @UP1 UMOV UR37, UR5 ;  /* 0x0000000500251c82 */ /* 0x000fe40008000000 */
[----:B------:R-:W-:Y:S01]  /*8b70*/  @UP1 UMOV UR36, UR4 ;  /* 0x0000000400241c82 */ /* 0x000fe20008000000 */
[----:B------:R-:W-:Y:S05]  /*8b80*/  BRA.U !UP0, `(.L_x_96) ;  /* 0x0000000108cc7547 */ /* 0x000fea000b800000 */
[----:B------:R-:W1:Y:S01]  /*8b90*/  LDCU UR9, c[0x0][0xc20] ;  /* 0x00018400ff0977ac */ /* 0x000e620008000800 */
[----:B------:R-:W-:Y:S02]  /*8ba0*/  UIMAD.WIDE.U32 UR4, UR58, UR55, URZ ;  /* 0x000000373a0472a5 */ /* 0x000fe4000f8e00ff */
[----:B------:R-:W-:Y:S02]  /*8bb0*/  UIMAD.WIDE.U32 UR6, UR59, UR52, URZ ;  /* 0x000000343b0672a5 */ /* 0x000fe4000f8e00ff */
[----:B------:R-:W-:Y:S02]  /*8bc0*/  UIMAD.WIDE.U32 UR10, UR36, UR55, URZ ;  /* 0x00000037240a72a5 */ /* 0x000fe4000f8e00ff */
[----:B------:R-:W-:Y:S02]  /*8bd0*/  UISETP.NE.AND UP0, UPT, UR54, 0x1, UPT ;  /* 0x000000013600788c */ /* 0x000fe4000bf05270 */
[----:B------:R-:W-:Y:S02]  /*8be0*/  UISETP.NE.AND UP1, UPT, UR42, 0x1, UPT ;  /* 0x000000012a00788c */ /* 0x000fe4000bf25270 */
[----:B------:R-:W-:Y:S02]  /*8bf0*/  UISETP.NE.AND UP2, UPT, UR39, 0x1, UPT ;  /* 0x000000012700788c */ /* 0x000fe4000bf45270 */
[----:B------:R-:W-:Y:S01]  /*8c00*/  UIMAD.WIDE.U32 UR12, UR37, UR52, URZ ;  /* 0x00000034250c72a5 */ /* 0x000fe2000f8e00ff */
[----:B------:R-:W-:Y:S01]  /*8c10*/  UMOV UR4, UR5 ;  /* 0x0000000500047c82 */ /* 0x000fe20008000000 */
[----:B------:R-:W-:Y:S01]  /*8c20*/  UMOV UR6, UR11 ;  /* 0x0000000b00067c82 */ /* 0x000fe20008000000 */
[----:B-1----:R-:W-:Y:S03]  /*8c30*/  USHF.R.U32.HI UR8, URZ, UR9, UR4 ;  /* 0x00000009ff087299 */ /* 0x002fe60008011604 */
[----:B------:R-:W-:Y:S02]  /*8c40*/  UMOV UR4, UR7 ;  /* 0x0000000700047c82 */ /* 0x000fe40008000000 */
[----:B------:R-:W-:Y:S02]  /*8c50*/  USHF.R.U32.HI UR5, URZ, UR53, UR4 ;  /* 0x00000035ff057299 */ /* 0x000fe40008011604 */
[----:B------:R-:W-:Y:S02]  /*8c60*/  USEL UR4, UR58, UR8, !UP0 ;  /* 0x000000083a047287 */ /* 0x000fe4000c000000 */
[----:B------:R-:W-:Y:S02]  /*8c70*/  USHF.R.U32.HI UR8, URZ, UR9, UR6 ;  /* 0x00000009ff087299 */ /* 0x000fe40008011606 */
[----:B------:R-:W-:Y:S02]  /*8c80*/  UIMAD.WIDE.U32 UR6, UR4, UR40, URZ ;  /* 0x00000028040672a5 */ /* 0x000fe4000f8e00ff */
[----:B------:R-:W-:Y:S02]  /*8c90*/  USEL UR9, UR59, UR5, !UP1 ;  /* 0x000000053b097287 */ /* 0x000fe4000c800000 */
[----:B------:R-:W-:Y:S02]  /*8ca0*/  USEL UR8, UR36, UR8, !UP0 ;  /* 0x0000000824087287 */ /* 0x000fe4000c000000 */
[----:B------:R-:W-:Y:S01]  /*8cb0*/  UIMAD.WIDE.U32 UR10, UR9, UR40, URZ ;  /* 0x00000028090a72a5 */ /* 0x000fe2000f8e00ff */
[----:B------:R-:W-:Y:S01]  /*8cc0*/  UMOV UR6, UR7 ;  /* 0x0000000700067c82 */ /* 0x000fe20008000000 */
[----:B------:R-:W-:Y:S01]  /*8cd0*/  UMOV UR5, UR13 ;  /* 0x0000000d00057c82 */ /* 0x000fe20008000000 */
[----:B------:R-:W-:Y:S02]  /*8ce0*/  @UP2 USHF.R.U32.HI UR4, URZ, UR41, UR6 ;  /* 0x00000029ff042299 */ /* 0x000fe40008011606 */
[----:B------:R-:W-:Y:S02]  /*8cf0*/  USHF.R.U32.HI UR5, URZ, UR53, UR5 ;  /* 0x00000035ff057299 */ /* 0x000fe40008011605 */
[----:B------:R-:W-:Y:S02]  /*8d00*/  UIMAD UR4, UR39, UR4, URZ ;  /* 0x00000004270472a4 */ /* 0x000fe4000f8e02ff */
[----:B------:R-:W-:Y:S02]  /*8d10*/  USEL UR5, UR37, UR5, !UP1 ;  /* 0x0000000525057287 */ /* 0x000fe4000c800000 */
[----:B------:R-:W-:Y:S01]  /*8d20*/  UISETP.GE.AND UP0, UPT, UR8, UR4, UPT ;  /* 0x000000040800728c */ /* 0x000fe2000bf06270 */
[----:B------:R-:W-:Y:S01]  /*8d30*/  UMOV UR6, UR11 ;  /* 0x0000000b00067c82 */ /* 0x000fe20008000000 */
[----:B------:R-:W-:Y:S02]  /*8d40*/  UIMAD.WIDE.U32 UR10, UR8, UR40, URZ ;  /* 0x00000028080a72a5 */ /* 0x000fe4000f8e00ff */
[----:B------:R-:W-:Y:S04]  /*8d50*/  @UP2 USHF.R.U32.HI UR9, URZ, UR41, UR6 ;  /* 0x00000029ff092299 */ /* 0x000fe80008011606 */
[----:B------:R-:W-:Y:S01]  /*8d60*/  UIMAD UR6, UR39, UR9, URZ ;  /* 0x00000009270672a4 */ /* 0x000fe2000f8e02ff */
[----:B------:R-:W-:Y:S03]  /*8d70*/  UMOV UR4, UR11 ;  /* 0x0000000b00047c82 */ /* 0x000fe60008000000 */
[----:B------:R-:W-:Y:S02]  /*8d80*/  UISETP.GE.OR UP0, UPT, UR5, UR6, UP0 ;  /* 0x000000060500728c */ /* 0x000fe40008706670 */
[----:B------:R-:W-:Y:S02]  /*8d90*/  USHF.R.U32.HI UR4, URZ, UR41, UR4 ;  /* 0x00000029ff047299 */ /* 0x000fe40008011604 */
[----:B------:R-:W-:Y:S02]  /*8da0*/  UIMAD.WIDE.U32 UR6, UR5, UR40, URZ ;  /* 0x00000028050672a5 */ /* 0x000fe4000f8e00ff */
[----:B------:R-:W-:Y:S02]  /*8db0*/  USEL UR11, UR8, UR4, !UP2 ;  /* 0x00000004080b7287 */ /* 0x000fe4000d000000 */
[----:B------:R-:W-:Y:S02]  /*8dc0*/  UIADD3 UR6, UPT, UPT, -UR5, URZ, URZ ;  /* 0x000000ff05067290 */ /* 0x000fe4000fffe1ff */
[----:B------:R-:W-:Y:S02]  /*8dd0*/  UIADD3 UR10, UPT, UPT, -UR11, URZ, URZ ;  /* 0x000000ff0b0a7290 */ /* 0x000fe4000fffe1ff */
[----:B------:R-:W-:Y:S02]  /*8de0*/  UIMAD UR6, UR42, UR6, UR37 ;  /* 0x000000062a0672a4 */ /* 0x000fe4000f8e0225 */
[----:B------:R-:W-:Y:S01]  /*8df0*/  UIMAD UR10, UR39, UR10, UR8 ;  /* 0x0000000a270a72a4 */ /* 0x000fe2000f8e0208 */
[----:B------:R-:W-:Y:S01]  /*8e00*/  @!UP0 UMOV UR4, UR7 ;  /* 0x0000000700048c82 */ /* 0x000fe20008000000 */
[----:B------:R-:W-:Y:S02]  /*8e10*/  UIADD3 UR7, UPT, UPT, -UR8, URZ, URZ ;  /* 0x000000ff08077290 */ /* 0x000fe4000fffe1ff */
[----:B------:R-:W-:Y:S04]  /*8e20*/  @!UP0 USHF.R.U32.HI UR4, URZ, UR41, UR4 ;  /* 0x00000029ff048299 */ /* 0x000fe80008011604 */
[----:B------:R-:W-:Y:S04]  /*8e30*/  @!UP0 USEL UR4, UR5, UR4, !UP2 ;  /* 0x0000000405048287 */ /* 0x000fe8000d000000 */
[----:B------:R-:W-:Y:S02]  /*8e40*/  @!UP0 UIMAD UR9, UR9, UR10, UR4 ;  /* 0x0000000a090982a4 */ /* 0x000fe4000f8e0204 */
[----:B------:R-:W-:Y:S02]  /*8e50*/  @!UP0 UIADD3 UR10, UPT, UPT, UR11, -UR4, URZ ;  /* 0x800000040b0a8290 */ /* 0x000fe4000fffe0ff */
[----:B------:R-:W-:Y:S02]  /*8e60*/  UIMAD UR4, UR54, UR7, UR36 ;  /* 0x00000007360472a4 */ /* 0x000fe4000f8e0224 */
[----:B------:R-:W-:Y:S03]  /*8e70*/  @!UP0 UIMAD UR8, UR10, UR39, UR5 ;  /* 0x000000270a0882a4 */ /* 0x000fe6000f8e0205 */
[----:B------:R-:W-:Y:S02]  /*8e80*/  @!UP0 UMOV UR5, UR9 ;  /* 0x0000000900058c82 */ /* 0x000fe40008000000 */
[----:B------:R-:W-:Y:S02]  /*8e90*/  UIMAD UR37, UR5, UR42, UR6 ;  /* 0x0000002a052572a4 */ /* 0x000fe4000f8e0206 */
[----:B------:R-:W-:Y:S11]  /*8ea0*/  UIMAD UR36, UR8, UR54, UR4 ;  /* 0x00000036082472a4 */ /* 0x000ff6000f8e0204 */
[----:B------:R-:W-:Y:S01]  /*8eb0*/  @!UPT UIADD3 URZ, UPT, UPT, URZ, URZ, URZ ;  /* 0x000000fffffff290 */ /* 0x000fe2000fffe0ff */
.L_x_96:
[----:B------:R-:W-:Y:S01]  /*8ec0*/  UISETP.NE.AND UP0, UPT, UR38, 0x1, UPT ;  /* 0x000000012600788c */ /* 0x000fe2000bf05270 */
[----:B------:R-:W-:Y:S01]  /*8ed0*/  @P0 SHF.R.U32.HI R4, RZ, 0x10, R5 ;  /* 0x00000010ff040819 */ /* 0x000fe20000011605 */
[----:B------:R-:W-:Y:S02]  /*8ee0*/  UIADD3 UR11, UPT, UPT, UR46, 0x200, URZ ;  /* 0x000002002e0b7890 */ /* 0x000fe4000fffe0ff */
[----:B------:R-:W-:Y:S01]  /*8ef0*/  USHF.L.U32 UR47, UR19, 0x6, URZ ;  /* 0x00000006132f7899 */ /* 0x000fe200080006ff */
[----:B------:R-:W-:Y:S06]  /*8f00*/  @P0 R2UR UR61, R4 ;  /* 0x00000000043d02ca */ /* 0x000fec00000e0000 */
[----:B------:R-:W1:Y:S01]  /*8f10*/  @!UP0 LDCU.128 UR12, c[0x0][0xc10] ;  /* 0x00018200ff0c87ac */ /* 0x000e620008000c00 */
[----:B------:R-:W2:Y:S01]  /*8f20*/  @!UP0 LDCU UR5, c[0x0][0xc0c] ;  /* 0x00018180ff0587ac */ /* 0x000ea20008000800 */
[----:B------:R-:W3:Y:S01]  /*8f30*/  @!UP0 LDCU UR10, c[0x0][0xc20] ;  /* 0x00018400ff0a87ac */ /* 0x000ee20008000800 */
[----:B-1----:R-:W-:Y:S02]  /*8f40*/  UIMAD.WIDE.U32 UR8, UR37, UR12, URZ ;  /* 0x0000000c250872a5 */ /* 0x002fe4000f8e00ff */
[----:B------:R-:W-:Y:S02]  /*8f50*/  UIMAD.WIDE.U32 UR6, UR36, UR15, URZ ;  /* 0x0000000f240672a5 */ /* 0x000fe4000f8e00ff */
[----:B------:R-:W-:Y:S03]  /*8f60*/  @!UP0 UISETP.NE.AND UP1, UPT, UR14, 0x1, UPT ;  /* 0x000000010e00888c */ /* 0x000fe6000bf25270 */
[----:B------:R-:W-:Y:S01]  /*8f70*/  @!UP0 UMOV UR4, UR9 ;  /* 0x0000000900048c82 */ /* 0x000fe20008000000 */
[----:B--2---:R-:W-:Y:S02]  /*8f80*/  @!UP0 UISETP.NE.AND UP2, UPT, UR5, 0x1, UPT ;  /* 0x000000010500888c */ /* 0x004fe4000bf45270 */
[----:B------:R-:W-:Y:S01]  /*8f90*/  @!UP0 USHF.R.U32.HI UR4, URZ, UR13, UR4 ;  /* 0x0000000dff048299 */ /* 0x000fe20008011604 */
[----:B------:R-:W-:Y:S02]  /*8fa0*/  @!UP0 UMOV UR6, UR7 ;  /* 0x0000000700068c82 */ /* 0x000fe40008000000 */
[----:B---3--:R-:W-:Y:S02]  /*8fb0*/  @!UP0 USHF.R.U32.HI UR6, URZ, UR10, UR6 ;  /* 0x0000000aff068299 */ /* 0x008fe40008011606 */
[----:B------:R-:W-:Y:S02]  /*8fc0*/  @!UP0 USEL UR7, UR37, UR4, !UP2 ;  /* 0x0000000425078287 */ /* 0x000fe4000d000000 */
[----:B------:R-:W-:Y:S04]  /*8fd0*/  @!UP0 USEL UR6, UR36, UR6, !UP1 ;  /* 0x0000000624068287 */ /* 0x000fe8000c800000 */
[----:B------:R-:W-:Y:S02]  /*8fe0*/  @!UP0 UIADD3 UR4, UPT, UPT, -UR7, UR6, URZ ;  /* 0x0000000607048290 */ /* 0x000fe4000fffe1ff */
[----:B------:R-:W-:Y:S02]  /*8ff0*/  @!UP0 UIADD3 UR6, UPT, UPT, UR7, -UR6, URZ ;  /* 0x8000000607068290 */ /* 0x000fe4000fffe0ff */
[----:B------:R-:W-:Y:S02]  /*9000*/  @!UP0 UIMAD UR37, UR4, UR5, UR37 ;  /* 0x00000005042582a4 */ /* 0x000fe4000f8e0225 */
[----:B------:R-:W-:Y:S02]  /*9010*/  @!UP0 UIMAD UR36, UR6, UR14, UR36 ;  /* 0x0000000e062482a4 */ /* 0x000fe4000f8e0224 */
[----:B------:R-:W-:Y:S09]  /*9020*/  ULOP3.LUT UP0, URZ, UR11, 0x1b0, URZ, 0xc0, !UPT ;  /* 0x000001b00bff7892 */ /* 0x000ff2000f80c0ff */
[----:B------:R-:W-:Y:S05]  /*9030*/  BRA.U !UP0, `(.L_x_97) ;  /* 0x00000001087c7547 */ /* 0x000fea000b800000 */
[----:B------:R-:W1:Y:S01]  /*9040*/  LDCU.64 UR8, c[0x4][0x80] ;  /* 0x01001000ff0877ac */ /* 0x000e620008000a00 */
[----:B------:R-:W-:Y:S01]  /*9050*/  MOV R16, 0x0 ;  /* 0x0000000000107802 */ /* 0x000fe20000000f00 */
[----:B------:R-:W-:Y:S02]  /*9060*/  HFMA2 R12, -RZ, RZ, 0, 5.9604644775390625e-08 ;  /* 0x00000001ff0c7431 */ /* 0x000fe400000001ff */
[----:B------:R-:W-:Y:S01]  /*9070*/  IMAD.MOV.U32 R8, RZ, RZ, 0x70 ;  /* 0x00000070ff087424 */ /* 0x000fe200078e00ff */
[----:B------:R2:W3:Y:S01]  /*9080*/  LDC.64 R14, c[0x4][R16] ;  /* 0x01000000100e7b82 */ /* 0x0004e20000000a00 */
[----:B------:R-:W4:Y:S01]  /*9090*/  LDCU.64 UR6, c[0x4][0x88] ;  /* 0x01001100ff0677ac */ /* 0x000f220008000a00 */
[----:B------:R-:W-:Y:S01]  /*90a0*/  IMAD.MOV.U32 R13, RZ, RZ, RZ ;  /* 0x000000ffff0d7224 */ /* 0x000fe200078e00ff */
[----:B------:R-:W2:Y:S01]  /*90b0*/  LDCU.64 UR4, c[0x4][0x8] ;  /* 0x01000100ff0477ac */ /* 0x000ea20008000a00 */
[----:B-1----:R-:W-:Y:S01]  /*90c0*/  MOV R5, UR9 ;  /* 0x0000000900057c02 */ /* 0x002fe20008000f00 */
[----:B------:R-:W-:Y:S01]  /*90d0*/  IMAD.U32 R4, RZ, RZ, UR8 ;  /* 0x00000008ff047e24 */ /* 0x000fe2000f8e00ff */
[----:B----4-:R-:W-:Y:S01]  /*90e0*/  MOV R7, UR7 ;  /* 0x0000000700077c02 */ /* 0x010fe20008000f00 */
[----:B------:R-:W-:Y:S01]  /*90f0*/  IMAD.U32 R6, RZ, RZ, UR6 ;  /* 0x00000006ff067e24 */ /* 0x000fe2000f8e00ff */
[----:B--2---:R-:W-:Y:S01]  /*9100*/  MOV R11, UR5 ;  /* 0x00000005000b7c02 */ /* 0x004fe20008000f00 */
[----:B------:R-:W-:Y:S02]  /*9110*/  IMAD.U32 R10, RZ, RZ, UR4 ;  /* 0x00000004ff0a7e24 */ /* 0x000fe4000f8e00ff */
[----:B------:R-:W-:Y:S07]  /*9120*/  LEPC R20, `(.L_x_98) ;  /* 0x000000001014794e */ /* 0x000fee0000000000 */
[----:B---3-5:R-:W-:Y:S05]  /*9130*/  CALL.ABS.NOINC R14 ;  /* 0x000000000e007343 */ /* 0x028fea0003c00000 */
.L_x_98:
[----:B------:R-:W1:Y:S01]  /*9140*/  LDCU.64 UR8, c[0x4][0x80] ;  /* 0x01001000ff0877ac */ /* 0x000e620008000a00 */
[----:B------:R-:W2:Y:S01]  /*9150*/  LDC.64 R16, c[0x4][R16] ;  /* 0x0100000010107b82 */ /* 0x000ea20000000a00 */
[----:B------:R-:W-:Y:S02]  /*9160*/  HFMA2 R12, -RZ, RZ, 0, 5.9604644775390625e-08 ;  /* 0x00000001ff0c7431 */ /* 0x000fe400000001ff */
[----:B------:R-:W-:Y:S02]  /*9170*/  IMAD.MOV.U32 R8, RZ, RZ, 0x70 ;  /* 0x00000070ff087424 */ /* 0x000fe400078e00ff */
[----:B------:R-:W-:Y:S01]  /*9180*/  IMAD.MOV.U32 R13, RZ, RZ, RZ ;  /* 0x000000ffff0d7224 */ /* 0x000fe200078e00ff */
[----:B------:R-:W3:Y:S01]  /*9190*/  LDCU.64 UR6, c[0x4][0x88] ;  /* 0x01001100ff0677ac */ /* 0x000ee20008000a00 */
[----:B------:R-:W4:Y:S01]  /*91a0*/  LDCU.64 UR4, c[0x4][0x8] ;  /* 0x01000100ff0477ac */ /* 0x000f220008000a00 */
[----:B-1----:R-:W-:Y:S02]  /*91b0*/  MOV R4, UR8 ;  /* 0x0000000800047c02 */ /* 0x002fe40008000f00 */
[----:B------:R-:W-:Y:S02]  /*91c0*/  MOV R5, UR9 ;  /* 0x0000000900057c02 */ /* 0x000fe40008000f00 */
[----:B---3--:R-:W-:Y:S01]  /*91d0*/  MOV R7, UR7 ;  /* 0x0000000700077c02 */ /* 0x008fe20008000f00 */
[----:B------:R-:W-:Y:S01]  /*91e0*/  IMAD.U32 R6, RZ, RZ, UR6 ;  /* 0x00000006ff067e24 */ /* 0x000fe2000f8e00ff */
[----:B----4-:R-:W-:Y:S01]  /*91f0*/  MOV R11, UR5 ;  /* 0x00000005000b7c02 */ /* 0x010fe20008000f00 */
[----:B------:R-:W-:Y:S02]  /*9200*/  IMAD.U32 R10, RZ, RZ, UR4 ;  /* 0x00000004ff0a7e24 */ /* 0x000fe4000f8e00ff */
[----:B------:R-:W-:Y:S07]  /*9210*/  LEPC R20, `(.L_x_97) ;  /* 0x000000001014794e */ /* 0x000fee0000000000 */
[----:B--2---:R-:W-:Y:S05]  /*9220*/  CALL.ABS.NOINC R16 ;  /* 0x0000000010007343 */ /* 0x004fea0003c00000 */
.L_x_97:
[----:B------:R-:W-:Y:S01]  /*9230*/  R2UR UR4, R60 ;  /* 0x000000003c0472ca */ /* 0x000fe200000e0000 */
[----:B------:R-:W-:Y:S01]  /*9240*/  UISETP.NE.U32.AND UP0, UPT, UR62, URZ, UPT ;  /* 0x000000ff3e00728c */ /* 0x000fe2000bf05070 */
[----:B------:R-:W-:Y:S02]  /*9250*/  ISETP.NE.U32.AND P4, PT, R54, RZ, PT ;  /* 0x000000ff3600720c */ /* 0x000fe40003f85070 */
[----:B------:R-:W-:Y:S01]  /*9260*/  ISETP.NE.U32.AND P2, PT, RZ, UR56, PT ;  /* 0x00000038ff007c0c */ /* 0x000fe2000bf45070 */
[----:B------:R-:W-:Y:S01]  /*9270*/  UISETP.NE.AND.EX UP1, UPT, UR63, URZ, UPT, UP0 ;  /* 0x000000ff3f00728c */ /* 0x000fe2000bf25300 */
[----:B------:R-:W-:Y:S01]  /*9280*/  ISETP.NE.AND.EX P4, PT, R55, RZ, PT, P4 ;  /* 0x000000ff3700720c */ /* 0x000fe20003f85340 */
[----:B------:R-:W-:Y:S01]  /*9290*/  UPLOP3.LUT UP0, UPT, UPT, UPT, UPT, 0x40, 0x4 ;  /* 0x000000000004789c */ /* 0x000fe20003f0e870 */
[----:B------:R-:W-:Y:S05]  /*92a0*/  ISETP.NE.AND.EX P2, PT, RZ, UR57, PT, P2 ;  /* 0x00000039ff007c0c */ /* 0x000fea000bf45320 */
[----:B------:R-:W-:Y:S06]  /*92b0*/  UISETP.NE.AND UP2, UPT, UR4, URZ, UPT ;  /* 0x000000ff0400728c */ /* 0x000fec000bf45270 */
[----:B------:R-:W-:Y:S05]  /*92c0*/  PLOP3.LUT P1, PT, PT, PT, UP2, 0x80, 0x8 ;  /* 0x000000000008781c */ /* 0x000fea0003f2f028 */
[----:B------:R-:W-:Y:S06]  /*92d0*/  @UP2 UPLOP3.LUT UP0, UPT, UPT, UPT, UP1, 0x80, 0x8 ;  /* 0x000000000008289c */ /* 0x000fec0003f0f010 */
[----:B------:R-:W-:Y:S01]  /*92e0*/  PLOP3.LUT P0, PT, PT, PT, UP0, 0x80, 0x8 ;  /* 0x000000000008781c */ /* 0x000fe20003f0f008 */
[----:B------:R-:W-:Y:S01]  /*92f0*/  @!UPT UIADD3 URZ, UPT, UPT, URZ, URZ, URZ ;  /* 0x000000fffffff290 */ /* 0x000fe2000fffe0ff */
[----:B------:R-:W-:Y:S11]  /*9300*/  BRA.U !UP1, `(.L_x_99) ;  /* 0x00000001093c7547 */ /* 0x000ff6000b800000 */
[----:B------:R-:W-:Y:S01]  /*9310*/  UISETP.NE.U32.AND UP0, UPT, UR56, URZ, UPT ;  /* 0x000000ff3800728c */ /* 0x000fe2000bf05070 */
[----:B------:R-:W-:Y:S01]  /*9320*/  HFMA2 R0, -RZ, RZ, 0, 5.9604644775390625e-08 ;  /* 0x00000001ff007431 */ /* 0x000fe200000001ff */
[----:B------:R-:W1:Y:S01]  /*9330*/  LDCU.64 UR8, c[0x0][0x358] ;  /* 0x00006b00ff0877ac */ /* 0x000e620008000a00 */
[----:B------:R-:W-:Y:S01]  /*9340*/  IMAD.MOV.U32 R58, RZ, RZ, 0x1 ;  /* 0x00000001ff3a7424 */ /* 0x000fe200078e00ff */
[----:B------:R-:W-:Y:S06]  /*9350*/  UISETP.NE.AND.EX UP0, UPT, UR57, URZ, UPT, UP0 ;  /* 0x000000ff3900728c */ /* 0x000fec000bf05300 */
[----:B------:R-:W-:Y:S05]  /*9360*/  PLOP3.LUT P3, PT, PT, PT, UP0, 0x80, 0x8 ;  /* 0x000000000008781c */ /* 0x000fea0003f6f008 */
[----:B------:R-:W2:Y:S01]  /*9370*/  @UP0 LDCU.64 UR4, c[0x0][0x988] ;  /* 0x00013100ff0407ac */ /* 0x000ea20008000a00 */
[----:B------:R-:W-:Y:S07]  /*9380*/  @UP0 UIMAD UR6, UR45, UR62, URZ ;  /* 0x0000003e2d0602a4 */ /* 0x000fee000f8e02ff */
[----:B------:R-:W-:Y:S01]  /*9390*/  @!P3 PRMT R58, R0, 0x7610, R58 ;  /* 0x00007610003ab816 */ /* 0x000fe2000000003a */
[----:B--2---:R-:W-:Y:S06]  /*93a0*/  @UP0 UIMAD.WIDE UR4, UR6, 0x4, UR4 ;  /* 0x00000004060408a5 */ /* 0x004fec000f8e0204 */
[----:B------:R-:W-:Y:S01]  /*93b0*/  IMAD.U32 R4, RZ, RZ, UR4 ;  /* 0x00000004ff047e24 */ /* 0x000fe2000f8e00ff */
[----:B------:R-:W-:Y:S04]  /*93c0*/  MOV R5, UR5 ;  /* 0x0000000500057c02 */ /* 0x000fe80008000f00 */
[----:B------:R-:W2:Y:S01]  /*93d0*/  @!UP0 LDCU UR4, c[0x0][0x980] ;  /* 0x00013000ff0487ac */ /* 0x000ea20008000800 */
[----:B-1---5:R1:W5:Y:S02]  /*93e0*/  @P3 LDG.E R27, desc[UR8][R4.64] ;  /* 0x00000008041b3981 */ /* 0x022364000c1e1900 */
[----:B-12---:R-:W-:Y:S02]  /*93f0*/  @!P3 IMAD.U32 R27, RZ, RZ, UR4 ;  /* 0x00000004ff1bbe24 */ /* 0x006fe4000f8e00ff */
.L_x_99:
[----:B------:R-:W-:Y:S05]  /*9400*/  @!P4 BRA `(.L_x_100) ;  /* 0x000000000024c947 */ /* 0x000fea0003800000 */
[----:B------:R-:W-:Y:S01]  /*9410*/  ISETP.NE.U32.AND P3, PT, R52, RZ, PT ;  /* 0x000000ff3400720c */ /* 0x000fe20003f65070 */
[----:B------:R-:W1:Y:S03]  /*9420*/  LDCU.64 UR4, c[0x0][0x358] ;  /* 0x00006b00ff0477ac */ /* 0x000e660008000a00 */
[----:B------:R-:W-:Y:S11]  /*9430*/  ISETP.NE.AND.EX P3, PT, R53, RZ, PT, P3 ;  /* 0x000000ff3500720c */ /* 0x000ff60003f65330 */
[----:B------:R-:W-:Y:S02]  /*9440*/  @!UPT UIADD3 URZ, UPT, UPT, URZ, URZ, URZ ;  /* 0x000000fffffff290 */ /* 0x000fe4000fffe0ff */
[----:B------:R-:W2:Y:S01]  /*9450*/  @P3 LDC.64 R4, c[0x0][0x9a8] ;  /* 0x00026a00ff043b82 */ /* 0x000ea20000000a00 */
[----:B------:R-:W-:Y:S04]  /*9460*/  @P3 IMAD R0, R54, UR45, RZ ;  /* 0x0000002d36003c24 */ /* 0x000fe8000f8e02ff */
[----:B--2---:R-:W-:Y:S05]  /*9470*/  @P3 IMAD.WIDE R4, R0, 0x4, R4 ;  /* 0x0000000400043825 */ /* 0x004fea00078e0204 */
[----:B-1---5:R1:W5:Y:S02]  /*9480*/  @P3 LDG.E R24, desc[UR4][R4.64] ;  /* 0x0000000404183981 */ /* 0x022364000c1e1900 */
[----:B-1----:R-:W2:Y:S02]  /*9490*/  @!P3 LDC R24, c[0x0][0x9a0] ;  /* 0x00026800ff18bb82 */ /* 0x002ea40000000800 */
.L_x_100:
[----:B------:R-:W-:Y:S01]  /*94a0*/  ULOP3.LUT UR4, UR51, 0x1, URZ, 0x3c, !UPT ;  /* 0x0000000133047892 */ /* 0x000fe2000f8e3cff */
[----:B-----5:R-:W-:Y:S01]  /*94b0*/  FSETP.NEU.AND P3, PT, R27, RZ, PT ;  /* 0x000000ff1b00720b */ /* 0x020fe20003f6d000 */
[----:B------:R-:W1:Y:S01]  /*94c0*/  LDCU.128 UR8, c[0x0][0xb80] ;  /* 0x00017000ff0877ac */ /* 0x000e620008000c00 */
[----:B------:R-:W-:Y:S01]  /*94d0*/  IMAD.U32 R79, RZ, RZ, UR48 ;  /* 0x00000030ff4f7e24 */ /* 0x000fe2000f8e00ff */
[----:B------:R-:W-:Y:S01]  /*94e0*/  SEL R5, RZ, 0xffffffff, P2 ;  /* 0xffffffffff057807 */ /* 0x000fe20001000000 */
[----:B------:R-:W-:Y:S01]  /*94f0*/  IMAD.SHL.U32 R76, R62, 0x10, RZ ;  /* 0x000000103e4c7824 */ /* 0x000fe200078e00ff */
[----:B------:R-:W-:Y:S01]  /*9500*/  @P1 LOP3.LUT P2, RZ, R58, 0xff, RZ, 0xc0, !PT ;  /* 0x000000ff3aff1812 */ /* 0x000fe2000784c0ff */
[----:B------:R-:W-:Y:S01]  /*9510*/  IMAD.U32 R32, RZ, RZ, UR4 ;  /* 0x00000004ff207e24 */ /* 0x000fe2000f8e00ff */
[----:B------:R-:W-:Y:S01]  /*9520*/  @P1 SEL R4, RZ, 0xffffffff, P3 ;  /* 0xffffffffff041807 */ /* 0x000fe20001800000 */
[----:B------:R-:W-:Y:S01]  /*9530*/  IMAD.SHL.U32 R79, R79, 0x2000, RZ ;  /* 0x000020004f4f7824 */ /* 0x000fe200078e00ff */
[----:B------:R-:W3:Y:S01]  /*9540*/  LDCU.128 UR16, c[0x0][0xb90] ;  /* 0x00017200ff1077ac */ /* 0x000ee20008000c00 */
[----:B------:R-:W-:Y:S01]  /*9550*/  IMAD.SHL.U32 R75, R61, 0x10, RZ ;  /* 0x000000103d4b7824 */ /* 0x000fe200078e00ff */
[----:B------:R-:W-:Y:S01]  /*9560*/  @P0 SEL R4, R5, R4, !P2 ;  /* 0x0000000405040207 */ /* 0x000fe20005000000 */
[----:B------:R-:W-:Y:S01]  /*9570*/  IMAD.IADD R78, R66, 0x1, R79 ;  /* 0x00000001424e7824 */ /* 0x000fe200078e024f */
[----:B------:R-:W-:Y:S01]  /*9580*/  LEA R74, R22, UR46, 0x3 ;  /* 0x0000002e164a7c11 */ /* 0x000fe2000f8e18ff */
[----:B------:R-:W-:Y:S01]  /*9590*/  IMAD.MOV.U32 R80, RZ, RZ, 0x1 ;  /* 0x00000001ff507424 */ /* 0x000fe200078e00ff */
[----:B------:R-:W-:Y:S01]  /*95a0*/  @P1 LOP3.LUT R4, R4, 0x1, RZ, 0xc0, !PT ;  /* 0x0000000104041812 */ /* 0x000fe200078ec0ff */
[----:B------:R-:W-:Y:S01]  /*95b0*/  IMAD.IADD R77, R78, 0x1, R76 ;  /* 0x000000014e4d7824 */ /* 0x000fe200078e024c */
[----:B------:R-:W-:Y:S01]  /*95c0*/  SHF.L.U32 R3, R64, 0x1f, RZ ;  /* 0x0000001f40037819 */ /* 0x000fe200000006ff */
[----:B------:R-:W-:Y:S01]  /*95d0*/  USHF.L.U32 UR12, UR44, 0x6, URZ ;  /* 0x000000062c0c7899 */ /* 0x000fe200080006ff */
[----:B------:R-:W-:Y:S01]  /*95e0*/  ISETP.NE.U32.OR P5, PT, R4, 0x1, !P1 ;  /* 0x000000010400780c */ /* 0x000fe20004fa5470 */
[----:B------:R-:W-:Y:S01]  /*95f0*/  IMAD.U32 R4, RZ, RZ, UR48 ;  /* 0x00000030ff047e24 */ /* 0x000fe2000f8e00ff */
[----:B------:R-:W4:Y:S01]  /*9600*/  LDCU UR13, c[0x0][0xba0] ;  /* 0x00017400ff0d77ac */ /* 0x000f220008000800 */
[----:B------:R-:W-:Y:S01]  /*9610*/  PLOP3.LUT P2, PT, PT, PT, UP1, 0x80, 0x8 ;  /* 0x000000000008781c */ /* 0x000fe20003f4f018 */
[----:B------:R-:W-:Y:S01]  /*9620*/  BSSY B1, `(.L_x_101) ;  /* 0x000004d000017945 */ /* 0x000fe20003800000 */
[----:B------:R-:W-:Y:S01]  /*9630*/  LOP3.LUT P4, R72, R58, 0xff, RZ, 0xc0, !PT ;  /* 0x000000ff3a487812 */ /* 0x000fe2000788c0ff */
[----:B------:R-:W-:Y:S01]  /*9640*/  IMAD.U32 R71, RZ, RZ, UR12 ;  /* 0x0000000cff477e24 */ /* 0x000fe2000f8e00ff */
[----:B------:R-:W-:Y:S01]  /*9650*/  LEA R0, R4, UR46, 0x3 ;  /* 0x0000002e04007c11 */ /* 0x000fe2000f8e18ff */
[----:B------:R-:W-:Y:S01]  /*9660*/  IMAD.IADD R25, R23, 0x1, R2 ;  /* 0x0000000117197824 */ /* 0x000fe200078e0202 */
[----:B------:R-:W-:Y:S01]  /*9670*/  SEL R4, RZ, 0xffffffff, P3 ;  /* 0xffffffffff047807 */ /* 0x000fe20001800000 */
[----:B------:R-:W-:Y:S01]  /*9680*/  IMAD.U32 R81, RZ, RZ, UR48 ;  /* 0x00000030ff517e24 */ /* 0x000fe2000f8e00ff */
[----:B------:R-:W-:Y:S02]  /*9690*/  P2R R73, PR, RZ, 0x20 ;  /* 0x00000020ff497803 */ /* 0x000fe40000000000 */
[----:B------:R-:W-:Y:S02]  /*96a0*/  CS2R R38, SRZ ;  /* 0x0000000000267805 */ /* 0x000fe4000001ff00 */
[----:B------:R-:W-:Y:S02]  /*96b0*/  @P5 SHF.L.U32 R9, R32, 0x1f, RZ ;  /* 0x0000001f20095819 */ /* 0x000fe400000006ff */
[----:B------:R-:W-:Y:S02]  /*96c0*/  CS2R R36, SRZ ;  /* 0x0000000000247805 */ /* 0x000fe4000001ff00 */
[----:B------:R-:W-:Y:S02]  /*96d0*/  CS2R R42, SRZ ;  /* 0x00000000002a7805 */ /* 0x000fe4000001ff00 */
[----:B------:R-:W-:Y:S01]  /*96e0*/  @P2 SEL R4, R5, R4, !P4 ;  /* 0x0000000405042207 */ /* 0x000fe20006000000 */
[----:B------:R-:W2:Y:S01]  /*96f0*/  @P5 SYNCS.PHASECHK.TRANS64.TRYWAIT P1, [R0+URZ+0x80], R9 ;  /* 0x00008009000055a7 */ /* 0x000ea200080211ff */
[----:B-1----:R-:W-:Y:S01]  /*9700*/  UIMAD.WIDE.U32 UR4, UR12, UR9, URZ ;  /* 0x000000090c0472a5 */ /* 0x002fe2000f8e00ff */
[----:B------:R-:W-:Y:S01]  /*9710*/  CS2R R40, SRZ ;  /* 0x0000000000287805 */ /* 0x000fe2000001ff00 */
[----:B------:R-:W-:Y:S01]  /*9720*/  UISETP.NE.AND UP0, UPT, UR8, 0x1, UPT ;  /* 0x000000010800788c */ /* 0x000fe2000bf05270 */
[----:B------:R-:W-:Y:S01]  /*9730*/  IMAD.IADD R35, R78, 0x1, R75 ;  /* 0x000000014e237824 */ /* 0x000fe200078e024b */
[----:B------:R-:W-:Y:S01]  /*9740*/  USHF.R.U32.HI UR5, URZ, UR10, UR5 ;  /* 0x0000000aff057299 */ /* 0x000fe20008011605 */
[----:B------:R-:W-:Y:S01]  /*9750*/  IMAD.IADD R34, R65, 0x1, R77 ;  /* 0x0000000141227824 */ /* 0x000fe200078e024d */
[----:B------:R-:W-:Y:S02]  /*9760*/  LOP3.LUT R4, R4, 0x1, RZ, 0xc0, !PT ;  /* 0x0000000104047812 */ /* 0x000fe400078ec0ff */
[----:B------:R-:W-:Y:S01]  /*9770*/  CS2R R46, SRZ ;  /* 0x00000000002e7805 */ /* 0x000fe2000001ff00 */
[----:B------:R-:W-:Y:S01]  /*9780*/  USEL UR5, UR12, UR5, !UP0 ;  /* 0x000000050c057287 */ /* 0x000fe2000c000000 */
[----:B------:R-:W-:Y:S01]  /*9790*/  CS2R R44, SRZ ;  /* 0x00000000002c7805 */ /* 0x000fe2000001ff00 */
[----:B------:R-:W-:Y:S01]  /*97a0*/  UISETP.NE.AND UP0, UPT, UR11, 0x1, UPT ;  /* 0x000000010b00788c */ /* 0x000fe2000bf05270 */
[----:B------:R-:W-:Y:S01]  /*97b0*/  CS2R R50, SRZ ;  /* 0x0000000000327805 */ /* 0x000fe2000001ff00 */
[----:B---3--:R-:W-:Y:S01]  /*97c0*/  UIMAD.WIDE.U32 UR6, UR5, UR16, URZ ;  /* 0x00000010050672a5 */ /* 0x008fe2000f8e00ff */
[----:B------:R-:W-:Y:S01]  /*97d0*/  CS2R R48, SRZ ;  /* 0x0000000000307805 */ /* 0x000fe2000001ff00 */
[----:B------:R-:W-:Y:S01]  /*97e0*/  IMAD R6, RZ, RZ, -UR5 ;  /* 0x80000005ff067e24 */ /* 0x000fe2000f8e02ff */
[----:B------:R1:W3:Y:S01]  /*97f0*/  SYNCS.PHASECHK.TRANS64.TRYWAIT P0, [R74+URZ+0xd0], R3 ;  /* 0x0000d0034a0075a7 */ /* 0x0002e200080011ff */
[----:B------:R-:W-:Y:S02]  /*9800*/  IMAD.U32 R70, RZ, RZ, UR5 ;  /* 0x00000005ff467e24 */ /* 0x000fe4000f8e00ff */
[----:B------:R-:W-:Y:S01]  /*9810*/  IMAD R71, R6, UR8, R71 ;  /* 0x0000000806477c24 */ /* 0x000fe2000f8e0247 */
[----:B------:R-:W-:Y:S02]  /*9820*/  UMOV UR4, UR7 ;  /* 0x0000000700047c82 */ /* 0x000fe40008000000 */
[----:B------:R-:W-:Y:S04]  /*9830*/  USHF.R.U32.HI UR4, URZ, UR17, UR4 ;  /* 0x00000011ff047299 */ /* 0x000fe80008011604 */
[----:B------:R-:W-:Y:S02]  /*9840*/  USEL UR4, UR5, UR4, !UP0 ;  /* 0x0000000405047287 */ /* 0x000fe4000c000000 */
[----:B------:R-:W-:Y:S02]  /*9850*/  UISETP.NE.AND UP0, UPT, UR18, 0x1, UPT ;  /* 0x000000011200788c */ /* 0x000fe4000bf05270 */
[----:B------:R-:W-:Y:S02]  /*9860*/  UIMAD.WIDE.U32 UR6, UR4, UR19, URZ ;  /* 0x00000013040672a5 */ /* 0x000fe4000f8e00ff */
[----:B------:R-:W-:Y:S02]  /*9870*/  IMAD.U32 R69, RZ, RZ, UR4 ;  /* 0x00000004ff457e24 */ /* 0x000fe4000f8e00ff */
[----:B------:R-:W-:Y:S01]  /*9880*/  PLOP3.LUT P2, PT, PT, PT, UP0, 0x80, 0x8 ;  /* 0x000000000008781c */ /* 0x000fe20003f4f008 */
[----:B------:R-:W-:Y:S02]  /*9890*/  IMAD R7, RZ, RZ, -UR4 ;  /* 0x80000004ff077e24 */ /* 0x000fe4000f8e02ff */
[----:B------:R-:W-:Y:S01]  /*98a0*/  UMOV UR6, UR7 ;  /* 0x0000000700067c82 */ /* 0x000fe20008000000 */
[----:B------:R-:W-:Y:S01]  /*98b0*/  IMAD.U32 R68, RZ, RZ, UR4 ;  /* 0x00000004ff447e24 */ /* 0x000fe2000f8e00ff */
[----:B----4-:R-:W-:Y:S01]  /*98c0*/  USHF.R.U32.HI UR6, URZ, UR13, UR6 ;  /* 0x0000000dff067299 */ /* 0x010fe20008011606 */
[----:B------:R-:W-:Y:S05]  /*98d0*/  IMAD R70, R7, UR11, R70 ;  /* 0x0000000b07467c24 */ /* 0x000fea000f8e0246 */
[----:B------:R-:W-:Y:S02]  /*98e0*/  SEL R69, R69, UR6, !P2 ;  /* 0x0000000645457c07 */ /* 0x000fe4000d000000 */
[----:B------:R-:W-:Y:S03]  /*98f0*/  ISETP.NE.U32.AND P2, PT, R4, 0x1, PT ;  /* 0x000000010400780c */ /* 0x000fe60003f45070 */
[----:B------:R-:W-:Y:S01]  /*9900*/  IMAD.MOV R5, RZ, RZ, -R69 ;  /* 0x000000ffff057224 */ /* 0x000fe200078e0a45 */
[----:B------:R-:W-:Y:S03]  /*9910*/  P2R R82, PR, RZ, 0x4 ;  /* 0x00000004ff527803 */ /* 0x000fe60000000000 */
[----:B------:R-:W-:Y:S01]  /*9920*/  IMAD R68, R5, UR18, R68 ;  /* 0x0000001205447c24 */ /* 0x000fe2000f8e0244 */
[----:B--2---:R-:W-:Y:S01]  /*9930*/  @P5 SEL R80, RZ, 0x1, !P1 ;  /* 0x00000001ff505807 */ /* 0x004fe20004800000 */
[----:B-1----:R-:W-:Y:S06]  /*9940*/  @!P5 BRA `(.L_x_102) ;  /* 0x000000000068d947 */ /* 0x002fec0003800000 */
[----:B------:R-:W-:Y:S01]  /*9950*/  ISETP.NE.AND P1, PT, R80, RZ, PT ;  /* 0x000000ff5000720c */ /* 0x000fe20003f25270 */
[----:B------:R-:W-:Y:S01]  /*9960*/  BSSY B0, `(.L_x_103) ;  /* 0x000000d000007945 */ /* 0x000fe20003800000 */
[----:B------:R-:W-:Y:S02]  /*9970*/  CS2R R50, SRZ ;  /* 0x0000000000327805 */ /* 0x000fe4000001ff00 */
[----:B------:R-:W-:Y:S02]  /*9980*/  CS2R R48, SRZ ;  /* 0x0000000000307805 */ /* 0x000fe4000001ff00 */
[----:B------:R-:W-:Y:S02]  /*9990*/  CS2R R46, SRZ ;  /* 0x00000000002e7805 */ /* 0x000fe4000001ff00 */
[----:B------:R-:W-:Y:S02]  /*99a0*/  CS2R R44, SRZ ;  /* 0x00000000002c7805 */ /* 0x000fe4000001ff00 */
[----:B------:R-:W-:Y:S02]  /*99b0*/  CS2R R42, SRZ ;  /* 0x00000000002a7805 */ /* 0x000fe4000001ff00 */
[----:B------:R-:W-:Y:S02]  /*99c0*/  CS2R R40, SRZ ;  /* 0x0000000000287805 */ /* 0x000fe4000001ff00 */
[----:B------:R-:W-:Y:S02]  /*99d0*/  CS2R R38, SRZ ;  /* 0x0000000000267805 */ /* 0x000fe4000001ff00 */
[----:B------:R-:W-:Y:S01]  /*99e0*/  CS2R R36, SRZ ;  /* 0x0000000000247805 */ /* 0x000fe2000001ff00 */
[----:B------:R-:W-:Y:S06]  /*99f0*/  @P1 BRA `(.L_x_104) ;  /* 0x00000000000c1947 */ /* 0x000fec0003800000 */
[----:B------:R-:W-:Y:S04]  /*9a00*/  SHF.L.U32 R5, R32, 0x1f, RZ ;  /* 0x0000001f20057819 */ /* 0x000fe800000006ff */
[----:B------:R-:W1:Y:S02]  /*9a10*/  SYNCS.PHASECHK.TRANS64.TRYWAIT P1, [R0+URZ+0x80], R5 ;  /* 0x00008005000075a7 */ /* 0x000e6400080211ff */
[----:B-1----:R-:W-:Y:S05]  /*9a20*/  @!P1 BRA `(.L_x_105) ;  /* 0x0000002000709947 */ /* 0x002fea0003800000 */
.L_x_104:
[----:B------:R-:W-:Y:S05]  /*9a30*/  BSYNC B0 ;  /* 0x0000000000007941 */ /* 0x000fea0003800000 */
.L_x_103:
[----:B------:R-:W-:Y:S01]  /*9a40*/  ISETP.NE.AND P1, PT, R82, RZ, PT ;  /* 0x000000ff5200720c */ /* 0x000fe20003f25270 */
[----:B------:R-:W-:Y:S04]  /*9a50*/  UIADD3 UR4, UPT, UPT, UR48, 0x1, URZ ;  /* 0x0000000130047890 */ /* 0x000fe8000fffe0ff */
[----:B------:R-:W-:Y:S04]  /*9a60*/  UISETP.NE.AND UP0, UPT, UR4, 0x3, UPT ;  /* 0x000000030400788c */ /* 0x000fe8000bf05270 */
[----:B------:R-:W-:Y:S02]  /*9a70*/  USEL UR5, URZ, 0x1, UP0 ;  /* 0x00000001ff057887 */ /* 0x000fe40008000000 */
[----:B------:R-:W-:Y:S02]  /*9a80*/  USEL UR4, UR4, URZ, UP0 ;  /* 0x000000ff04047287 */ /* 0x000fe40008000000 */
[----:B------:R2:W4:Y:S02]  /*9a90*/  @P1 LDS.128 R48, [R78] ;  /* 0x000000004e301984 */ /* 0x0005240000000c00 */
[----:B------:R-:W-:Y:S02]  /*9aa0*/  LOP3.LUT R32, R32, UR5, RZ, 0x3c, !PT ;  /* 0x0000000520207c12 */ /* 0x000fe4000f8e3cff */
[----:B------:R2:W1:Y:S01]  /*9ab0*/  @P1 LDS.128 R44, [R77+0x10] ;  /* 0x000010004d2c1984 */ /* 0x0004620000000c00 */
[----:B------:R-:W-:Y:S03]  /*9ac0*/  IMAD.U32 R81, RZ, RZ, UR4 ;  /* 0x00000004ff517e24 */ /* 0x000fe6000f8e00ff */
[----:B------:R2:W1:Y:S04]  /*9ad0*/  @P1 LDS.128 R40, [R35+0x20] ;  /* 0x0000200023281984 */ /* 0x0004680000000c00 */
[----:B------:R2:W1:Y:S02]  /*9ae0*/  @P1 LDS.128 R36, [R34+0x10] ;  /* 0x0000100022241984 */ /* 0x0004640000000c00 */
.L_x_102:
[----:B------:R-:W-:Y:S05]  /*9af0*/  BSYNC B1 ;  /* 0x0000000000017941 */ /* 0x000fea0003800000 */
.L_x_101:
[----:B-1----:R-:W-:Y:S04]  /*9b00*/  SHF.R.U32.HI R0, RZ, 0x15, R25 ;  /* 0x00000015ff007819 */ /* 0x002fe80000011619 */
[----:B------:R-:W-:Y:S01]  /*9b10*/  LOP3.LUT P1, RZ, R0, 0x3, R59, 0x48, !PT ;  /* 0x0000000300ff7812 */ /* 0x000fe2000782483b */
[----:B------:R-:W-:Y:S01]  /*9b20*/  @!UPT UIADD3 URZ, UPT, UPT, URZ, URZ, URZ ;  /* 0x000000fffffff290 */ /* 0x000fe2000fffe0ff */
[----:B---3--:R-:W-:Y:S11]  /*9b30*/  @P0 BRA `(.L_x_106) ;  /* 0x0000000000080947 */ /* 0x008ff60003800000 */
[----:B------:R-:W1:Y:S02]  /*9b40*/  SYNCS.PHASECHK.TRANS64.TRYWAIT P0, [R74+URZ+0xd0], R3 ;  /* 0x0000d0034a0075a7 */ /* 0x000e6400080011ff */
[----:B-1----:R-:W-:Y:S05]  /*9b50*/  @!P0 BRA `(.L_x_107) ;  /* 0x0000002000388947 */ /* 0x002fea0003800000 */
.L_x_106:
[----:B------:R-:W-:Y:S05]  /*9b60*/  @!P1 BRA `(.L_x_108) ;  /* 0x0000000000409947 */ /* 0x000fea0003800000 */
[----:B------:R-:W3:Y:S01]  /*9b70*/  LDCU.64 UR8, c[0x4][0x70] ;  /* 0x01000e00ff0877ac */ /* 0x000ee20008000a00 */
[----:B-1----:R-:W-:Y:S01]  /*9b80*/  MOV R3, 0x0 ;  /* 0x0000000000037802 */ /* 0x002fe20000000f00 */
[----:B------:R-:W-:Y:S02]  /*9b90*/  HFMA2 R12, -RZ, RZ, 0, 5.9604644775390625e-08 ;  /* 0x00000001ff0c7431 */ /* 0x000fe400000001ff */
[----:B------:R-:W-:Y:S02]  /*9ba0*/  IMAD.MOV.U32 R8, RZ, RZ, 0x192 ;  /* 0x00000192ff087424 */ /* 0x000fe400078e00ff */
[----:B------:R-:W-:Y:S01]  /*9bb0*/  IMAD.MOV.U32 R13, RZ, RZ, RZ ;  /* 0x000000ffff0d7224 */ /* 0x000fe200078e00ff */
[----:B------:R-:W1:Y:S01]  /*9bc0*/  LDCU.64 UR6, c[0x4][0x78] ;  /* 0x01000f00ff0677ac */ /* 0x000e620008000a00 */
[----:B------:R-:W2:Y:S01]  /*9bd0*/  LDC.64 R2, c[0x4][R3] ;  /* 0x0100000003027b82 */ /* 0x000ea20000000a00 */
[----:B------:R-:W5:Y:S01]  /*9be0*/  LDCU.64 UR4, c[0x4][0x10] ;  /* 0x01000200ff0477ac */ /* 0x000f620008000a00 */
[----:B---3--:R-:W-:Y:S01]  /*9bf0*/  MOV R5, UR9 ;  /* 0x0000000900057c02 */ /* 0x008fe20008000f00 */
[----:B------:R-:W-:Y:S01]  /*9c00*/  IMAD.U32 R4, RZ, RZ, UR8 ;  /* 0x00000008ff047e24 */ /* 0x000fe2000f8e00ff */
[----:B-1----:R-:W-:Y:S01]  /*9c10*/  MOV R7, UR7 ;  /* 0x0000000700077c02 */ /* 0x002fe20008000f00 */
[----:B------:R-:W-:Y:S01]  /*9c20*/  IMAD.U32 R6, RZ, RZ, UR6 ;  /* 0x00000006ff067e24 */ /* 0x000fe2000f8e00ff */
[----:B-----5:R-:W-:Y:S01]  /*9c30*/  MOV R11, UR5 ;  /* 0x00000005000b7c02 */ /* 0x020fe20008000f00 */
[----:B------:R-:W-:Y:S02]  /*9c40*/  IMAD.U32 R10, RZ, RZ, UR4 ;  /* 0x00000004ff0a7e24 */ /* 0x000fe4000f8e00ff */
[----:B------:R-:W-:Y:S07]  /*9c50*/  LEPC R20, `(.L_x_108) ;  /* 0x000000001014794e */ /* 0x000fee0000000000 */
[----:B--2-4-:R-:W-:Y:S05]  /*9c60*/  CALL.ABS.NOINC R2 ;  /* 0x0000000002007343 */ /* 0x014fea0003c00000 */
.L_x_108:
[----:B----4-:R-:W-:Y:S01]  /*9c70*/  LOP3.LUT R20, R48, 0xffffe000, RZ, 0xc0, !PT ;  /* 0xffffe00030147812 */ /* 0x010fe200078ec0ff */
[----:B------:R-:W-:Y:S05]  /*9c80*/  WARPSYNC.ALL ;  /* 0x0000000000007948 */ /* 0x000fea0003800000 */
[----:B------:R-:W-:Y:S01]  /*9c90*/  R2UR UR4, R25 ;  /* 0x00000000190472ca */ /* 0x000fe200000e0000 */
[----:B------:R-:W-:Y:S01]  /*9ca0*/  BSSY.RECONVERGENT B0, `(.L_x_109) ;  /* 0x0000060000007945 */ /* 0x000fe20003800200 */
[----:B------:R-:W-:Y:S02]  /*9cb0*/  LOP3.LUT R21, R49, 0xffffe000, RZ, 0xc0, !PT ;  /* 0xffffe00031157812 */ /* 0x000fe400078ec0ff */
[----:B------:R-:W-:Y:S02]  /*9cc0*/  LOP3.LUT R26, R50, 0xffffe000, RZ, 0xc0, !PT ;  /* 0xffffe000321a7812 */ /* 0x000fe400078ec0ff */
[----:B------:R-:W-:Y:S02]  /*9cd0*/  LOP3.LUT R33, R44, 0xffffe000, RZ, 0xc0, !PT ;  /* 0xffffe0002c217812 */ /* 0x000fe400078ec0ff */
[----:B------:R-:W-:Y:S05]  /*9ce0*/  ISETP.NE.AND P0, PT, R67, RZ, PT ;  /* 0x000000ff4300720c */ /* 0x000fea0003f05270 */
[----:B------:R-:W3:Y:S02]  /*9cf0*/  LDTM.x16 R4, tmem[UR4] ;  /* 0x00000004000479ee */ /* 0x000ee40008240000 */
[C---:B---3--:R-:W-:Y:S01]  /*9d00*/  FMUL R0, R24.reuse, R4 ;  /* 0x0000000418007220 */ /* 0x048fe20000400000 */
[C---:B------:R-:W-:Y:S01]  /*9d10*/  FMUL R2, R24.reuse, R5 ;  /* 0x0000000518027220 */ /* 0x040fe20000400000 */
[C---:B-1----:R-:W-:Y:S01]  /*9d20*/  FMUL R3, R24.reuse, R6 ;  /* 0x0000000618037220 */ /* 0x042fe20000400000 */
[----:B------:R-:W-:Y:S01]  /*9d30*/  FMUL R7, R24, R7 ;  /* 0x0000000718077220 */ /* 0x000fe20000400000 */
[----:B------:R-:W-:Y:S01]  /*9d40*/  FFMA R28, R27, R20, R0 ;  /* 0x000000141b1c7223 */ /* 0x000fe20000000000 */
[----:B------:R-:W-:Y:S01]  /*9d50*/  LOP3.LUT R20, R51, 0xffffe000, RZ, 0xc0, !PT ;  /* 0xffffe00033147812 */ /* 0x000fe200078ec0ff */
[C---:B------:R-:W-:Y:S01]  /*9d60*/  FFMA R29, R27.reuse, R21, R2 ;  /* 0x000000151b1d7223 */ /* 0x040fe20000000002 */
[----:B------:R-:W-:Y:S01]  /*9d70*/  LOP3.LUT R21, R46, 0xffffe000, RZ, 0xc0, !PT ;  /* 0xffffe0002e157812 */ /* 0x000fe200078ec0ff */
[----:B------:R-:W-:Y:S01]  /*9d80*/  FFMA R30, R27, R26, R3 ;  /* 0x0000001a1b1e7223 */ /* 0x000fe20000000003 */
[----:B------:R-:W-:Y:S01]  /*9d90*/  LOP3.LUT R26, R45, 0xffffe000, RZ, 0xc0, !PT ;  /* 0xffffe0002d1a7812 */ /* 0x000fe200078ec0ff */
[----:B------:R-:W-:Y:S01]  /*9da0*/  FFMA R31, R27, R20, R7 ;  /* 0x000000141b1f7223 */ /* 0x000fe20000000007 */
[----:B------:R-:W-:Y:S01]  /*9db0*/  LOP3.LUT R20, R47, 0xffffe000, RZ, 0xc0, !PT ;  /* 0xffffe0002f147812 */ /* 0x000fe200078ec0ff */
[C---:B------:R-:W-:Y:S01]  /*9dc0*/  FMUL R4, R24.reuse, R8 ;  /* 0x0000000818047220 */ /* 0x040fe20000400000 */
[----:B------:R-:W-:Y:S01]  /*9dd0*/  F2FP.TF32.F32.PACK_B R28, R28 ;  /* 0x0000001cff1c723e */ /* 0x000fe200024050ff */
[C---:B------:R-:W-:Y:S01]  /*9de0*/  FMUL R5, R24.reuse, R9 ;  /* 0x0000000918057220 */ /* 0x040fe20000400000 */
[----:B------:R-:W-:Y:S01]  /*9df0*/  F2FP.TF32.F32.PACK_B R29, R29 ;  /* 0x0000001dff1d723e */ /* 0x000fe200024050ff */
[C---:B------:R-:W-:Y:S01]  /*9e00*/  FMUL R6, R24.reuse, R10 ;  /* 0x0000000a18067220 */ /* 0x040fe20000400000 */
[----:B------:R-:W-:Y:S01]  /*9e10*/  FMUL R11, R24, R11 ;  /* 0x0000000b180b7220 */ /* 0x000fe20000400000 */
[----:B------:R-:W-:Y:S01]  /*9e20*/  F2FP.TF32.F32.PACK_B R30, R30 ;  /* 0x0000001eff1e723e */ /* 0x000fe200024050ff */
[C---:B------:R-:W-:Y:S01]  /*9e30*/  FFMA R4, R27.reuse, R33, R4 ;  /* 0x000000211b047223 */ /* 0x040fe20000000004 */
[----:B------:R-:W-:Y:S01]  /*9e40*/  F2FP.TF32.F32.PACK_B R31, R31 ;  /* 0x0000001fff1f723e */ /* 0x000fe200024050ff */
[C---:B------:R-:W-:Y:S01]  /*9e50*/  FFMA R5, R27.reuse, R26, R5 ;  /* 0x0000001a1b057223 */ /* 0x040fe20000000005 */
[C---:B------:R-:W-:Y:S01]  /*9e60*/  FFMA R6, R27.reuse, R21, R6 ;  /* 0x000000151b067223 */ /* 0x040fe20000000006 */
[----:B------:R-:W-:Y:S01]  /*9e70*/  FFMA R7, R27, R20, R11 ;  /* 0x000000141b077223 */ /* 0x000fe2000000000b */
[----:B------:R-:W-:Y:S01]  /*9e80*/  LOP3.LUT R33, R40, 0xffffe000, RZ, 0xc0, !PT ;  /* 0xffffe00028217812 */ /* 0x000fe200078ec0ff */
[----:B------:R1:W-:Y:S01]  /*9e90*/  STS.128 [R78], R28 ;  /* 0x0000001c4e007388 */ /* 0x0003e20000000c00 */
[----:B------:R-:W-:Y:S01]  /*9ea0*/  LOP3.LUT R26, R41, 0xffffe000, RZ, 0xc0, !PT ;  /* 0xffffe000291a7812 */ /* 0x000fe200078ec0ff */
[C---:B------:R-:W-:Y:S01]  /*9eb0*/  FMUL R8, R24.reuse, R12 ;  /* 0x0000000c18087220 */ /* 0x040fe20000400000 */
[----:B------:R-:W-:Y:S01]  /*9ec0*/  FMUL R9, R24, R13 ;  /* 0x0000000d18097220 */ /* 0x000fe20000400000 */
[----:B------:R-:W-:Y:S01]  /*9ed0*/  LOP3.LUT R21, R42, 0xffffe000, RZ, 0xc0, !PT ;  /* 0xffffe0002a157812 */ /* 0x000fe200078ec0ff */
[C---:B------:R-:W-:Y:S01]  /*9ee0*/  FMUL R10, R24.reuse, R14 ;  /* 0x0000000e180a7220 */ /* 0x040fe20000400000 */
[----:B------:R-:W-:Y:S01]  /*9ef0*/  LOP3.LUT R20, R43, 0xffffe000, RZ, 0xc0, !PT ;  /* 0xffffe0002b147812 */ /* 0x000fe200078ec0ff */
[----:B------:R-:W-:Y:S01]  /*9f00*/  FMUL R15, R24, R15 ;  /* 0x0000000f180f7220 */ /* 0x000fe20000400000 */
[----:B------:R-:W-:Y:S01]  /*9f10*/  F2FP.TF32.F32.PACK_B R4, R4 ;  /* 0x00000004ff04723e */ /* 0x000fe200024050ff */
[C---:B------:R-:W-:Y:S01]  /*9f20*/  FFMA R8, R27.reuse, R33, R8 ;  /* 0x000000211b087223 */ /* 0x040fe20000000008 */
[----:B------:R-:W-:Y:S01]  /*9f30*/  F2FP.TF32.F32.PACK_B R5, R5 ;  /* 0x00000005ff05723e */ /* 0x000fe200024050ff */
[C---:B------:R-:W-:Y:S01]  /*9f40*/  FFMA R9, R27.reuse, R26, R9 ;  /* 0x0000001a1b097223 */ /* 0x040fe20000000009 */
[----:B------:R-:W-:Y:S01]  /*9f50*/  F2FP.TF32.F32.PACK_B R6, R6 ;  /* 0x00000006ff06723e */ /* 0x000fe200024050ff */
[C---:B------:R-:W-:Y:S01]  /*9f60*/  FFMA R10, R27.reuse, R21, R10 ;  /* 0x000000151b0a7223 */ /* 0x040fe2000000000a */
[----:B------:R-:W-:Y:S01]  /*9f70*/  F2FP.TF32.F32.PACK_B R7, R7 ;  /* 0x00000007ff07723e */ /* 0x000fe200024050ff */
[----:B------:R-:W-:Y:S01]  /*9f80*/  FFMA R11, R27, R20, R15 ;  /* 0x000000141b0b7223 */ /* 0x000fe2000000000f */
[----:B------:R-:W-:Y:S01]  /*9f90*/  LOP3.LUT R33, R36, 0xffffe000, RZ, 0xc0, !PT ;  /* 0xffffe00024217812 */ /* 0x000fe200078ec0ff */
[C---:B------:R-:W-:Y:S01]  /*9fa0*/  FMUL R12, R24.reuse, R16 ;  /* 0x00000010180c7220 */ /* 0x040fe20000400000 */
[----:B------:R-:W-:Y:S01]  /*9fb0*/  LOP3.LUT R26, R37, 0xffffe000, RZ, 0xc0, !PT ;  /* 0xffffe000251a7812 */ /* 0x000fe200078ec0ff */
[----:B------:R1:W-:Y:S01]  /*9fc0*/  STS.128 [R77+0x10], R4 ;  /* 0x000010044d007388 */ /* 0x0003e20000000c00 */
        /* <DEDUP_REMOVED lines=13> */
[----:B------:R-:W-:Y:S02]  /*a0a0*/  F2FP.TF32.F32.PACK_B R12, R12 ;  /* 0x0000000cff0c723e */ /* 0x000fe400024050ff */
[----:B------:R-:W-:Y:S01]  /*a0b0*/  F2FP.TF32.F32.PACK_B R13, R13 ;  /* 0x0000000dff0d723e */ /* 0x000fe200024050ff */
[----:B------:R1:W-:Y:S01]  /*a0c0*/  STS.128 [R35+0x20], R8 ;  /* 0x0000200823007388 */ /* 0x0003e20000000c00 */
[----:B------:R-:W-:Y:S02]  /*a0d0*/  F2FP.TF32.F32.PACK_B R14, R14 ;  /* 0x0000000eff0e723e */ /* 0x000fe400024050ff */
[----:B------:R-:W-:Y:S05]  /*a0e0*/  F2FP.TF32.F32.PACK_B R15, R15 ;  /* 0x0000000fff0f723e */ /* 0x000fea00024050ff */
[----:B------:R1:W-:Y:S01]  /*a0f0*/  STS.128 [R34+0x10], R12 ;  /* 0x0000100c22007388 */ /* 0x0003e20000000c00 */
[----:B------:R-:W-:Y:S01]  /*a100*/  @!PT LDS RZ, [RZ] ;  /* 0x00000000fffff984 */ /* 0x000fe20000000800 */
[----:B------:R-:W-:Y:S01]  /*a110*/  @!PT LDS RZ, [RZ] ;  /* 0x00000000fffff984 */ /* 0x000fe20000000800 */
[----:B------:R-:W-:Y:S01]  /*a120*/  @!PT LDS RZ, [RZ] ;  /* 0x00000000fffff984 */ /* 0x000fe20000000800 */
[----:B------:R-:W-:Y:S01]  /*a130*/  @!PT LDS RZ, [RZ] ;  /* 0x00000000fffff984 */ /* 0x000fe20000000800 */
[----:B------:R3:W-:Y:S07]  /*a140*/  MEMBAR.ALL.CTA ;  /* 0x0000000000007992 */ /* 0x0007ee0000008000 */
[----:B---3--:R-:W3:Y:S02]  /*a150*/  FENCE.VIEW.ASYNC.S ;  /* 0x00000000000073c6 */ /* 0x008ee40000000000 */
[----:B---3--:R-:W-:Y:S06]  /*a160*/  BAR.SYNC.DEFER_BLOCKING 0x1, 0x80 ;  /* 0x0042000000007b1d */ /* 0x008fec0000010000 */
[----:B------:R-:W-:Y:S05]  /*a170*/  @P0 BRA `(.L_x_110) ;  /* 0x0000000000480947 */ /* 0x000fea0003800000 */
[----:B------:R-:W3:Y:S01]  /*a180*/  LDCU.64 UR14, c[0x0][0x348] ;  /* 0x00006900ff0e77ac */ /* 0x000ee20008000a00 */
[----:B------:R-:W-:Y:S02]  /*a190*/  R2UR UR6, R79 ;  /* 0x000000004f0672ca */ /* 0x000fe400000e0000 */
[----:B------:R-:W-:Y:S01]  /*a1a0*/  R2UR UR10, R71 ;  /* 0x00000000470a72ca */ /* 0x000fe200000e0000 */
[----:B------:R-:W-:Y:S01]  /*a1b0*/  UMOV UR9, UR47 ;  /* 0x0000002f00097c82 */ /* 0x000fe20008000000 */
[----:B------:R-:W-:Y:S01]  /*a1c0*/  R2UR UR11, R70 ;  /* 0x00000000460b72ca */ /* 0x000fe200000e0000 */
[----:B------:R-:W-:Y:S01]  /*a1d0*/  UIADD3 UR7, UPT, UPT, UR47, 0x20, URZ ;  /* 0x000000202f077890 */ /* 0x000fe2000fffe0ff */
[----:B------:R-:W-:Y:S02]  /*a1e0*/  R2UR UR12, R68 ;  /* 0x00000000440c72ca */ /* 0x000fe400000e0000 */
[----:B------:R-:W-:Y:S05]  /*a1f0*/  R2UR UR13, R69 ;  /* 0x00000000450d72ca */ /* 0x000fea00000e0000 */
[----:B------:R-:W-:Y:S02]  /*a200*/  UIADD3 UR6, UPT, UPT, UR46, UR6, URZ ;  /* 0x000000062e067290 */ /* 0x000fe4000fffe0ff */
[----:B---3--:R-:W-:Y:S02]  /*a210*/  UIADD3 UR4, UP0, UPT, UR14, 0x780, URZ ;  /* 0x000007800e047890 */ /* 0x008fe4000ff1e0ff */
[----:B------:R-:W-:Y:S02]  /*a220*/  UIADD3 UR8, UPT, UPT, UR6, 0x200, URZ ;  /* 0x0000020006087890 */ /* 0x000fe4000fffe0ff */
[----:B------:R-:W-:Y:S02]  /*a230*/  UIADD3.X UR5, UPT, UPT, URZ, UR15, URZ, UP0, !UPT ;  /* 0x0000000fff057290 */ /* 0x000fe400087fe4ff */
[----:B------:R-:W-:Y:S07]  /*a240*/  UIADD3 UR6, UPT, UPT, UR6, 0x1200, URZ ;  /* 0x0000120006067890 */ /* 0x000fee000fffe0ff */
[----:B------:R3:W-:Y:S02]  /*a250*/  UTMASTG.5D.IM2COL [UR8], [UR4] ;  /* 0x00000008040073b5 */ /* 0x0007e40008060000 */
[----:B---3--:R-:W-:Y:S01]  /*a260*/  UMOV UR8, UR6 ;  /* 0x0000000600087c82 */ /* 0x008fe20008000000 */
[----:B------:R-:W-:Y:S02]  /*a270*/  UMOV UR9, UR7 ;  /* 0x0000000700097c82 */ /* 0x000fe40008000000 */
[----:B------:R3:W-:Y:S02]  /*a280*/  UTMASTG.5D.IM2COL [UR8], [UR4] ;  /* 0x00000008040073b5 */ /* 0x0007e40008060000 */
[----:B---3--:R0:W-:Y:S02]  /*a290*/  UTMACMDFLUSH ;  /* 0x00000000000079b7 */ /* 0x0081e40000000000 */
.L_x_110:
[----:B------:R-:W-:Y:S05]  /*a2a0*/  BSYNC.RECONVERGENT B0 ;  /* 0x0000000000007941 */ /* 0x000fea0003800200 */
.L_x_109:
[----:B------:R-:W-:Y:S01]  /*a2b0*/  UIADD3 UR44, UPT, UPT, UR48, 0x1, URZ ;  /* 0x00000001302c7890 */ /* 0x000fe2000fffe0ff */
[----:B------:R-:W-:Y:S03]  /*a2c0*/  BSSY.RECONVERGENT B0, `(.L_x_111) ;  /* 0x0000005000007945 */ /* 0x000fe60003800200 */
[----:B------:R-:W-:Y:S04]  /*a2d0*/  UISETP.NE.AND UP0, UPT, UR44, 0x3, UPT ;  /* 0x000000032c00788c */ /* 0x000fe8000bf05270 */
[----:B------:R-:W-:Y:S01]  /*a2e0*/  USEL UR45, UR44, URZ, UP0 ;  /* 0x000000ff2c2d7287 */ /* 0x000fe20008000000 */
[----:B------:R-:W-:Y:S11]  /*a2f0*/  @P0 BRA `(.L_x_112) ;  /* 0x0000000000040947 */ /* 0x000ff60003800000 */
[----:B------:R-:W-:Y:S04]  /*a300*/  DEPBAR.LE SB0, 0x1 ;  /* 0x000080400000791a */ /* 0x000fe80000000000 */
.L_x_112:
[----:B------:R-:W-:Y:S05]  /*a310*/  BSYNC.RECONVERGENT B0 ;  /* 0x0000000000007941 */ /* 0x000fea0003800200 */
.L_x_111:
[----:B------:R-:W-:Y:S01]  /*a320*/  BAR.SYNC.DEFER_BLOCKING 0x1, 0x80 ;  /* 0x0042000000007b1d */ /* 0x000fe20000010000 */
[----:B------:R-:W-:Y:S01]  /*a330*/  ISETP.NE.AND P1, PT, R73, RZ, PT ;  /* 0x000000ff4900720c */ /* 0x000fe20003f25270 */
[----:B------:R-:W-:Y:S01]  /*a340*/  UISETP.NE.AND UP0, UPT, UR50, URZ, UPT ;  /* 0x000000ff3200728c */ /* 0x000fe2000bf05270 */
[----:B------:R-:W-:Y:S11]  /*a350*/  LEA R3, R81, UR46, 0x3 ;  /* 0x0000002e51037c11 */ /* 0x000ff6000f8e18ff */
[----:B-1----:R-:W-:Y:S01]  /*a360*/  @P1 SHF.L.U32 R4, R32, 0x1f, RZ ;  /* 0x0000001f20041819 */ /* 0x002fe200000006ff */
[----:B------:R-:W-:Y:S06]  /*a370*/  BRA.U !UP0, `(.L_x_113) ;  /* 0x0000000108247547 */ /* 0x000fec000b800000 */
[----:B------:R-:W1:Y:S01]  /*a380*/  S2R R0, SR_CgaCtaId ;  /* 0x0000000000007919 */ /* 0x000e620000008800 */
[----:B------:R-:W-:Y:S01]  /*a390*/  IMAD.U32 R2, RZ, RZ, UR49 ;  /* 0x00000031ff027e24 */ /* 0x000fe2000f8e00ff */
[----:B------:R-:W-:Y:S04]  /*a3a0*/  UIADD3 UR4, UPT, UPT, UR49, 0x1, URZ ;  /* 0x0000000131047890 */ /* 0x000fe8000fffe0ff */
[----:B------:R-:W-:Y:S01]  /*a3b0*/  @P1 LEA R2, R2, UR46, 0x3 ;  /* 0x0000002e02021c11 */ /* 0x000fe2000f8e18ff */
[----:B------:R-:W-:Y:S04]  /*a3c0*/  UISETP.NE.AND UP0, UPT, UR4, 0x3, UPT ;  /* 0x000000030400788c */ /* 0x000fe8000bf05270 */
[----:B------:R-:W-:Y:S01]  /*a3d0*/  @P1 VIADD R5, R2, 0x98 ;  /* 0x0000009802051836 */ /* 0x000fe20000000000 */
[----:B------:R-:W-:Y:S04]  /*a3e0*/  USEL UR49, UR4, URZ, UP0 ;  /* 0x000000ff04317287 */ /* 0x000fe80008000000 */
[----:B-1----:R-:W-:Y:S04]  /*a3f0*/  @P1 PRMT R0, R0, 0x654, R5 ;  /* 0x0000065400001816 */ /* 0x002fe80000000005 */
[----:B------:R1:W-:Y:S04]  /*a400*/  @P1 SYNCS.ARRIVE.TRANS64.RED.A1T0 RZ, [R0+URZ], RZ ;  /* 0x000000ff00ff19a7 */ /* 0x0003e800081004ff */
.L_x_113:
[----:B------:R-:W3:Y:S01]  /*a410*/  @P1 SYNCS.PHASECHK.TRANS64.TRYWAIT P0, [R3+URZ+0x80], R4 ;  /* 0x00008004030015a7 */ /* 0x000ee200080011ff */
[----:B------:R-:W-:Y:S01]  /*a420*/  BSSY B1, `(.L_x_114) ;  /* 0x0000015000017945 */ /* 0x000fe20003800000 */
[----:B---3--:R-:W-:Y:S03]  /*a430*/  @P1 SEL R80, RZ, 0x1, !P0 ;  /* 0x00000001ff501807 */ /* 0x008fe60004000000 */
[----:B------:R-:W-:Y:S05]  /*a440*/  @!P1 BRA `(.L_x_115) ;  /* 0x0000000000489947 */ /* 0x000fea0003800000 */
[----:B------:R-:W-:Y:S01]  /*a450*/  ISETP.NE.AND P1, PT, R82, RZ, PT ;  /* 0x000000ff5200720c */ /* 0x000fe20003f25270 */
[----:B------:R-:W-:Y:S01]  /*a460*/  BSSY B0, `(.L_x_116) ;  /* 0x000000a000007945 */ /* 0x000fe20003800000 */
[----:B------:R-:W-:Y:S11]  /*a470*/  ISETP.NE.AND P0, PT, R80, RZ, PT ;  /* 0x000000ff5000720c */ /* 0x000ff60003f05270 */
[----:B------:R-:W-:Y:S04]  /*a480*/  @P1 IMAD R81, R81, 0x2000, R66 ;  /* 0x0000200051511824 */ /* 0x000fe800078e0242 */
[----:B------:R-:W-:Y:S01]  /*a490*/  @P1 IMAD.IADD R4, R76, 0x1, R81 ;  /* 0x000000014c041824 */ /* 0x000fe200078e0251 */
[----:B------:R-:W-:Y:S03]  /*a4a0*/  @P1 IADD3 R2, PT, PT, R75, R81, RZ ;  /* 0x000000514b021210 */ /* 0x000fe60007ffe0ff */
[----:B-1----:R-:W-:Y:S01]  /*a4b0*/  @P1 IMAD.IADD R0, R65, 0x1, R4 ;  /* 0x0000000141001824 */ /* 0x002fe200078e0204 */
[----:B------:R-:W-:Y:S06]  /*a4c0*/  @P0 BRA `(.L_x_117) ;  /* 0x00000000000c0947 */ /* 0x000fec0003800000 */
[----:B------:R-:W-:Y:S04]  /*a4d0*/  SHF.L.U32 R32, R32, 0x1f, RZ ;  /* 0x0000001f20207819 */ /* 0x000fe800000006ff */
[----:B------:R-:W1:Y:S02]  /*a4e0*/  SYNCS.PHASECHK.TRANS64.TRYWAIT P0, [R3+URZ+0x80], R32 ;  /* 0x00008020030075a7 */ /* 0x000e6400080011ff */
[----:B-1----:R-:W-:Y:S05]  /*a4f0*/  @!P0 BRA `(.L_x_118) ;  /* 0x0000001400e48947 */ /* 0x002fea0003800000 */
.L_x_117:
[----:B------:R-:W-:Y:S05]  /*a500*/  BSYNC B0 ;  /* 0x0000000000007941 */ /* 0x000fea0003800000 */
.L_x_116:
[----:B------:R-:W-:Y:S11]  /*a510*/  ISETP.NE.AND P0, PT, R82, RZ, PT ;  /* 0x000000ff5200720c */ /* 0x000ff60003f05270 */
[----:B------:R-:W-:Y:S02]  /*a520*/  @!UPT UIADD3 URZ, UPT, UPT, URZ, URZ, URZ ;  /* 0x000000fffffff290 */ /* 0x000fe4000fffe0ff */
[----:B------:R3:W4:Y:S04]  /*a530*/  @P0 LDS.128 R48, [R81] ;  /* 0x0000000051300984 */ /* 0x0007280000000c00 */
[----:B------:R3:W1:Y:S04]  /*a540*/  @P0 LDS.128 R40, [R2+0x20] ;  /* 0x0000200002280984 */ /* 0x0006680000000c00 */
[----:B------:R3:W1:Y:S04]  /*a550*/  @P0 LDS.128 R44, [R4+0x10] ;  /* 0x00001000042c0984 */ /* 0x0006680000000c00 */
[----:B------:R3:W1:Y:S02]  /*a560*/  @P0 LDS.128 R36, [R0+0x10] ;  /* 0x0000100000240984 */ /* 0x0006640000000c00 */
.L_x_115:
[----:B------:R-:W-:Y:S05]  /*a570*/  BSYNC B1 ;  /* 0x0000000000017941 */ /* 0x000fea0003800000 */
.L_x_114:
[----:B-1-3--:R-:W-:Y:S05]  /*a580*/  VIADD R0, R25, 0x10 ;  /* 0x0000001019007836 */ /* 0x00afea0000000000 */
[----:B------:R-:W-:Y:S04]  /*a590*/  SHF.R.U32.HI R0, RZ, 0x15, R0 ;  /* 0x00000015ff007819 */ /* 0x000fe80000011600 */
[----:B------:R-:W-:Y:S11]  /*a5a0*/  LOP3.LUT P0, RZ, R0, 0x3, R59, 0x48, !PT ;  /* 0x0000000300ff7812 */ /* 0x000ff6000780483b */
[----:B------:R-:W-:Y:S02]  /*a5b0*/  @!UPT UIADD3 URZ, UPT, UPT, URZ, URZ, URZ ;  /* 0x000000fffffff290 */ /* 0x000fe4000fffe0ff */
[----:B------:R-:W-:Y:S05]  /*a5c0*/  @!P0 BRA `(.L_x_119) ;  /* 0x0000000000408947 */ /* 0x000fea0003800000 */
[----:B------:R-:W1:Y:S01]  /*a5d0*/  LDCU.64 UR8, c[0x4][0x70] ;  /* 0x01000e00ff0877ac */ /* 0x000e620008000a00 */
[----:B------:R-:W-:Y:S01]  /*a5e0*/  MOV R3, 0x0 ;  /* 0x0000000000037802 */ /* 0x000fe20000000f00 */
[----:B------:R-:W-:Y:S02]  /*a5f0*/  HFMA2 R12, -RZ, RZ, 0, 5.9604644775390625e-08 ;  /* 0x00000001ff0c7431 */ /* 0x000fe400000001ff */
[----:B------:R-:W-:Y:S02]  /*a600*/  IMAD.MOV.U32 R8, RZ, RZ, 0x192 ;  /* 0x00000192ff087424 */ /* 0x000fe400078e00ff */
[----:B------:R-:W-:Y:S01]  /*a610*/  IMAD.MOV.U32 R13, RZ, RZ, RZ ;  /* 0x000000ffff0d7224 */ /* 0x000fe200078e00ff */
[----:B------:R-:W3:Y:S01]  /*a620*/  LDCU.64 UR6, c[0x4][0x78] ;  /* 0x01000f00ff0677ac */ /* 0x000ee20008000a00 */
[----:B------:R-:W2:Y:S01]  /*a630*/  LDC.64 R2, c[0x4][R3] ;  /* 0x0100000003027b82 */ /* 0x000ea20000000a00 */
[----:B------:R-:W5:Y:S01]  /*a640*/  LDCU.64 UR4, c[0x4][0x10] ;  /* 0x01000200ff0477ac */ /* 0x000f620008000a00 */
[----:B-1----:R-:W-:Y:S01]  /*a650*/  MOV R5, UR9 ;  /* 0x0000000900057c02 */ /* 0x002fe20008000f00 */
[----:B------:R-:W-:Y:S01]  /*a660*/  IMAD.U32 R4, RZ, RZ, UR8 ;  /* 0x00000008ff047e24 */ /* 0x000fe2000f8e00ff */
[----:B---3--:R-:W-:Y:S01]  /*a670*/  MOV R7, UR7 ;  /* 0x0000000700077c02 */ /* 0x008fe20008000f00 */
[----:B------:R-:W-:Y:S01]  /*a680*/  IMAD.U32 R6, RZ, RZ, UR6 ;  /* 0x00000006ff067e24 */ /* 0x000fe2000f8e00ff */
[----:B-----5:R-:W-:Y:S01]  /*a690*/  MOV R11, UR5 ;  /* 0x00000005000b7c02 */ /* 0x020fe20008000f00 */
[----:B------:R-:W-:Y:S02]  /*a6a0*/  IMAD.U32 R10, RZ, RZ, UR4 ;  /* 0x00000004ff0a7e24 */ /* 0x000fe4000f8e00ff */
[----:B------:R-:W-:Y:S07]  /*a6b0*/  LEPC R20, `(.L_x_119) ;  /* 0x000000001014794e */ /* 0x000fee0000000000 */
[----:B--2-4-:R-:W-:Y:S05]  /*a6c0*/  CALL.ABS.NOINC R2 ;  /* 0x0000000002007343 */ /* 0x014fea0003c00000 */
.L_x_119:
[----:B------:R-:W-:Y:S01]  /*a6d0*/  ISETP.NE.AND P0, PT, R67, RZ, PT ;  /* 0x000000ff4300720c */ /* 0x000fe20003f05270 */
[----:B------:R-:W-:Y:S05]  /*a6e0*/  WARPSYNC.ALL ;  /* 0x0000000000007948 */ /* 0x000fea0003800000 */
[----:B------:R-:W-:Y:S01]  /*a6f0*/  R2UR UR4, R25 ;  /* 0x00000000190472ca */ /* 0x000fe200000e0000 */
[----:B------:R-:W-:Y:S01]  /*a700*/  USHF.L.U32 UR6, UR45, 0xd, URZ ;  /* 0x0000000d2d067899 */ /* 0x000fe200080006ff */
[----:B----4-:R-:W-:Y:S01]  /*a710*/  LOP3.LUT R0, R48, 0xffffe000, RZ, 0xc0, !PT ;  /* 0xffffe00030007812 */ /* 0x010fe200078ec0ff */
[----:B------:R-:W-:Y:S01]  /*a720*/  BSSY.RECONVERGENT B0, `(.L_x_120) ;  /* 0x0000066000007945 */ /* 0x000fe20003800200 */
[----:B------:R-:W-:Y:S02]  /*a730*/  LOP3.LUT R2, R49, 0xffffe000, RZ, 0xc0, !PT ;  /* 0xffffe00031027812 */ /* 0x000fe400078ec0ff */
[----:B------:R-:W-:Y:S01]  /*a740*/  LOP3.LUT R3, R50, 0xffffe000, RZ, 0xc0, !PT ;  /* 0xffffe00032037812 */ /* 0x000fe200078ec0ff */
[----:B--2---:R-:W-:Y:S01]  /*a750*/  VIADD R77, R66, UR6 ;  /* 0x00000006424d7c36 */ /* 0x004fe20008000000 */
[----:B------:R-:W-:Y:S02]  /*a760*/  LOP3.LUT R20, R51, 0xffffe000, RZ, 0xc0, !PT ;  /* 0xffffe00033147812 */ /* 0x000fe400078ec0ff */
[----:B------:R-:W-:Y:S01]  /*a770*/  LOP3.LUT R21, R44, 0xffffe000, RZ, 0xc0, !PT ;  /* 0xffffe0002c157812 */ /* 0x000fe200078ec0ff */
[----:B------:R-:W-:Y:S01]  /*a780*/  IMAD.IADD R75, R75, 0x1, R77 ;  /* 0x000000014b4b7824 */ /* 0x000fe200078e024d */
[----:B------:R-:W-:Y:S01]  /*a790*/  LOP3.LUT R26, R45, 0xffffe000, RZ, 0xc0, !PT ;  /* 0xffffe0002d1a7812 */ /* 0x000fe200078ec0ff */
[----:B------:R-:W1:Y:S01]  /*a7a0*/  LDTM.x16 R4, tmem[UR4+0x10] ;  /* 0x00001004000479ee */ /* 0x000e620008240000 */
[----:B------:R-:W-:Y:S01]  /*a7b0*/  LOP3.LUT R29, R46, 0xffffe000, RZ, 0xc0, !PT ;  /* 0xffffe0002e1d7812 */ /* 0x000fe200078ec0ff */
[----:B------:R-:W-:Y:S01]  /*a7c0*/  NOP ;  /* 0x0000000000007918 */ /* 0x000fe20000000000 */
[----:B------:R-:W-:Y:S02]  /*a7d0*/  IADD3 R74, PT, PT, R74, 0xe0, RZ ;  /* 0x000000e04a4a7810 */ /* 0x000fe40007ffe0ff */
[----:B------:R-:W-:Y:S02]  /*a7e0*/  LOP3.LUT R28, R47, 0xffffe000, RZ, 0xc0, !PT ;  /* 0xffffe0002f1c7812 */ /* 0x000fe400078ec0ff */
[----:B------:R-:W-:Y:S02]  /*a7f0*/  IADD3 R76, PT, PT, R76, R77, RZ ;  /* 0x0000004d4c4c7210 */ /* 0x000fe40007ffe0ff */
[----:B------:R-:W-:Y:S02]  /*a800*/  LOP3.LUT R77, R74, 0xfefffff8, RZ, 0xc0, !PT ;  /* 0xfefffff84a4d7812 */ /* 0x000fe400078ec0ff */
[----:B------:R-:W-:Y:S01]  /*a810*/  LOP3.LUT R31, R40, 0xffffe000, RZ, 0xc0, !PT ;  /* 0xffffe000281f7812 */ /* 0x000fe200078ec0ff */
[----:B------:R-:W-:Y:S01]  /*a820*/  IMAD.IADD R74, R65, 0x1, R76 ;  /* 0x00000001414a7824 */ /* 0x000fe200078e024c */
[----:B------:R-:W-:Y:S01]  /*a830*/  LOP3.LUT R30, R41, 0xffffe000, RZ, 0xc0, !PT ;  /* 0xffffe000291e7812 */ /* 0x000fe200078ec0ff */
[----:B-1----:R1:W-:Y:S01]  /*a840*/  SYNCS.ARRIVE.TRANS64.RED.A1T0 RZ, [R77+URZ], RZ ;  /* 0x000000ff4dff79a7 */ /* 0x0023e200081004ff */
[----:B------:R-:W-:Y:S02]  /*a850*/  LOP3.LUT R33, R42, 0xffffe000, RZ, 0xc0, !PT ;  /* 0xffffe0002a217812 */ /* 0x000fe400078ec0ff */
[----:B------:R-:W-:Y:S02]  /*a860*/  LOP3.LUT R32, R43, 0xffffe000, RZ, 0xc0, !PT ;  /* 0xffffe0002b207812 */ /* 0x000fe400078ec0ff */
[----:B------:R-:W-:Y:S02]  /*a870*/  LOP3.LUT R35, R36, 0xffffe000, RZ, 0xc0, !PT ;  /* 0xffffe00024237812 */ /* 0x000fe400078ec0ff */
[----:B------:R-:W-:Y:S02]  /*a880*/  LOP3.LUT R34, R37, 0xffffe000, RZ, 0xc0, !PT ;  /* 0xffffe00025227812 */ /* 0x000fe400078ec0ff */
[----:B------:R-:W-:Y:S01]  /*a890*/  LOP3.LUT R37, R38, 0xffffe000, RZ, 0xc0, !PT ;  /* 0xffffe00026257812 */ /* 0x000fe200078ec0ff */
[C---:B------:R-:W-:Y:S01]  /*a8a0*/  FMUL R4, R24.reuse, R4 ;  /* 0x0000000418047220 */ /* 0x040fe20000400000 */
[C---:B------:R-:W-:Y:S01]  /*a8b0*/  FMUL R5, R24.reuse, R5 ;  /* 0x0000000518057220 */ /* 0x040fe20000400000 */
[C---:B------:R-:W-:Y:S01]  /*a8c0*/  FMUL R6, R24.reuse, R6 ;  /* 0x0000000618067220 */ /* 0x040fe20000400000 */
[C---:B------:R-:W-:Y:S01]  /*a8d0*/  FMUL R7, R24.reuse, R7 ;  /* 0x0000000718077220 */ /* 0x040fe20000400000 */
[C---:B------:R-:W-:Y:S01]  /*a8e0*/  FFMA R4, R27.reuse, R0, R4 ;  /* 0x000000001b047223 */ /* 0x040fe20000000004 */
[C---:B------:R-:W-:Y:S01]  /*a8f0*/  FFMA R5, R27.reuse, R2, R5 ;  /* 0x000000021b057223 */ /* 0x040fe20000000005 */
[C---:B------:R-:W-:Y:S01]  /*a900*/  FFMA R6, R27.reuse, R3, R6 ;  /* 0x000000031b067223 */ /* 0x040fe20000000006 */
[C---:B------:R-:W-:Y:S01]  /*a910*/  FFMA R7, R27.reuse, R20, R7 ;  /* 0x000000141b077223 */ /* 0x040fe20000000007 */
[C---:B------:R-:W-:Y:S01]  /*a920*/  FMUL R8, R24.reuse, R8 ;  /* 0x0000000818087220 */ /* 0x040fe20000400000 */
[C---:B------:R-:W-:Y:S01]  /*a930*/  FMUL R9, R24.reuse, R9 ;  /* 0x0000000918097220 */ /* 0x040fe20000400000 */
[C---:B------:R-:W-:Y:S01]  /*a940*/  FMUL R10, R24.reuse, R10 ;  /* 0x0000000a180a7220 */ /* 0x040fe20000400000 */
[C---:B------:R-:W-:Y:S01]  /*a950*/  FMUL R11, R24.reuse, R11 ;  /* 0x0000000b180b7220 */ /* 0x040fe20000400000 */
[----:B------:R-:W-:Y:S01]  /*a960*/  F2FP.TF32.F32.PACK_B R4, R4 ;  /* 0x00000004ff04723e */ /* 0x000fe200024050ff */
[C---:B------:R-:W-:Y:S01]  /*a970*/  FFMA R8, R27.reuse, R21, R8 ;  /* 0x000000151b087223 */ /* 0x040fe20000000008 */
[----:B------:R-:W-:Y:S01]  /*a980*/  F2FP.TF32.F32.PACK_B R5, R5 ;  /* 0x00000005ff05723e */ /* 0x000fe200024050ff */
[C---:B------:R-:W-:Y:S01]  /*a990*/  FFMA R9, R27.reuse, R26, R9 ;  /* 0x0000001a1b097223 */ /* 0x040fe20000000009 */
[----:B------:R-:W-:Y:S01]  /*a9a0*/  F2FP.TF32.F32.PACK_B R6, R6 ;  /* 0x00000006ff06723e */ /* 0x000fe200024050ff */
[C---:B------:R-:W-:Y:S01]  /*a9b0*/  FFMA R10, R27.reuse, R29, R10 ;  /* 0x0000001d1b0a7223 */ /* 0x040fe2000000000a */
[----:B------:R-:W-:Y:S01]  /*a9c0*/  F2FP.TF32.F32.PACK_B R7, R7 ;  /* 0x00000007ff07723e */ /* 0x000fe200024050ff */
[C---:B------:R-:W-:Y:S01]  /*a9d0*/  FFMA R11, R27.reuse, R28, R11 ;  /* 0x0000001c1b0b7223 */ /* 0x040fe2000000000b */
[C---:B------:R-:W-:Y:S01]  /*a9e0*/  FMUL R12, R24.reuse, R12 ;  /* 0x0000000c180c7220 */ /* 0x040fe20000400000 */
[----:B------:R-:W-:Y:S01]  /*a9f0*/  F2FP.TF32.F32.PACK_B R8, R8 ;  /* 0x00000008ff08723e */ /* 0x000fe200024050ff */
[C---:B------:R-:W-:Y:S01]  /*aa00*/  FMUL R13, R24.reuse, R13 ;  /* 0x0000000d180d7220 */ /* 0x040fe20000400000 */
[----:B------:R1:W-:Y:S01]  /*aa10*/  STS.128 [R66+UR6], R4 ;  /* 0x0000000442007988 */ /* 0x0003e20008000c06 */
        /* <DEDUP_REMOVED lines=8> */
[----:B------:R-:W-:Y:S01]  /*aaa0*/  FFMA R15, R27, R32, R15 ;  /* 0x000000201b0f7223 */ /* 0x000fe2000000000f */
[C---:B------:R-:W-:Y:S01]  /*aab0*/  FMUL R16, R24.reuse, R16 ;  /* 0x0000001018107220 */ /* 0x040fe20000400000 */
[----:B------:R-:W-:Y:S01]  /*aac0*/  F2FP.TF32.F32.PACK_B R12, R12 ;  /* 0x0000000cff0c723e */ /* 0x000fe200024050ff */
[----:B------:R1:W-:Y:S01]  /*aad0*/  STS.128 [R76+0x10], R8 ;  /* 0x000010084c007388 */ /* 0x0003e20000000c00 */
[C---:B------:R-:W-:Y:S01]  /*aae0*/  FMUL R17, R24.reuse, R17 ;  /* 0x0000001118117220 */ /* 0x040fe20000400000 */
[----:B------:R-:W-:Y:S01]  /*aaf0*/  LOP3.LUT R36, R39, 0xffffe000, RZ, 0xc0, !PT ;  /* 0xffffe00027247812 */ /* 0x000fe200078ec0ff */
[C---:B------:R-:W-:Y:S01]  /*ab00*/  FMUL R18, R24.reuse, R18 ;  /* 0x0000001218127220 */ /* 0x040fe20000400000 */
[----:B------:R-:W-:Y:S01]  /*ab10*/  FMUL R19, R24, R19 ;  /* 0x0000001318137220 */ /* 0x000fe20000400000 */
[----:B------:R-:W-:Y:S01]  /*ab20*/  F2FP.TF32.F32.PACK_B R13, R13 ;  /* 0x0000000dff0d723e */ /* 0x000fe200024050ff */
[C---:B------:R-:W-:Y:S01]  /*ab30*/  FFMA R16, R27.reuse, R35, R16 ;  /* 0x000000231b107223 */ /* 0x040fe20000000010 */
[----:B------:R-:W-:Y:S01]  /*ab40*/  F2FP.TF32.F32.PACK_B R14, R14 ;  /* 0x0000000eff0e723e */ /* 0x000fe200024050ff */
[C---:B------:R-:W-:Y:S01]  /*ab50*/  FFMA R17, R27.reuse, R34, R17 ;  /* 0x000000221b117223 */ /* 0x040fe20000000011 */
[----:B------:R-:W-:Y:S01]  /*ab60*/  F2FP.TF32.F32.PACK_B R15, R15 ;  /* 0x0000000fff0f723e */ /* 0x000fe200024050ff */
[C---:B------:R-:W-:Y:S01]  /*ab70*/  FFMA R18, R27.reuse, R37, R18 ;  /* 0x000000251b127223 */ /* 0x040fe20000000012 */
[----:B------:R-:W-:Y:S01]  /*ab80*/  FFMA R19, R27, R36, R19 ;  /* 0x000000241b137223 */ /* 0x000fe20000000013 */
[----:B------:R-:W-:Y:S02]  /*ab90*/  F2FP.TF32.F32.PACK_B R16, R16 ;  /* 0x00000010ff10723e */ /* 0x000fe400024050ff */
[----:B------:R1:W-:Y:S01]  /*aba0*/  STS.128 [R75+0x20], R12 ;  /* 0x0000200c4b007388 */ /* 0x0003e20000000c00 */
[----:B------:R-:W-:Y:S02]  /*abb0*/  F2FP.TF32.F32.PACK_B R17, R17 ;  /* 0x00000011ff11723e */ /* 0x000fe400024050ff */
        /* <DEDUP_REMOVED lines=8> */
[----:B--2---:R-:W2:Y:S02]  /*ac40*/  FENCE.VIEW.ASYNC.S ;  /* 0x00000000000073c6 */ /* 0x004ea40000000000 */
[----:B--2---:R-:W-:Y:S06]  /*ac50*/  BAR.SYNC.DEFER_BLOCKING 0x1, 0x80 ;  /* 0x0042000000007b1d */ /* 0x004fec0000010000 */
[----:B------:R-:W-:Y:S05]  /*ac60*/  @P0 BRA `(.L_x_121) ;  /* 0x0000000000440947 */ /* 0x000fea0003800000 */
[----:B------:R-:W2:Y:S01]  /*ac70*/  LDCU.64 UR14, c[0x0][0x348] ;  /* 0x00006900ff0e77ac */ /* 0x000ea20008000a00 */
[----:B------:R-:W-:Y:S02]  /*ac80*/  R2UR UR10, R71 ;  /* 0x00000000470a72ca */ /* 0x000fe400000e0000 */
[----:B------:R-:W-:Y:S01]  /*ac90*/  R2UR UR11, R70 ;  /* 0x00000000460b72ca */ /* 0x000fe200000e0000 */
[----:B------:R-:W-:Y:S01]  /*aca0*/  UIADD3 UR7, UPT, UPT, UR46, UR6, URZ ;  /* 0x000000062e077290 */ /* 0x000fe2000fffe0ff */
[----:B------:R-:W-:Y:S01]  /*acb0*/  R2UR UR12, R68 ;  /* 0x00000000440c72ca */ /* 0x000fe200000e0000 */
[----:B------:R-:W-:Y:S01]  /*acc0*/  UIADD3 UR9, UPT, UPT, UR47, 0x10, URZ ;  /* 0x000000102f097890 */ /* 0x000fe2000fffe0ff */
[----:B------:R-:W-:Y:S01]  /*acd0*/  R2UR UR13, R69 ;  /* 0x00000000450d72ca */ /* 0x000fe200000e0000 */
[----:B------:R-:W-:Y:S02]  /*ace0*/  UIADD3 UR8, UPT, UPT, UR7, 0x200, URZ ;  /* 0x0000020007087890 */ /* 0x000fe4000fffe0ff */
[----:B------:R-:W-:Y:S02]  /*acf0*/  UIADD3 UR7, UPT, UPT, UR7, 0x1200, URZ ;  /* 0x0000120007077890 */ /* 0x000fe4000fffe0ff */
[----:B--2---:R-:W-:Y:S02]  /*ad00*/  UIADD3 UR4, UP0, UPT, UR14, 0x780, URZ ;  /* 0x000007800e047890 */ /* 0x004fe4000ff1e0ff */
[----:B------:R-:W-:Y:S02]  /*ad10*/  UIADD3 UR14, UPT, UPT, UR47, 0x30, URZ ;  /* 0x000000302f0e7890 */ /* 0x000fe4000fffe0ff */
[----:B------:R-:W-:Y:S09]  /*ad20*/  UIADD3.X UR5, UPT, UPT, URZ, UR15, URZ, UP0, !UPT ;  /* 0x0000000fff057290 */ /* 0x000ff200087fe4ff */
[----:B------:R2:W-:Y:S02]  /*ad30*/  UTMASTG.5D.IM2COL [UR8], [UR4] ;  /* 0x00000008040073b5 */ /* 0x0005e40008060000 */
[----:B--2---:R-:W-:Y:S01]  /*ad40*/  UMOV UR8, UR7 ;  /* 0x0000000700087c82 */ /* 0x004fe20008000000 */
[----:B------:R-:W-:Y:S02]  /*ad50*/  UMOV UR9, UR14 ;  /* 0x0000000e00097c82 */ /* 0x000fe40008000000 */
[----:B------:R2:W-:Y:S02]  /*ad60*/  UTMASTG.5D.IM2COL [UR8], [UR4] ;  /* 0x00000008040073b5 */ /* 0x0005e40008060000 */
[----:B--2---:R0:W-:Y:S02]  /*ad70*/  UTMACMDFLUSH ;  /* 0x00000000000079b7 */ /* 0x0041e40000000000 */
.L_x_121:
[----:B------:R-:W-:Y:S05]  /*ad80*/  BSYNC.RECONVERGENT B0 ;  /* 0x0000000000007941 */ /* 0x000fea0003800200 */
.L_x_120:
[----:B------:R-:W-:Y:S01]  /*ad90*/  UIADD3 UR4, UPT, UPT, UR45, 0x1, URZ ;  /* 0x000000012d047890 */ /* 0x000fe2000fffe0ff */
[----:B------:R-:W-:Y:S03]  /*ada0*/  BSSY.RECONVERGENT B0, `(.L_x_122) ;  /* 0x0000008000007945 */ /* 0x000fe60003800200 */
[----:B------:R-:W-:Y:S04]  /*adb0*/  UISETP.NE.AND UP0, UPT, UR4, 0x3, UPT ;  /* 0x000000030400788c */ /* 0x000fe8000bf05270 */
[----:B------:R-:W-:Y:S02]  /*adc0*/  UISETP.EQ.XOR UP1, UPT, UR44, 0x3, !UP0 ;  /* 0x000000032c00788c */ /* 0x000fe4000c722a70 */
[----:B------:R-:W-:Y:S02]  /*add0*/  USEL UR48, UR4, URZ, UP0 ;  /* 0x000000ff04307287 */ /* 0x000fe40008000000 */
[----:B------:R-:W-:Y:S04]  /*ade0*/  USEL UR5, URZ, 0x1, !UP1 ;  /* 0x00000001ff057887 */ /* 0x000fe8000c800000 */
[----:B------:R-:W-:Y:S01]  /*adf0*/  ULOP3.LUT UR51, UR51, UR5, URZ, 0x3c, !UPT ;  /* 0x0000000533337292 */ /* 0x000fe2000f8e3cff */
[----:B------:R-:W-:Y:S11]  /*ae00*/  @P0 BRA `(.L_x_123) ;  /* 0x0000000000040947 */ /* 0x000ff60003800000 */
[----:B------:R-:W-:Y:S04]  /*ae10*/  DEPBAR.LE SB0, 0x1 ;  /* 0x000080400000791a */ /* 0x000fe80000000000 */
.L_x_123:
[----:B------:R-:W-:Y:S05]  /*ae20*/  BSYNC.RECONVERGENT B0 ;  /* 0x0000000000007941 */ /* 0x000fea0003800200 */
.L_x_122:
[----:B------:R-:W-:Y:S01]  /*ae30*/  BAR.SYNC.DEFER_BLOCKING 0x1, 0x80 ;  /* 0x0042000000007b1d */ /* 0x000fe20000010000 */
[----:B------:R-:W-:Y:S01]  /*ae40*/  UISETP.NE.AND UP0, UPT, UR50, -0x2, UPT ;  /* 0xfffffffe3200788c */ /* 0x000fe2000bf05270 */
[----:B------:R-:W-:Y:S08]  /*ae50*/  IADD3 R0, PT, PT, R22, 0x1, RZ ;  /* 0x0000000116007810 */ /* 0x000ff00007ffe0ff */
[----:B------:R-:W-:Y:S05]  /*ae60*/  BRA.U !UP0, `(.L_x_124) ;  /* 0x0000000108287547 */ /* 0x000fea000b800000 */
[----:B------:R-:W2:Y:S01]  /*ae70*/  S2R R2, SR_CgaCtaId ;  /* 0x0000000000027919 */ /* 0x000ea20000008800 */
[----:B------:R-:W-:Y:S01]  /*ae80*/  ISETP.NE.AND P0, PT, R73, RZ, PT ;  /* 0x000000ff4900720c */ /* 0x000fe20003f05270 */
[----:B------:R-:W-:Y:S01]  /*ae90*/  IMAD.U32 R3, RZ, RZ, UR49 ;  /* 0x00000031ff037e24 */ /* 0x000fe2000f8e00ff */
[----:B------:R-:W-:Y:S04]  /*aea0*/  UIADD3 UR4, UPT, UPT, UR49, 0x1, URZ ;  /* 0x0000000131047890 */ /* 0x000fe8000fffe0ff */
[----:B------:R-:W-:Y:S04]  /*aeb0*/  UISETP.NE.AND UP0, UPT, UR4, 0x3, UPT ;  /* 0x000000030400788c */ /* 0x000fe8000bf05270 */
[----:B------:R-:W-:Y:S03]  /*aec0*/  USEL UR49, UR4, URZ, UP0 ;  /* 0x000000ff04317287 */ /* 0x000fe60008000000 */
[----:B------:R-:W-:Y:S05]  /*aed0*/  @P0 LEA R3, R3, UR46, 0x3 ;  /* 0x0000002e03030c11 */ /* 0x000fea000f8e18ff */
[----:B------:R-:W-:Y:S05]  /*aee0*/  @P0 VIADD R3, R3, 0x98 ;  /* 0x0000009803030836 */ /* 0x000fea0000000000 */
[----:B--2---:R-:W-:Y:S04]  /*aef0*/  @P0 PRMT R2, R2, 0x654, R3 ;  /* 0x0000065402020816 */ /* 0x004fe80000000003 */
[----:B------:R2:W-:Y:S03]  /*af00*/  @P0 SYNCS.ARRIVE.TRANS64.RED.A1T0 RZ, [R2+URZ], RZ ;  /* 0x000000ff02ff09a7 */ /* 0x0005e600081004ff */
.L_x_124:
[----:B------:R-:W-:Y:S01]  /*af10*/  R2UR UR5, R56 ;  /* 0x00000000380572ca */ /* 0x000fe200000e0000 */
[----:B------:R-:W-:Y:S01]  /*af20*/  UISETP.NE.AND UP0, UPT, UR60, URZ, UPT ;  /* 0x000000ff3c00728c */ /* 0x000fe2000bf05270 */
[----:B------:R-:W-:Y:S01]  /*af30*/  R2UR UR4, R57 ;  /* 0x00000000390472ca */ /* 0x000fe200000e0000 */
[----:B------:R-:W-:Y:S01]  /*af40*/  UIADD3 UR50, UPT, UPT, UR50, 0x2, URZ ;  /* 0x0000000232327890 */ /* 0x000fe2000fffe0ff */
[C---:B------:R-:W-:Y:S01]  /*af50*/  ISETP.NE.AND P0, PT, R0.reuse, 0x2, PT ;  /* 0x000000020000780c */ /* 0x040fe20003f05270 */
[----:B------:R-:W-:Y:S01]  /*af60*/  UMOV UR45, UR61 ;  /* 0x0000003d002d7c82 */ /* 0x000fe20008000000 */
[----:B------:R-:W-:Y:S02]  /*af70*/  LOP3.LUT R63, R63, 0x1, RZ, 0x3c, !PT ;  /* 0x000000013f3f7812 */ /* 0x000fe400078e3cff */
[----:B------:R-:W-:Y:S02]  /*af80*/  SEL R3, RZ, 0x1, P0 ;  /* 0x00000001ff037807 */ /* 0x000fe40000000000 */
[----:B------:R-:W-:Y:S02]  /*af90*/  SEL R22, R0, RZ, P0 ;  /* 0x000000ff00167207 */ /* 0x000fe40000000000 */
[----:B------:R-:W-:Y:S01]  /*afa0*/  LOP3.LUT R64, R64, R3, RZ, 0x3c, !PT ;  /* 0x0000000340407212 */ /* 0x000fe200078e3cff */
[----:B------:R-:W-:Y:S02]  /*afb0*/  UIADD3 UR19, UPT, UPT, UR36, UR5, URZ ;  /* 0x0000000524137290 */ /* 0x000fe4000fffe0ff */
[----:B------:R-:W-:Y:S01]  /*afc0*/  UIADD3 UR44, UPT, UPT, UR37, UR4, URZ ;  /* 0x00000004252c7290 */ /* 0x000fe2000fffe0ff */
[----:B------:R-:W-:Y:S11]  /*afd0*/  BRA.U UP0, `(.L_x_125) ;  /* 0xffffffd900787547 */ /* 0x000ff6000b83ffff */
[----:B------:R-:W-:-:S13]  /*afe0*/  R2UR UR4, R60 ;  /* 0x000000003c0472ca */ /* 0x000fda00000e0000 */
[----:B------:R-:W-:-:S09]  /*aff0*/  UISETP.NE.AND UP0, UPT, UR4, URZ, UPT ;  /* 0x000000ff0400728c */ /* 0x000fd2000bf05270 */
[----:B------:R-:W-:Y:S05]  /*b000*/  BRA.U !UP0, `(.L_x_126) ;  /* 0x0000000108487547 */ /* 0x000fea000b800000 */
[----:B------:R-:W3:Y:S02]  /*b010*/  LDCU.64 UR4, c[0x0][0x990] ;  /* 0x00013200ff0477ac */ /* 0x000ee40008000a00 */
[----:B---3--:R-:W-:-:S04]  /*b020*/  UISETP.NE.U32.AND UP0, UPT, UR4, URZ, UPT ;  /* 0x000000ff0400728c */ /* 0x008fc8000bf05070 */
[----:B------:R-:W-:-:S09]  /*b030*/  UISETP.NE.AND.EX UP0, UPT, UR5, URZ, UPT, UP0 ;  /* 0x000000ff0500728c */ /* 0x000fd2000bf05300 */
[----:B------:R-:W-:Y:S05]  /*b040*/  BRA.U UP0, `(.L_x_127) ;  /* 0x00000001000c7547 */ /* 0x000fea000b800000 */
[----:B------:R-:W-:-:S13]  /*b050*/  FSETP.NEU.AND P0, PT, R27, RZ, PT ;  /* 0x000000ff1b00720b */ /* 0x000fda0003f0d000 */
[----:B------:R-:W-:Y:S05]  /*b060*/  @!P0 EXIT ;  /* 0x000000000000894d */ /* 0x000fea0003800000 */
[----:B------:R-:W-:Y:S05]  /*b070*/  BRA `(.L_x_126) ;  /* 0x00000000002c7947 */ /* 0x000fea0003800000 */
.L_x_127:
[----:B------:R-:W-:Y:S01]  /*b080*/  ISETP.NE.AND P0, PT, R72, RZ, PT ;  /* 0x000000ff4800720c */ /* 0x000fe20003f05270 */
[----:B------:R-:W-:-:S12]  /*b090*/  BSSY.RECONVERGENT B0, `(.L_x_126) ;  /* 0x0000009000007945 */ /* 0x000fd80003800200 */
[----:B------:R-:W-:Y:S05]  /*b0a0*/  @P0 BRA `(.L_x_128) ;  /* 0x0000000000140947 */ /* 0x000fea0003800000 */
[----:B------:R-:W3:Y:S02]  /*b0b0*/  LDCU.64 UR4, c[0x0][0x988] ;  /* 0x00013100ff0477ac */ /* 0x000ee40008000a00 */
[----:B---3--:R-:W-:-:S04]  /*b0c0*/  ISETP.NE.U32.AND P0, PT, RZ, UR4, PT ;  /* 0x00000004ff007c0c */ /* 0x008fc8000bf05070 */
[----:B------:R-:W-:-:S13]  /*b0d0*/  ISETP.NE.AND.EX P0, PT, RZ, UR5, PT, P0 ;  /* 0x00000005ff007c0c */ /* 0x000fda000bf05300 */
[----:B------:R-:W-:Y:S05]  /*b0e0*/  @!P0 EXIT ;  /* 0x000000000000894d */ /* 0x000fea0003800000 */
[----:B------:R-:W-:Y:S05]  /*b0f0*/  BRA `(.L_x_129) ;  /* 0x0000000000087947 */ /* 0x000fea0003800000 */
.L_x_128:
[----:B------:R-:W-:-:S13]  /*b100*/  FSETP.NEU.AND P0, PT, R27, RZ, PT ;  /* 0x000000ff1b00720b */ /* 0x000fda0003f0d000 */
[----:B------:R-:W-:Y:S05]  /*b110*/  @!P0 EXIT ;  /* 0x000000000000894d */ /* 0x000fea0003800000 */
.L_x_129:
[----:B------:R-:W-:Y:S05]  /*b120*/  BSYNC.RECONVERGENT B0 ;  /* 0x0000000000007941 */ /* 0x000fea0003800200 */
.L_x_126:
[----:B------:R-:W3:Y:S01]  /*b130*/  S2UR UR5, SR_CgaCtaId ;  /* 0x00000000000579c3 */ /* 0x000ee20000008800 */
[----:B------:R-:W-:Y:S01]  /*b140*/  ULEA UR4, UR49, UR46, 0x3 ;  /* 0x0000002e31047291 */ /* 0x000fe2000f8e18ff */
[----:B------:R-:W-:-:S04]  /*b150*/  DEPBAR.LE SB0, 0x0 ;  /* 0x000080000000791a */ /* 0x000fc80000000000 */
[----:B------:R-:W-:-:S04]  /*b160*/  UIADD3 UR4, UPT, UPT, UR4, 0x98, URZ ;  /* 0x0000009804047890 */ /* 0x000fc8000fffe0ff */
[----:B---3--:R-:W-:-:S09]  /*b170*/  UPRMT UR4, UR5, 0x654, UR4 ;  /* 0x0000065405047896 */ /* 0x008fd20008000004 */
[----:B------:R-:W-:Y:S01]  /*b180*/  SYNCS.ARRIVE.TRANS64.RED.A1T0 RZ, [UR4], RZ ;  /* 0x000000ffffff79a7 */ /* 0x000fe20008100404 */
[----:B------:R-:W-:Y:S05]  /*b190*/  EXIT ;  /* 0x000000000000794d */ /* 0x000fea0003800000 */
.L_x_24:
[----:B------:R-:W-:Y:S07]  /*b1a0*/  MOV R3, UR12 ;  /* 0x0000000c00037c02 */ /* 0x000fee0008000f00 */
.L_x_130:
[----:B---3--:R3:W1:Y:S02]  /*b1b0*/  SYNCS.PHASECHK.TRANS64.TRYWAIT P0, [R3+URZ+0x40], R28 ;  /* 0x0000401c030075a7 */ /* 0x00866400080011ff */
[----:B-1----:R-:W-:Y:S05]  /*b1c0*/  @!P0 NANOSLEEP.SYNCS 0x989680 ;  /* 0x009896800000895d */ /* 0x002fea0003900000 */
[----:B------:R-:W1:Y:S02]  /*b1d0*/  @!P0 SYNCS.PHASECHK.TRANS64 P0, [R3+URZ+0x40], R28 ;  /* 0x0000401c030085a7 */ /* 0x000e6400080010ff */
[----:B-1----:R-:W-:Y:S05]  /*b1e0*/  @!P0 BRA `(.L_x_130) ;  /* 0xfffffffc00f08947 */ /* 0x002fea000383ffff */
[----:B------:R-:W-:Y:S05]  /*b1f0*/  BRA `(.L_x_23) ;  /* 0xffffff7400747947 */ /* 0x000fea000383ffff */
.L_x_31:
[----:B------:R-:W-:Y:S07]  /*b200*/  MOV R23, UR7 ;  /* 0x0000000700177c02 */ /* 0x000fee0008000f00 */
.L_x_131:
[----:B---3--:R3:W4:Y:S02]  /*b210*/  SYNCS.PHASECHK.TRANS64.TRYWAIT P0, [R23+URZ+0x40], R30 ;  /* 0x0000401e170075a7 */ /* 0x00872400080011ff */
[----:B----4-:R-:W-:Y:S05]  /*b220*/  @!P0 NANOSLEEP.SYNCS 0x989680 ;  /* 0x009896800000895d */ /* 0x010fea0003900000 */
[----:B------:R-:W4:Y:S02]  /*b230*/  @!P0 SYNCS.PHASECHK.TRANS64 P0, [R23+URZ+0x40], R30 ;  /* 0x0000401e170085a7 */ /* 0x000f2400080010ff */
[----:B----4-:R-:W-:Y:S05]  /*b240*/  @!P0 BRA `(.L_x_131) ;  /* 0xfffffffc00f08947 */ /* 0x010fea000383ffff */
[----:B------:R-:W-:Y:S05]  /*b250*/  BRA `(.L_x_30) ;  /* 0xffffff90001c7947 */ /* 0x000fea000383ffff */
.L_x_36:
[----:B------:R-:W-:-:S07]  /*b260*/  MOV R0, UR63 ;  /* 0x0000003f00007c02 */ /* 0x000fce0008000f00 */
.L_x_132:
[----:B--2---:R2:W3:Y:S02]  /*b270*/  SYNCS.PHASECHK.TRANS64.TRYWAIT P0, [R0+URZ+0xc0], R3 ;  /* 0x0000c003000075a7 */ /* 0x0044e400080011ff */
[----:B---3--:R-:W-:Y:S05]  /*b280*/  @!P0 NANOSLEEP.SYNCS 0x989680 ;  /* 0x009896800000895d */ /* 0x008fea0003900000 */
[----:B------:R-:W3:Y:S02]  /*b290*/  @!P0 SYNCS.PHASECHK.TRANS64 P0, [R0+URZ+0xc0], R3 ;  /* 0x0000c003000085a7 */ /* 0x000ee400080010ff */
[----:B---3--:R-:W-:Y:S05]  /*b2a0*/  @!P0 BRA `(.L_x_132) ;  /* 0xfffffffc00f08947 */ /* 0x008fea000383ffff */
[----:B------:R-:W-:Y:S05]  /*b2b0*/  BRA `(.L_x_133) ;  /* 0xffffff9c00247947 */ /* 0x000fea000383ffff */
.L_x_40:
[----:B------:R-:W-:-:S07]  /*b2c0*/  MOV R0, UR4 ;  /* 0x0000000400007c02 */ /* 0x000fce0008000f00 */
.L_x_134:
[----:B--2---:R2:W3:Y:S02]  /*b2d0*/  SYNCS.PHASECHK.TRANS64.TRYWAIT P0, [R0+URZ], R3 ;  /* 0x00000003000075a7 */ /* 0x0044e400080011ff */
[----:B---3--:R-:W-:Y:S05]  /*b2e0*/  @!P0 NANOSLEEP.SYNCS 0x989680 ;  /* 0x009896800000895d */ /* 0x008fea0003900000 */
[----:B------:R-:W3:Y:S02]  /*b2f0*/  @!P0 SYNCS.PHASECHK.TRANS64 P0, [R0+URZ], R3 ;  /* 0x00000003000085a7 */ /* 0x000ee400080010ff */
[----:B---3--:R-:W-:Y:S05]  /*b300*/  @!P0 BRA `(.L_x_134) ;  /* 0xfffffffc00f08947 */ /* 0x008fea000383ffff */
[----:B------:R-:W-:Y:S05]  /*b310*/  BRA `(.L_x_135) ;  /* 0xffffffa400007947 */ /* 0x000fea000383ffff */
.L_x_41:
[----:B------:R-:W-:-:S07]  /*b320*/  MOV R0, UR5 ;  /* 0x0000000500007c02 */ /* 0x000fce0008000f00 */
.L_x_136:
[----:B--2---:R2:W3:Y:S02]  /*b330*/  SYNCS.PHASECHK.TRANS64.TRYWAIT P0, [R0+URZ], R3 ;  /* 0x00000003000075a7 */ /* 0x0044e400080011ff */
[----:B---3--:R-:W-:Y:S05]  /*b340*/  @!P0 NANOSLEEP.SYNCS 0x989680 ;  /* 0x009896800000895d */ /* 0x008fea0003900000 */
[----:B------:R-:W3:Y:S02]  /*b350*/  @!P0 SYNCS.PHASECHK.TRANS64 P0, [R0+URZ], R3 ;  /* 0x00000003000085a7 */ /* 0x000ee400080010ff */
[----:B---3--:R-:W-:Y:S05]  /*b360*/  @!P0 BRA `(.L_x_136) ;  /* 0xfffffffc00f08947 */ /* 0x008fea000383ffff */
[----:B------:R-:W-:Y:S05]  /*b370*/  BRA `(.L_x_137) ;  /* 0xffffffa400147947 */ /* 0x000fea000383ffff */
.L_x_42:
[----:B------:R-:W-:-:S07]  /*b380*/  MOV R0, UR5 ;  /* 0x0000000500007c02 */ /* 0x000fce0008000f00 */
.L_x_138:
[----:B--2---:R2:W3:Y:S02]  /*b390*/  SYNCS.PHASECHK.TRANS64.TRYWAIT P0, [R0+URZ], R3 ;  /* 0x00000003000075a7 */ /* 0x0044e400080011ff */
[----:B---3--:R-:W-:Y:S05]  /*b3a0*/  @!P0 NANOSLEEP.SYNCS 0x989680 ;  /* 0x009896800000895d */ /* 0x008fea0003900000 */
[----:B------:R-:W3:Y:S02]  /*b3b0*/  @!P0 SYNCS.PHASECHK.TRANS64 P0, [R0+URZ], R3 ;  /* 0x00000003000085a7 */ /* 0x000ee400080010ff */
[----:B---3--:R-:W-:Y:S05]  /*b3c0*/  @!P0 BRA `(.L_x_138) ;  /* 0xfffffffc00f08947 */ /* 0x008fea000383ffff */
[----:B------:R-:W-:Y:S05]  /*b3d0*/  BRA `(.L_x_139) ;  /* 0xffffffa400247947 */ /* 0x000fea000383ffff */
.L_x_43:
[----:B------:R-:W-:-:S07]  /*b3e0*/  MOV R0, UR5 ;  /* 0x0000000500007c02 */ /* 0x000fce0008000f00 */
.L_x_140:
[----:B--2---:R2:W3:Y:S02]  /*b3f0*/  SYNCS.PHASECHK.TRANS64.TRYWAIT P0, [R0+URZ], R3 ;  /* 0x00000003000075a7 */ /* 0x0044e400080011ff */
[----:B---3--:R-:W-:Y:S05]  /*b400*/  @!P0 NANOSLEEP.SYNCS 0x989680 ;  /* 0x009896800000895d */ /* 0x008fea0003900000 */
[----:B------:R-:W3:Y:S02]  /*b410*/  @!P0 SYNCS.PHASECHK.TRANS64 P0, [R0+URZ], R3 ;  /* 0x00000003000085a7 */ /* 0x000ee400080010ff */
[----:B---3--:R-:W-:Y:S05]  /*b420*/  @!P0 BRA `(.L_x_140) ;  /* 0xfffffffc00f08947 */ /* 0x008fea000383ffff */
[----:B------:R-:W-:Y:S05]  /*b430*/  BRA `(.L_x_141) ;  /* 0xffffffa400347947 */ /* 0x000fea000383ffff */
.L_x_44:
[----:B------:R-:W-:-:S07]  /*b440*/  MOV R0, UR5 ;  /* 0x0000000500007c02 */ /* 0x000fce0008000f00 */
.L_x_142:
[----:B--2---:R2:W3:Y:S02]  /*b450*/  SYNCS.PHASECHK.TRANS64.TRYWAIT P0, [R0+URZ], R3 ;  /* 0x00000003000075a7 */ /* 0x0044e400080011ff */
[----:B---3--:R-:W-:Y:S05]  /*b460*/  @!P0 NANOSLEEP.SYNCS 0x989680 ;  /* 0x009896800000895d */ /* 0x008fea0003900000 */
[----:B------:R-:W3:Y:S02]  /*b470*/  @!P0 SYNCS.PHASECHK.TRANS64 P0, [R0+URZ], R3 ;  /* 0x00000003000085a7 */ /* 0x000ee400080010ff */
[----:B---3--:R-:W-:Y:S05]  /*b480*/  @!P0 BRA `(.L_x_142) ;  /* 0xfffffffc00f08947 */ /* 0x008fea000383ffff */
[----:B------:R-:W-:Y:S05]  /*b490*/  BRA `(.L_x_143) ;  /* 0xffffffa400447947 */ /* 0x000fea000383ffff */
.L_x_45:
[----:B------:R-:W-:-:S07]  /*b4a0*/  MOV R0, UR5 ;  /* 0x0000000500007c02 */ /* 0x000fce0008000f00 */
.L_x_144:
[----:B--2---:R2:W3:Y:S02]  /*b4b0*/  SYNCS.PHASECHK.TRANS64.TRYWAIT P0, [R0+URZ], R3 ;  /* 0x00000003000075a7 */ /* 0x0044e400080011ff */
[----:B---3--:R-:W-:Y:S05]  /*b4c0*/  @!P0 NANOSLEEP.SYNCS 0x989680 ;  /* 0x009896800000895d */ /* 0x008fea0003900000 */
[----:B------:R-:W3:Y:S02]  /*b4d0*/  @!P0 SYNCS.PHASECHK.TRANS64 P0, [R0+URZ], R3 ;  /* 0x00000003000085a7 */ /* 0x000ee400080010ff */
[----:B---3--:R-:W-:Y:S05]  /*b4e0*/  @!P0 BRA `(.L_x_144) ;  /* 0xfffffffc00f08947 */ /* 0x008fea000383ffff */
[----:B------:R-:W-:Y:S05]  /*b4f0*/  BRA `(.L_x_145) ;  /* 0xffffffa400547947 */ /* 0x000fea000383ffff */
.L_x_46:
[----:B------:R-:W-:-:S07]  /*b500*/  MOV R0, UR5 ;  /* 0x0000000500007c02 */ /* 0x000fce0008000f00 */
.L_x_146:
[----:B--2---:R2:W3:Y:S02]  /*b510*/  SYNCS.PHASECHK.TRANS64.TRYWAIT P0, [R0+URZ], R3 ;  /* 0x00000003000075a7 */ /* 0x0044e400080011ff */
[----:B---3--:R-:W-:Y:S05]  /*b520*/  @!P0 NANOSLEEP.SYNCS 0x989680 ;  /* 0x009896800000895d */ /* 0x008fea0003900000 */
[----:B------:R-:W3:Y:S02]  /*b530*/  @!P0 SYNCS.PHASECHK.TRANS64 P0, [R0+URZ], R3 ;  /* 0x00000003000085a7 */ /* 0x000ee400080010ff */
[----:B---3--:R-:W-:Y:S05]  /*b540*/  @!P0 BRA `(.L_x_146) ;  /* 0xfffffffc00f08947 */ /* 0x008fea000383ffff */
[----:B------:R-:W-:Y:S05]  /*b550*/  BRA `(.L_x_147) ;  /* 0xffffffa400647947 */ /* 0x000fea000383ffff */
.L_x_49:
[----:B------:R-:W-:-:S07]  /*b560*/  MOV R4, UR4 ;  /* 0x0000000400047c02 */ /* 0x000fce0008000f00 */
.L_x_148:
[----:B--2---:R2:W3:Y:S02]  /*b570*/  SYNCS.PHASECHK.TRANS64.TRYWAIT P1, [R4+URZ+0xc8], R7 ;  /* 0x0000c807040075a7 */ /* 0x0044e400080211ff */
[----:B---3--:R-:W-:Y:S05]  /*b580*/  @!P1 NANOSLEEP.SYNCS 0x989680 ;  /* 0x009896800000995d */ /* 0x008fea0003900000 */
[----:B------:R-:W3:Y:S02]  /*b590*/  @!P1 SYNCS.PHASECHK.TRANS64 P1, [R4+URZ+0xc8], R7 ;  /* 0x0000c807040095a7 */ /* 0x000ee400080210ff */
[----:B---3--:R-:W-:Y:S05]  /*b5a0*/  @!P1 BRA `(.L_x_148) ;  /* 0xfffffffc00f09947 */ /* 0x008fea000383ffff */
[----:B------:R-:W-:Y:S05]  /*b5b0*/  BRA `(.L_x_149) ;  /* 0xffffffa400d47947 */ /* 0x000fea000383ffff */
.L_x_50:
[----:B--2---:R-:W-:-:S07]  /*b5c0*/  MOV R4, UR4 ;  /* 0x0000000400047c02 */ /* 0x004fce0008000f00 */
.L_x_150:
[----:B--2---:R2:W3:Y:S02]  /*b5d0*/  SYNCS.PHASECHK.TRANS64.TRYWAIT P1, [R4+URZ+0xc0], R5 ;  /* 0x0000c005040075a7 */ /* 0x0044e400080211ff */
[----:B---3--:R-:W-:Y:S05]  /*b5e0*/  @!P1 NANOSLEEP.SYNCS 0x989680 ;  /* 0x009896800000995d */ /* 0x008fea0003900000 */
[----:B------:R-:W3:Y:S02]  /*b5f0*/  @!P1 SYNCS.PHASECHK.TRANS64 P1, [R4+URZ+0xc0], R5 ;  /* 0x0000c005040095a7 */ /* 0x000ee400080210ff */
[----:B---3--:R-:W-:Y:S05]  /*b600*/  @!P1 BRA `(.L_x_150) ;  /* 0xfffffffc00f09947 */ /* 0x008fea000383ffff */
[----:B------:R-:W-:Y:S05]  /*b610*/  BRA `(.L_x_151) ;  /* 0xffffffa400dc7947 */ /* 0x000fea000383ffff */
.L_x_60:
[----:B--2---:R-:W-:-:S04]  /*b620*/  MOV R0, UR5 ;  /* 0x0000000500007c02 */ /* 0x004fc80008000f00 */
[----:B------:R2:W3:Y:S03]  /*b630*/  SYNCS.PHASECHK.TRANS64.TRYWAIT P0, [R0+URZ+0x8], R7 ;  /* 0x00000807000075a7 */ /* 0x0004e600080011ff */
[----:B---3--:R-:W-:Y:S05]  /*b640*/  @!P0 NANOSLEEP.SYNCS 0x989680 ;  /* 0x009896800000895d */ /* 0x008fea0003900000 */
[----:B------:R-:W3:Y:S02]  /*b650*/  @!P0 SYNCS.PHASECHK.TRANS64 P0, [R0+URZ+0x8], R7 ;  /* 0x00000807000085a7 */ /* 0x000ee400080010ff */
[----:B---3--:R-:W-:Y:S05]  /*b660*/  @!P0 BRA `(.L_x_60) ;  /* 0xfffffffc00ec8947 */ /* 0x008fea000383ffff */
[----:B------:R-:W-:Y:S05]  /*b670*/  BRA `(.L_x_59) ;  /* 0xffffffa800a87947 */ /* 0x000fea000383ffff */
.L_x_62:
[----:B------:R-:W-:Y:S01]  /*b680*/  BSSY B0, `(.L_x_152) ;  /* 0x0000006000007945 */ /* 0x000fe20003800000 */
[----:B------:R-:W-:-:S07]  /*b690*/  MOV R15, 0xffffffff ;  /* 0xffffffff000f7802 */ /* 0x000fce0000000f00 */
[----:B-12--5:R-:W-:Y:S05]  /*b6a0*/  WARPSYNC.COLLECTIVE R15, `(.L_x_153) ;  /* 0x000000000f0c7348 */ /* 0x026fea0003c00000 */
[----:B------:R-:W-:Y:S02]  /*b6b0*/  ELECT P6, UR79, PT ;  /* 0x00000000004f782f */ /* 0x000fe400038c0000 */
[----:B------:R-:W-:Y:S01]  /*b6c0*/  MOV R14, UR79 ;  /* 0x0000004f000e7c02 */ /* 0x000fe20008000f00 */
[----:B-12--5:R-:W-:Y:S10]  /*b6d0*/  ENDCOLLECTIVE ;  /* 0x000000000000791b */ /* 0x026ff40003800000 */
.L_x_153:
[----:B------:R-:W-:Y:S05]  /*b6e0*/  BSYNC B0 ;  /* 0x0000000000007941 */ /* 0x000fea0003800000 */
.L_x_152:
[----:B------:R-:W-:Y:S01]  /*b6f0*/  PLOP3.LUT P0, PT, P6, PT, PT, 0x80, 0x8 ;  /* 0x000000000008781c */ /* 0x000fe2000370f070 */
[----:B------:R-:W-:-:S12]  /*b700*/  BRA `(.L_x_154) ;  /* 0xffffffa800d47947 */ /* 0x000fd8000383ffff */
.L_x_64:
[----:B--2---:R-:W-:-:S04]  /*b710*/  MOV R0, UR5 ;  /* 0x0000000500007c02 */ /* 0x004fc80008000f00 */
[----:B------:R2:W3:Y:S03]  /*b720*/  SYNCS.PHASECHK.TRANS64.TRYWAIT P0, [R0+URZ+0x8], R5 ;  /* 0x00000805000075a7 */ /* 0x0004e600080011ff */
[----:B---3--:R-:W-:Y:S05]  /*b730*/  @!P0 NANOSLEEP.SYNCS 0x989680 ;  /* 0x009896800000895d */ /* 0x008fea0003900000 */
[----:B------:R-:W3:Y:S02]  /*b740*/  @!P0 SYNCS.PHASECHK.TRANS64 P0, [R0+URZ+0x8], R5 ;  /* 0x00000805000085a7 */ /* 0x000ee400080010ff */
[----:B---3--:R-:W-:Y:S05]  /*b750*/  @!P0 BRA `(.L_x_64) ;  /* 0xfffffffc00ec8947 */ /* 0x008fea000383ffff */
[----:B------:R-:W-:Y:S05]  /*b760*/  BRA `(.L_x_63) ;  /* 0xffffffa800d87947 */ /* 0x000fea000383ffff */
.L_x_65:
[----:B------:R-:W-:-:S07]  /*b770*/  MOV R4, UR22 ;  /* 0x0000001600047c02 */ /* 0x000fce0008000f00 */
.L_x_155:
[----:B-1----:R1:W2:Y:S02]  /*b780*/  SYNCS.PHASECHK.TRANS64.TRYWAIT P0, [R4+URZ+0xc0], R5 ;  /* 0x0000c005040075a7 */ /* 0x0022a400080011ff */
[----:B--2---:R-:W-:Y:S05]  /*b790*/  @!P0 NANOSLEEP.SYNCS 0x989680 ;  /* 0x009896800000895d */ /* 0x004fea0003900000 */
[----:B------:R-:W2:Y:S02]  /*b7a0*/  @!P0 SYNCS.PHASECHK.TRANS64 P0, [R4+URZ+0xc0], R5 ;  /* 0x0000c005040085a7 */ /* 0x000ea400080010ff */
[----:B--2---:R-:W-:Y:S05]  /*b7b0*/  @!P0 BRA `(.L_x_155) ;  /* 0xfffffffc00f08947 */ /* 0x004fea000383ffff */
[----:B------:R-:W-:Y:S05]  /*b7c0*/  BRA `(.L_x_156) ;  /* 0xffffffac00f07947 */ /* 0x000fea000383ffff */
.L_x_67:
[----:B------:R-:W-:-:S07]  /*b7d0*/  MOV R4, UR27 ;  /* 0x0000001b00047c02 */ /* 0x000fce0008000f00 */
.L_x_157:
[----:B-1----:R1:W2:Y:S02]  /*b7e0*/  SYNCS.PHASECHK.TRANS64.TRYWAIT P0, [R4+URZ+0xe0], R5 ;  /* 0x0000e005040075a7 */ /* 0x0022a400080011ff */
[----:B--2---:R-:W-:Y:S05]  /*b7f0*/  @!P0 NANOSLEEP.SYNCS 0x989680 ;  /* 0x009896800000895d */ /* 0x004fea0003900000 */
[----:B------:R-:W2:Y:S02]  /*b800*/  @!P0 SYNCS.PHASECHK.TRANS64 P0, [R4+URZ+0xe0], R5 ;  /* 0x0000e005040085a7 */ /* 0x000ea400080010ff */
[----:B--2---:R-:W-:Y:S05]  /*b810*/  @!P0 BRA `(.L_x_157) ;  /* 0xfffffffc00f08947 */ /* 0x004fea000383ffff */
[----:B------:R-:W-:Y:S05]  /*b820*/  BRA `(.L_x_66) ;  /* 0xffffffb000107947 */ /* 0x000fea000383ffff */
.L_x_71:
[----:B-1----:R-:W-:Y:S07]  /*b830*/  MOV R4, UR20 ;  /* 0x0000001400047c02 */ /* 0x002fee0008000f00 */
.L_x_158:
[----:B-1----:R1:W2:Y:S02]  /*b840*/  SYNCS.PHASECHK.TRANS64.TRYWAIT P0, [R4+URZ], R7 ;  /* 0x00000007040075a7 */ /* 0x0022a400080011ff */
[----:B--2---:R-:W-:Y:S05]  /*b850*/  @!P0 NANOSLEEP.SYNCS 0x989680 ;  /* 0x009896800000895d */ /* 0x004fea0003900000 */
[----:B------:R-:W2:Y:S02]  /*b860*/  @!P0 SYNCS.PHASECHK.TRANS64 P0, [R4+URZ], R7 ;  /* 0x00000007040085a7 */ /* 0x000ea400080010ff */
[----:B--2---:R-:W-:Y:S05]  /*b870*/  @!P0 BRA `(.L_x_158) ;  /* 0xfffffffc00f08947 */ /* 0x004fea000383ffff */
[----:B------:R-:W-:Y:S05]  /*b880*/  BRA `(.L_x_70) ;  /* 0xffffffb000347947 */ /* 0x000fea000383ffff */
.L_x_75:
[----:B--2---:R-:W-:-:S07]  /*b890*/  MOV R2, UR4 ;  /* 0x0000000400027c02 */ /* 0x004fce0008000f00 */
.L_x_159:
[----:B--2---:R2:W3:Y:S02]  /*b8a0*/  SYNCS.PHASECHK.TRANS64.TRYWAIT P0, [R2+URZ], R3 ;  /* 0x00000003020075a7 */ /* 0x0044e400080011ff */
[----:B---3--:R-:W-:Y:S05]  /*b8b0*/  @!P0 NANOSLEEP.SYNCS 0x989680 ;  /* 0x009896800000895d */ /* 0x008fea0003900000 */
[----:B------:R-:W3:Y:S02]  /*b8c0*/  @!P0 SYNCS.PHASECHK.TRANS64 P0, [R2+URZ], R3 ;  /* 0x00000003020085a7 */ /* 0x000ee400080010ff */
[----:B---3--:R-:W-:Y:S05]  /*b8d0*/  @!P0 BRA `(.L_x_159) ;  /* 0xfffffffc00f08947 */ /* 0x008fea000383ffff */
[----:B------:R-:W-:Y:S05]  /*b8e0*/  BRA `(.L_x_160) ;  /* 0xffffffb4009c7947 */ /* 0x000fea000383ffff */
.L_x_78:
[----:B------:R-:W-:-:S07]  /*b8f0*/  MOV R2, UR22 ;  /* 0x0000001600027c02 */ /* 0x000fce0008000f00 */
.L_x_161:
[----:B--2---:R2:W3:Y:S02]  /*b900*/  SYNCS.PHASECHK.TRANS64.TRYWAIT P1, [R2+URZ+0xf0], R3 ;  /* 0x0000f003020075a7 */ /* 0x0044e400080211ff */
[----:B---3--:R-:W-:Y:S05]  /*b910*/  @!P1 NANOSLEEP.SYNCS 0x989680 ;  /* 0x009896800000995d */ /* 0x008fea0003900000 */
[----:B------:R-:W3:Y:S02]  /*b920*/  @!P1 SYNCS.PHASECHK.TRANS64 P1, [R2+URZ+0xf0], R3 ;  /* 0x0000f003020095a7 */ /* 0x000ee400080210ff */
[----:B---3--:R-:W-:Y:S05]  /*b930*/  @!P1 BRA `(.L_x_161) ;  /* 0xfffffffc00f09947 */ /* 0x008fea000383ffff */
[----:B------:R-:W-:Y:S05]  /*b940*/  BRA `(.L_x_162) ;  /* 0xffffffb400e87947 */ /* 0x000fea000383ffff */
.L_x_83:
[----:B------:R-:W-:Y:S07]  /*b950*/  MOV R0, UR27 ;  /* 0x0000001b00007c02 */ /* 0x000fee0008000f00 */
.L_x_163:
[----:B---3--:R3:W4:Y:S02]  /*b960*/  SYNCS.PHASECHK.TRANS64.TRYWAIT P0, [R0+URZ+0xc0], R5 ;  /* 0x0000c005000075a7 */ /* 0x00872400080011ff */
[----:B----4-:R-:W-:Y:S05]  /*b970*/  @!P0 NANOSLEEP.SYNCS 0x989680 ;  /* 0x009896800000895d */ /* 0x010fea0003900000 */
[----:B------:R-:W4:Y:S02]  /*b980*/  @!P0 SYNCS.PHASECHK.TRANS64 P0, [R0+URZ+0xc0], R5 ;  /* 0x0000c005000085a7 */ /* 0x000f2400080010ff */
[----:B----4-:R-:W-:Y:S05]  /*b990*/  @!P0 BRA `(.L_x_163) ;  /* 0xfffffffc00f08947 */ /* 0x010fea000383ffff */
[----:B------:R-:W-:Y:S05]  /*b9a0*/  BRA `(.L_x_164) ;  /* 0xffffffbc00287947 */ /* 0x000fea000383ffff */
.L_x_86:
[----:B------:R-:W-:Y:S07]  /*b9b0*/  MOV R0, UR27 ;  /* 0x0000001b00007c02 */ /* 0x000fee0008000f00 */
.L_x_165:
[----:B---3--:R3:W4:Y:S02]  /*b9c0*/  SYNCS.PHASECHK.TRANS64.TRYWAIT P2, [R0+URZ+0xb8], R9 ;  /* 0x0000b809000075a7 */ /* 0x00872400080411ff */
[----:B----4-:R-:W-:Y:S05]  /*b9d0*/  @!P2 NANOSLEEP.SYNCS 0x989680 ;  /* 0x009896800000a95d */ /* 0x010fea0003900000 */
[----:B------:R-:W4:Y:S02]  /*b9e0*/  @!P2 SYNCS.PHASECHK.TRANS64 P2, [R0+URZ+0xb8], R9 ;  /* 0x0000b8090000a5a7 */ /* 0x000f2400080410ff */
[----:B----4-:R-:W-:Y:S05]  /*b9f0*/  @!P2 BRA `(.L_x_165) ;  /* 0xfffffffc00f0a947 */ /* 0x010fea000383ffff */
[----:B------:R-:W-:Y:S05]  /*ba00*/  BRA `(.L_x_85) ;  /* 0xffffffc000887947 */ /* 0x000fea000383ffff */
.L_x_89:
[----:B------:R-:W-:Y:S07]  /*ba10*/  MOV R2, UR17 ;  /* 0x0000001100027c02 */ /* 0x000fee0008000f00 */
.L_x_166:
[----:B-1----:R1:W3:Y:S02]  /*ba20*/  SYNCS.PHASECHK.TRANS64.TRYWAIT P1, [R2+URZ+0x98], R9 ;  /* 0x00009809020075a7 */ /* 0x0022e400080211ff */
[----:B---3--:R-:W-:Y:S05]  /*ba30*/  @!P1 NANOSLEEP.SYNCS 0x989680 ;  /* 0x009896800000995d */ /* 0x008fea0003900000 */
[----:B------:R-:W3:Y:S02]  /*ba40*/  @!P1 SYNCS.PHASECHK.TRANS64 P1, [R2+URZ+0x98], R9 ;  /* 0x00009809020095a7 */ /* 0x000ee400080210ff */
[----:B---3--:R-:W-:Y:S05]  /*ba50*/  @!P1 BRA `(.L_x_166) ;  /* 0xfffffffc00f09947 */ /* 0x008fea000383ffff */
[----:B------:R-:W-:Y:S05]  /*ba60*/  BRA `(.L_x_167) ;  /* 0xffffffc400447947 */ /* 0x000fea000383ffff */
.L_x_90:
[----:B------:R-:W-:Y:S07]  /*ba70*/  MOV R0, UR6 ;  /* 0x0000000600007c02 */ /* 0x000fee0008000f00 */
.L_x_168:
[----:B-1----:R1:W3:Y:S02]  /*ba80*/  SYNCS.PHASECHK.TRANS64.TRYWAIT P0, [R0+URZ+0x98], R9 ;  /* 0x00009809000075a7 */ /* 0x0022e400080011ff */
[----:B---3--:R-:W-:Y:S05]  /*ba90*/  @!P0 NANOSLEEP.SYNCS 0x989680 ;  /* 0x009896800000895d */ /* 0x008fea0003900000 */
[----:B------:R-:W3:Y:S02]  /*baa0*/  @!P0 SYNCS.PHASECHK.TRANS64 P0, [R0+URZ+0x98], R9 ;  /* 0x00009809000085a7 */ /* 0x000ee400080010ff */
[----:B---3--:R-:W-:Y:S05]  /*bab0*/  @!P0 BRA `(.L_x_168) ;  /* 0xfffffffc00f08947 */ /* 0x008fea000383ffff */
[----:B------:R-:W-:Y:S05]  /*bac0*/  BRA `(.L_x_169) ;  /* 0xffffffc400d07947 */ /* 0x000fea000383ffff */
.L_x_92:
[----:B------:R-:W-:-:S07]  /*bad0*/  MOV R0, UR4 ;  /* 0x0000000400007c02 */ /* 0x000fce0008000f00 */
.L_x_170:
[----:B-1----:R1:W3:Y:S02]  /*bae0*/  SYNCS.PHASECHK.TRANS64.TRYWAIT P0, [R0+URZ], R3 ;  /* 0x00000003000075a7 */ /* 0x0022e400080011ff */
[----:B---3--:R-:W-:Y:S05]  /*baf0*/  @!P0 NANOSLEEP.SYNCS 0x989680 ;  /* 0x009896800000895d */ /* 0x008fea0003900000 */
[----:B------:R-:W3:Y:S02]  /*bb00*/  @!P0 SYNCS.PHASECHK.TRANS64 P0, [R0+URZ], R3 ;  /* 0x00000003000085a7 */ /* 0x000ee400080010ff */
[----:B---3--:R-:W-:Y:S05]  /*bb10*/  @!P0 BRA `(.L_x_170) ;  /* 0xfffffffc00f08947 */ /* 0x008fea000383ffff */
[----:B------:R-:W-:Y:S05]  /*bb20*/  BRA `(.L_x_171) ;  /* 0xffffffc800807947 */ /* 0x000fea000383ffff */
.L_x_93:
[----:B------:R-:W-:-:S07]  /*bb30*/  MOV R0, UR5 ;  /* 0x0000000500007c02 */ /* 0x000fce0008000f00 */
.L_x_172:
[----:B-1----:R1:W3:Y:S02]  /*bb40*/  SYNCS.PHASECHK.TRANS64.TRYWAIT P0, [R0+URZ], R3 ;  /* 0x00000003000075a7 */ /* 0x0022e400080011ff */
[----:B---3--:R-:W-:Y:S05]  /*bb50*/  @!P0 NANOSLEEP.SYNCS 0x989680 ;  /* 0x009896800000895d */ /* 0x008fea0003900000 */
[----:B------:R-:W3:Y:S02]  /*bb60*/  @!P0 SYNCS.PHASECHK.TRANS64 P0, [R0+URZ], R3 ;  /* 0x00000003000085a7 */ /* 0x000ee400080010ff */
[----:B---3--:R-:W-:Y:S05]  /*bb70*/  @!P0 BRA `(.L_x_172) ;  /* 0xfffffffc00f08947 */ /* 0x008fea000383ffff */
[----:B------:R-:W-:Y:S05]  /*bb80*/  BRA `(.L_x_173) ;  /* 0xffffffc8008c7947 */ /* 0x000fea000383ffff */
.L_x_95:
[----:B------:R-:W-:Y:S07]  /*bb90*/  MOV R0, UR46 ;  /* 0x0000002e00007c02 */ /* 0x000fee0008000f00 */
.L_x_174:
[----:B-1----:R1:W2:Y:S02]  /*bba0*/  SYNCS.PHASECHK.TRANS64.TRYWAIT P0, [R0+URZ+0xc0], R3 ;  /* 0x0000c003000075a7 */ /* 0x0022a400080011ff */
[----:B--2---:R-:W-:Y:S05]  /*bbb0*/  @!P0 NANOSLEEP.SYNCS 0x989680 ;  /* 0x009896800000895d */ /* 0x004fea0003900000 */
[----:B------:R-:W2:Y:S02]  /*bbc0*/  @!P0 SYNCS.PHASECHK.TRANS64 P0, [R0+URZ+0xc0], R3 ;  /* 0x0000c003000085a7 */ /* 0x000ea400080010ff */
[----:B--2---:R-:W-:Y:S05]  /*bbd0*/  @!P0 BRA `(.L_x_174) ;  /* 0xfffffffc00f08947 */ /* 0x004fea000383ffff */
[----:B------:R-:W-:Y:S05]  /*bbe0*/  BRA `(.L_x_175) ;  /* 0xffffffcc00807947 */ /* 0x000fea000383ffff */
.L_x_105:
[----:B-1----:R1:W2:Y:S02]  /*bbf0*/  SYNCS.PHASECHK.TRANS64.TRYWAIT P1, [R0+URZ+0x80], R5 ;  /* 0x00008005000075a7 */ /* 0x0022a400080211ff */
[----:B--2---:R-:W-:Y:S05]  /*bc00*/  @!P1 NANOSLEEP.SYNCS 0x989680 ;  /* 0x009896800000995d */ /* 0x004fea0003900000 */
[----:B------:R-:W2:Y:S02]  /*bc10*/  @!P1 SYNCS.PHASECHK.TRANS64 P1, [R0+URZ+0x80], R5 ;  /* 0x00008005000095a7 */ /* 0x000ea400080210ff */
[----:B--2---:R-:W-:Y:S05]  /*bc20*/  @!P1 BRA `(.L_x_105) ;  /* 0xfffffffc00f09947 */ /* 0x004fea000383ffff */
[----:B------:R-:W-:Y:S05]  /*bc30*/  BRA `(.L_x_104) ;  /* 0xffffffdc007c7947 */ /* 0x000fea000383ffff */
.L_x_107:
[----:B-1----:R1:W3:Y:S02]  /*bc40*/  SYNCS.PHASECHK.TRANS64.TRYWAIT P0, [R74+URZ+0xd0], R3 ;  /* 0x0000d0034a0075a7 */ /* 0x0022e400080011ff */
[----:B---3--:R-:W-:Y:S05]  /*bc50*/  @!P0 NANOSLEEP.SYNCS 0x989680 ;  /* 0x009896800000895d */ /* 0x008fea0003900000 */
[----:B------:R-:W3:Y:S02]  /*bc60*/  @!P0 SYNCS.PHASECHK.TRANS64 P0, [R74+URZ+0xd0], R3 ;  /* 0x0000d0034a0085a7 */ /* 0x000ee400080010ff */
[----:B---3--:R-:W-:Y:S05]  /*bc70*/  @!P0 BRA `(.L_x_107) ;  /* 0xfffffffc00f08947 */ /* 0x008fea000383ffff */
[----:B------:R-:W-:Y:S05]  /*bc80*/  BRA `(.L_x_106) ;  /* 0xffffffdc00b47947 */ /* 0x000fea000383ffff */
.L_x_118:
[----:B-1----:R1:W3:Y:S02]  /*bc90*/  SYNCS.PHASECHK.TRANS64.TRYWAIT P0, [R3+URZ+0x80], R32 ;  /* 0x00008020030075a7 */ /* 0x0022e400080011ff */
[----:B---3--:R-:W-:Y:S05]  /*bca0*/  @!P0 NANOSLEEP.SYNCS 0x989680 ;  /* 0x009896800000895d */ /* 0x008fea0003900000 */
[----:B------:R-:W3:Y:S02]  /*bcb0*/  @!P0 SYNCS.PHASECHK.TRANS64 P0, [R3+URZ+0x80], R32 ;  /* 0x00008020030085a7 */ /* 0x000ee400080010ff */
[----:B---3--:R-:W-:Y:S05]  /*bcc0*/  @!P0 BRA `(.L_x_118) ;  /* 0xfffffffc00f08947 */ /* 0x008fea000383ffff */
[----:B------:R-:W-:Y:S05]  /*bcd0*/  BRA `(.L_x_117) ;  /* 0xffffffe800087947 */ /* 0x000fea000383ffff */
        .weak           $__internal_0_$__cuda_sm10x_tcgen05_guardrail_trap_col_being_dealloced_not_returned_by_alloc
        .type           $__internal_0_$__cuda_sm10x_tcgen05_guardrail_trap_col_being_dealloced_not_returned_by_alloc,@function
        .size           $__internal_0_$__cuda_sm10x_tcgen05_guardrail_trap_col_being_dealloced_not_returned_by_alloc,($__internal_1_$__cuda_sm10x_tcgen05_guardrail_trap_phase_invalid_during_alloc - $__internal_0_$__cuda_sm10x_tcgen05_guardrail_trap_col_being_dealloced_not_returned_by_alloc)
$__internal_0_$__cuda_sm10x_tcgen05_guardrail_trap_col_being_dealloced_not_returned_by_alloc:
[----:B------:R-:W-:Y:S05]  /*bce0*/  BPT.TRAP 0x1 ;  /* 0x000000040000795c */ /* 0x000fea0000300000 */
[----:B------:R-:W-:-:S04]  /*bcf0*/  HFMA2 R3, -RZ, RZ, 0, 0 ;  /* 0x00000000ff037431 */ /* 0x000fc800000001ff */
[----:B------:R-:W-:Y:S05]  /*bd00*/  RET.REL.NODEC R2 `(_ZN7cutlass13device_kernelINS_4conv6kernel13ConvUniversalINS1_16ConvProblemShapeILNS1_8OperatorE1ELi3EEENS1_10collective14CollectiveConvINS1_47MainloopSm100TmaUmmaWarpSpecializedImplicitGemmILS5_1ELi8ELi3ELi1ELi2EN4cute5tupleIJNSA_1CILi2EEENSC_ILi1EEESE_EEEEENSB_IJNSC_ILi128EEENSC_ILi64EEENSB_IJSI_EEEEEENS_10tfloat32_tESL_NSA_8TiledMMAINSA_8MMA_AtomIJNSA_23SM100_MMA_TF32_2x1SM_SSISL_SL_fLi128ELi64ELNSA_4UMMA5MajorE0ELSQ_1ELNSP_7ScaleInE0ELSR_0EEEEEENSA_6LayoutINSB_IJSE_SE_SE_EEENSB_IJNSC_ILi0EEESW_SW_EEEEENSB_IJNSA_10UnderscoreESZ_SZ_EEEEENS7_6detail27Sm100ImplicitGemmTileTraitsINSA_25SM100_TMA_2SM_LOAD_IM2COLENSA_14ComposedLayoutINSA_7SwizzleILi3ELi4ELi3EEENSA_18smem_ptr_flag_bitsILi32EEENSU_INSB_IJNSC_ILi8EEENSC_ILi32EEEEEENSB_IJS1B_SE_EEEEEEEvEENS13_INSA_18SM100_TMA_2SM_LOADENS15_INS16_ILi2ELi5ELi2EEES19_NSU_INSB_IJS1B_NSC_ILi4EEEEEENSB_IJSE_S1B_EEEEEEEvEEEENS_8epilogue10collective18CollectiveEpilogueINS1Q_23Sm100TmaWarpSpecializedILi3ELi2ELi16ELb1ELb0EEEJNSB_IJSI_SI_SJ_EEENSB_IJNSU_ISI_SE_EENSU_INSB_IJNSC_ILi16EEESD_EEES1L_EEEEESL_NSB_IJNSB_IJllllEEESE_SW_EEESL_S22_NS1Q_6fusion15FusionCallbacksIS1U_NS23_17LinearCombinationISL_fSL_fLNS_15FloatRoundStyleE2EEES1V_S20_JEEENSA_5SM1004TMEM4LOAD26SM100_TMEM_LOAD_32dp32b16xENSA_20SM90_TMA_LOAD_IM2COLENS15_INS16_ILi2ELi4ELi3EEES19_NSU_INSB_IJS1A_S1X_EEENSB_IJS1X_SE_EEEEEEENSA_39AutoVectorizingCopyWithAssumedAlignmentILi128EEENSA_21SM90_TMA_STORE_IM2COLES2I_S2K_S2K_EEEvvEEEEvNT_6ParamsE) ;  /* 0xffffff4002bc7950 */ /* 0x000fea0003c3ffff */
        .weak           $__internal_1_$__cuda_sm10x_tcgen05_guardrail_trap_phase_invalid_during_alloc
        .type           $__internal_1_$__cuda_sm10x_tcgen05_guardrail_trap_phase_invalid_during_alloc,@function
        .size           $__internal_1_$__cuda_sm10x_tcgen05_guardrail_trap_phase_invalid_during_alloc,($__internal_2_$__cuda_sm10x_tcgen05_guardrail_trap_unallocated_columns_being_dealloced - $__internal_1_$__cuda_sm10x_tcgen05_guardrail_trap_phase_invalid_during_alloc)
$__internal_1_$__cuda_sm10x_tcgen05_guardrail_trap_phase_invalid_during_alloc:
[----:B------:R-:W-:Y:S05]  /*bd10*/  BPT.TRAP 0x1 ;  /* 0x000000040000795c */ /* 0x000fea0000300000 */
[----:B------:R-:W-:-:S04]  /*bd20*/  MOV R5, 0x0 ;  /* 0x0000000000057802 */ /* 0x000fc80000000f00 */
[----:B------:R-:W-:Y:S05]  /*bd30*/  RET.REL.NODEC R4 `(_ZN7cutlass13device_kernelINS_4conv6kernel13ConvUniversalINS1_16ConvProblemShapeILNS1_8OperatorE1ELi3EEENS1_10collective14CollectiveConvINS1_47MainloopSm100TmaUmmaWarpSpecializedImplicitGemmILS5_1ELi8ELi3ELi1ELi2EN4cute5tupleIJNSA_1CILi2EEENSC_ILi1EEESE_EEEEENSB_IJNSC_ILi128EEENSC_ILi64EEENSB_IJSI_EEEEEENS_10tfloat32_tESL_NSA_8TiledMMAINSA_8MMA_AtomIJNSA_23SM100_MMA_TF32_2x1SM_SSISL_SL_fLi128ELi64ELNSA_4UMMA5MajorE0ELSQ_1ELNSP_7ScaleInE0ELSR_0EEEEEENSA_6LayoutINSB_IJSE_SE_SE_EEENSB_IJNSC_ILi0EEESW_SW_EEEEENSB_IJNSA_10UnderscoreESZ_SZ_EEEEENS7_6detail27Sm100ImplicitGemmTileTraitsINSA_25SM100_TMA_2SM_LOAD_IM2COLENSA_14ComposedLayoutINSA_7SwizzleILi3ELi4ELi3EEENSA_18smem_ptr_flag_bitsILi32EEENSU_INSB_IJNSC_ILi8EEENSC_ILi32EEEEEENSB_IJS1B_SE_EEEEEEEvEENS13_INSA_18SM100_TMA_2SM_LOADENS15_INS16_ILi2ELi5ELi2EEES19_NSU_INSB_IJS1B_NSC_ILi4EEEEEENSB_IJSE_S1B_EEEEEEEvEEEENS_8epilogue10collective18CollectiveEpilogueINS1Q_23Sm100TmaWarpSpecializedILi3ELi2ELi16ELb1ELb0EEEJNSB_IJSI_SI_SJ_EEENSB_IJNSU_ISI_SE_EENSU_INSB_IJNSC_ILi16EEESD_EEES1L_EEEEESL_NSB_IJNSB_IJllllEEESE_SW_EEESL_S22_NS1Q_6fusion15FusionCallbacksIS1U_NS23_17LinearCombinationISL_fSL_fLNS_15FloatRoundStyleE2EEES1V_S20_JEEENSA_5SM1004TMEM4LOAD26SM100_TMEM_LOAD_32dp32b16xENSA_20SM90_TMA_LOAD_IM2COLENS15_INS16_ILi2ELi4ELi3EEES19_NSU_INSB_IJS1A_S1X_EEENSB_IJS1X_SE_EEEEEEENSA_39AutoVectorizingCopyWithAssumedAlignmentILi128EEENSA_21SM90_TMA_STORE_IM2COLES2I_S2K_S2K_EEEvvEEEEvNT_6ParamsE) ;  /* 0xffffff4004b07950 */ /* 0x000fea0003c3ffff */
        .weak           $__internal_2_$__cuda_sm10x_tcgen05_guardrail_trap_unallocated_columns_being_dealloced
        .type           $__internal_2_$__cuda_sm10x_tcgen05_guardrail_trap_unallocated_columns_being_dealloced,@function
        .size           $__internal_2_$__cuda_sm10x_tcgen05_guardrail_trap_unallocated_columns_being_dealloced,(.L_x_177 - $__internal_2_$__cuda_sm10x_tcgen05_guardrail_trap_unallocated_columns_being_dealloced)
$__internal_2_$__cuda_sm10x_tcgen05_guardrail_trap_unallocated_columns_being_dealloced:
[----:B------:R-:W-:Y:S05]  /*bd40*/  BPT.TRAP 0x1 ;  /* 0x000000040000795c */ /* 0x000fea0000300000 */
[----:B------:R-:W-:-:S04]  /*bd50*/  HFMA2 R3, -RZ, RZ, 0, 0 ;  /* 0x00000000ff037431 */ /* 0x000fc800000001ff */
[----:B------:R-:W-:Y:S05]  /*bd60*/  RET.REL.NODEC R2 `(_ZN7cutlass13device_kernelINS_4conv6kernel13ConvUniversalINS1_16ConvProblemShapeILNS1_8OperatorE1ELi3EEENS1_10collective14CollectiveConvINS1_47MainloopSm100TmaUmmaWarpSpecializedImplicitGemmILS5_1ELi8ELi3ELi1ELi2EN4cute5tupleIJNSA_1CILi2EEENSC_ILi1EEESE_EEEEENSB_IJNSC_ILi128EEENSC_ILi64EEENSB_IJSI_EEEEEENS_10tfloat32_tESL_NSA_8TiledMMAINSA_8MMA_AtomIJNSA_23SM100_MMA_TF32_2x1SM_SSISL_SL_fLi128ELi64ELNSA_4UMMA5MajorE0ELSQ_1ELNSP_7ScaleInE0ELSR_0EEEEEENSA_6LayoutINSB_IJSE_SE_SE_EEENSB_IJNSC_ILi0EEESW_SW_EEEEENSB_IJNSA_10UnderscoreESZ_SZ_EEEEENS7_6detail27Sm100ImplicitGemmTileTraitsINSA_25SM100_TMA_2SM_LOAD_IM2COLENSA_14ComposedLayoutINSA_7SwizzleILi3ELi4ELi3EEENSA_18smem_ptr_flag_bitsILi32EEENSU_INSB_IJNSC_ILi8EEENSC_ILi32EEEEEENSB_IJS1B_SE_EEEEEEEvEENS13_INSA_18SM100_TMA_2SM_LOADENS15_INS16_ILi2ELi5ELi2EEES19_NSU_INSB_IJS1B_NSC_ILi4EEEEEENSB_IJSE_S1B_EEEEEEEvEEEENS_8epilogue10collective18CollectiveEpilogueINS1Q_23Sm100TmaWarpSpecializedILi3ELi2ELi16ELb1ELb0EEEJNSB_IJSI_SI_SJ_EEENSB_IJNSU_ISI_SE_EENSU_INSB_IJNSC_ILi16EEESD_EEES1L_EEEEESL_NSB_IJNSB_IJllllEEESE_SW_EEESL_S22_NS1Q_6fusion15FusionCallbacksIS1U_NS23_17LinearCombinationISL_fSL_fLNS_15FloatRoundStyleE2EEES1V_S20_JEEENSA_5SM1004TMEM4LOAD26SM100_TMEM_LOAD_32dp32b16xENSA_20SM90_TMA_LOAD_IM2COLENS15_INS16_ILi2ELi4ELi3EEES19_NSU_INSB_IJS1A_S1X_EEENSB_IJS1X_SE_EEEEEEENSA_39AutoVectorizingCopyWithAssumedAlignmentILi128EEENSA_21SM90_TMA_STORE_IM2COLES2I_S2K_S2K_EEEvvEEEEvNT_6ParamsE) ;  /* 0xffffff4002a47950 */ /* 0x000fea0003c3ffff */
.L_x_176:
[----:B------:R-:W-:-:S00]  /*bd70*/  BRA `(.L_x_176) ;  /* 0xfffffffc00fc7947 */ /* 0x000fc0000383ffff */
[----:B------:R-:W-:-:S00]  /*bd80*/  NOP ;  /* 0x0000000000007918 */ /* 0x000fc00000000000 */
[----:B------:R-:W-:-:S00]  /*bd90*/  NOP ;  /* 0x0000000000007918 */ /* 0x000fc00000000000 */
[----:B------:R-:W-:-:S00]  /*bda0*/  NOP ;  /* 0x0000000000007918 */ /* 0x000fc00000000000 */
[----:B------:R-:W-:-:S00]  /*bdb0*/  NOP ;  /* 0x0000000000007918 */ /* 0x000fc00000000000 */
[----:B------:R-:W-:-:S00]  /*bdc0*/  NOP ;  /* 0x0000000000007918 */ /* 0x000fc00000000000 */
[----:B------:R-:W-:-:S00]  /*bdd0*/  NOP ;  /* 0x0000000000007918 */ /* 0x000fc00000000000 */
[----:B------:R-:W-:-:S00]  /*bde0*/  NOP ;  /* 0x0000000000007918 */ /* 0x000fc00000000000 */
[----:B------:R-:W-:-:S00]  /*bdf0*/  NOP ;  /* 0x0000000000007918 */ /* 0x000fc00000000000 */
.L_x_177:


//--------------------- .nv.global.init           --------------------------
	.section	.nv.global.init,"aw",@progbits
.nv.global.init:
	.type		$str$29,@object
	.size		$str$29,($str$30 - $str$29)
$str$29:
        /*0000*/ 	.byte	0x28, 0x61, 0x64, 0x64, 0x72, 0x65, 0x73, 0x73, 0x20, 0x26, 0x20, 0x6d, 0x61, 0x73, 0x6b, 0x29
        /*0010*/ 	.byte	0x20, 0x3d, 0x3d, 0x20, 0x30, 0x00
	.type		$str$30,@object
	.size		$str$30,($str$28 - $str$30)
$str$30:
        /*0016*/ 	.byte	0x2f, 0x74, 0x6d, 0x70, 0x2f, 0x63, 0x75, 0x74, 0x6c, 0x61, 0x73, 0x73, 0x5f, 0x73, 0x77, 0x65
        /*0026*/ 	.byte	0x65, 0x70, 0x5f, 0x73, 0x72, 0x63, 0x2f, 0x69, 0x6e, 0x63, 0x6c, 0x75, 0x64, 0x65, 0x2f, 0x63
        /*0036*/ 	.byte	0x75, 0x74, 0x65, 0x2f, 0x70, 0x6f, 0x69, 0x6e, 0x74, 0x65, 0x72, 0x5f, 0x66, 0x6c, 0x61, 0x67
        /*0046*/ 	.byte	0x67, 0x65, 0x64, 0x2e, 0x68, 0x70, 0x70, 0x00
	.type		$str$28,@object
	.size		$str$28,($str$27 - $str$28)
$str$28:
        /*004e*/ 	.byte	0x2f, 0x74, 0x6d, 0x70, 0x2f, 0x63, 0x75, 0x74, 0x6c, 0x61, 0x73, 0x73, 0x5f, 0x73, 0x77, 0x65
        /*005e*/ 	.byte	0x65, 0x70, 0x5f, 0x73, 0x72, 0x63, 0x2f, 0x69, 0x6e, 0x63, 0x6c, 0x75, 0x64, 0x65, 0x2f, 0x63
        /*006e*/ 	.byte	0x75, 0x74, 0x65, 0x2f, 0x61, 0x74, 0x6f, 0x6d, 0x2f, 0x63, 0x6f, 0x70, 0x79, 0x5f, 0x74, 0x72
        /*007e*/ 	.byte	0x61, 0x69, 0x74, 0x73, 0x5f, 0x73, 0x6d, 0x31, 0x30, 0x30, 0x2e, 0x68, 0x70, 0x70, 0x00
	.type		$str$27,@object
	.size		$str$27,(__unnamed_1 - $str$27)
$str$27:
        /*008d*/ 	.byte	0x28, 0x28, 0x75, 0x69, 0x6e, 0x74, 0x33, 0x32, 0x5f, 0x74, 0x28, 0x74, 0x68, 0x72, 0x65, 0x61
        /*009d*/ 	.byte	0x64, 0x49, 0x64, 0x78, 0x2e, 0x78, 0x29, 0x20, 0x2f, 0x20, 0x33, 0x32, 0x29, 0x20, 0x25, 0x20
        /*00ad*/ 	.byte	0x34, 0x29, 0x20, 0x3d, 0x3d, 0x20, 0x28, 0x28, 0x28, 0x74, 0x6d, 0x65, 0x6d, 0x5f, 0x61, 0x64
        /*00bd*/ 	.byte	0x64, 0x72, 0x20, 0x3e, 0x3e, 0x20, 0x31, 0x36, 0x29, 0x20, 0x2f, 0x20, 0x33, 0x32, 0x29, 0x20
        /*00cd*/ 	.byte	0x25, 0x20, 0x34, 0x29, 0x00
	.type		__unnamed_1,@object
	.size		__unnamed_1,(__unnamed_2 - __unnamed_1)
__unnamed_1:
        /*00d2*/ 	.byte	0x61, 0x75, 0x74, 0x6f, 0x20, 0x63, 0x75, 0x74, 0x65, 0x3a, 0x3a, 0x61, 0x73, 0x5f, 0x70, 0x6f
        /* <DEDUP_REMOVED lines=24> */
        /*0262*/ 	.byte	0x43, 0x3c, 0x32, 0x30, 0x34, 0x38, 0x3e, 0x3e, 0x3e, 0x3e, 0x5d, 0x00
	.type		__unnamed_2,@object
	.size		__unnamed_2,(.L_2 - __unnamed_2)
__unnamed_2:
        /* <DEDUP_REMOVED lines=42> */
        /*050e*/ 	.byte	0x3e, 0x5d, 0x00
.L_2:


//--------------------- .nv.shared._ZN7cutlass13device_kernelINS_4conv6kernel13ConvUniversalINS1_16ConvProblemShapeILNS1_8OperatorE1ELi3EEENS1_10collective14CollectiveConvINS1_47MainloopSm100TmaUmmaWarpSpecializedImplicitGemmILS5_1ELi8ELi3ELi1ELi2EN4cute5tupleIJNSA_1CILi2EEENSC_ILi1EEESE_EEEEENSB_IJNSC_ILi128EEENSC_ILi64EEENSB_IJSI_EEEEEENS_10tfloat32_tESL_NSA_8TiledMMAINSA_8MMA_AtomIJNSA_23SM100_MMA_TF32_2x1SM_SSISL_SL_fLi128ELi64ELNSA_4UMMA5MajorE0ELSQ_1ELNSP_7ScaleInE0ELSR_0EEEEEENSA_6LayoutINSB_IJSE_SE_SE_EEENSB_IJNSC_ILi0EEESW_SW_EEEEENSB_IJNSA_10UnderscoreESZ_SZ_EEEEENS7_6detail27Sm100ImplicitGemmTileTraitsINSA_25SM100_TMA_2SM_LOAD_IM2COLENSA_14ComposedLayoutINSA_7SwizzleILi3ELi4ELi3EEENSA_18smem_ptr_flag_bitsILi32EEENSU_INSB_IJNSC_ILi8EEENSC_ILi32EEEEEENSB_IJS1B_SE_EEEEEEEvEENS13_INSA_18SM100_TMA_2SM_LOADENS15_INS16_ILi2ELi5ELi2EEES19_NSU_INSB_IJS1B_NSC_ILi4EEEEEENSB_IJSE_S1B_EEEEEEEvEEEENS_8epilogue10collective18CollectiveEpilogueINS1Q_23Sm100TmaWarpSpecializedILi3ELi2ELi16ELb1ELb0EEEJNSB_IJSI_SI_SJ_EEENSB_IJNSU_ISI_SE_EENSU_INSB_IJNSC_ILi16EEESD_EEES1L_EEEEESL_NSB_IJNSB_IJllllEEESE_SW_EEESL_S22_NS1Q_6fusion15FusionCallbacksIS1U_NS23_17LinearCombinationISL_fSL_fLNS_15FloatRoundStyleE2EEES1V_S20_JEEENSA_5SM1004TMEM4LOAD26SM100_TMEM_LOAD_32dp32b16xENSA_20SM90_TMA_LOAD_IM2COLENS15_INS16_ILi2ELi4ELi3EEES19_NSU_INSB_IJS1A_S1X_EEENSB_IJS1X_SE_EEEEEEENSA_39AutoVectorizingCopyWithAssumedAlignmentILi128EEENSA_21SM90_TMA_STORE_IM2COLES2I_S2K_S2K_EEEvvEEEEvNT_6ParamsE --------------------------
	.section	.nv.shared._ZN7cutlass13device_kernelINS_4conv6kernel13ConvUniversalINS1_16ConvProblemShapeILNS1_8OperatorE1ELi3EEENS1_10collective14CollectiveConvINS1_47MainloopSm100TmaUmmaWarpSpecializedImplicitGemmILS5_1ELi8ELi3ELi1ELi2EN4cute5tupleIJNSA_1CILi2EEENSC_ILi1EEESE_EEEEENSB_IJNSC_ILi128EEENSC_ILi64EEENSB_IJSI_EEEEEENS_10tfloat32_tESL_NSA_8TiledMMAINSA_8MMA_AtomIJNSA_23SM100_MMA_TF32_2x1SM_SSISL_SL_fLi128ELi64ELNSA_4UMMA5MajorE0ELSQ_1ELNSP_7ScaleInE0ELSR_0EEEEEENSA_6LayoutINSB_IJSE_SE_SE_EEENSB_IJNSC_ILi0EEESW_SW_EEEEENSB_IJNSA_10UnderscoreESZ_SZ_EEEEENS7_6detail27Sm100ImplicitGemmTileTraitsINSA_25SM100_TMA_2SM_LOAD_IM2COLENSA_14ComposedLayoutINSA_7SwizzleILi3ELi4ELi3EEENSA_18smem_ptr_flag_bitsILi32EEENSU_INSB_IJNSC_ILi8EEENSC_ILi32EEEEEENSB_IJS1B_SE_EEEEEEEvEENS13_INSA_18SM100_TMA_2SM_LOADENS15_INS16_ILi2ELi5ELi2EEES19_NSU_INSB_IJS1B_NSC_ILi4EEEEEENSB_IJSE_S1B_EEEEEEEvEEEENS_8epilogue10collective18CollectiveEpilogueINS1Q_23Sm100TmaWarpSpecializedILi3ELi2ELi16ELb1ELb0EEEJNSB_IJSI_SI_SJ_EEENSB_IJNSU_ISI_SE_EENSU_INSB_IJNSC_ILi16EEESD_EEES1L_EEEEESL_NSB_IJNSB_IJllllEEESE_SW_EEESL_S22_NS1Q_6fusion15FusionCallbacksIS1U_NS23_17LinearCombinationISL_fSL_fLNS_15FloatRoundStyleE2EEES1V_S20_JEEENSA_5SM1004TMEM4LOAD26SM100_TMEM_LOAD_32dp32b16xENSA_20SM90_TMA_LOAD_IM2COLENS15_INS16_ILi2ELi4ELi3EEES19_NSU_INSB_IJS1A_S1X_EEENSB_IJS1X_SE_EEEEEEENSA_39AutoVectorizingCopyWithAssumedAlignmentILi128EEENSA_21SM90_TMA_STORE_IM2COLES2I_S2K_S2K_EEEvvEEEEvNT_6ParamsE,"aw",@nobits
	.sectionflags	@""
	.align	16
	.zero		1024


//--------------------- .nv.shared.reserved.0     --------------------------
	.section	.nv.shared.reserved.0,"aw",@nobits
	.weak		__nv_reservedSMEM_offset_0_alias
	.size		__nv_reservedSMEM_offset_0_alias, 0, 64
	.other		__nv_reservedSMEM_offset_0_alias,@"STO_CUDA_RESERVED_SHARED STV_DEFAULT"
__nv_reservedSMEM_offset_0_alias:
	.zero		0
.nv.shared.reserved.0:
	.zero		64
	.weak		__nv_reservedSMEM_tcgen05_partition
	.type		__nv_reservedSMEM_tcgen05_partition,@object
	.size		__nv_reservedSMEM_tcgen05_partition,(.L_0 - __nv_reservedSMEM_tcgen05_partition)
__nv_reservedSMEM_tcgen05_partition:
	.zero		32
.L_0:


//--------------------- .nv.global                --------------------------
	.section	.nv.global,"aw",@nobits
.nv.global:
	.type		_ZN39_INTERNAL_30768d6b_4_k_cu_572e4831_34154cute1_E,@object
	.size		_ZN39_INTERNAL_30768d6b_4_k_cu_572e4831_34154cute1_E,(_ZN39_INTERNAL_30768d6b_4_k_cu_572e4831_34154cuda3std3__45__cpo6cbeginE - _ZN39_INTERNAL_30768d6b_4_k_cu_572e4831_34154cute1_E)
_ZN39_INTERNAL_30768d6b_4_k_cu_572e4831_34154cute1_E:
	.zero		1
	.type		_ZN39_INTERNAL_30768d6b_4_k_cu_572e4831_34154cuda3std3__45__cpo6cbeginE,@object
	.size		_ZN39_INTERNAL_30768d6b_4_k_cu_572e4831_34154cuda3std3__45__cpo6cbeginE,(_ZN39_INTERNAL_30768d6b_4_k_cu_572e4831_34154cuda3std3__48in_placeE - _ZN39_INTERNAL_30768d6b_4_k_cu_572e4831_34154cuda3std3__45__cpo6cbeginE)
_ZN39_INTERNAL_30768d6b_4_k_cu_572e4831_34154cuda3std3__45__cpo6cbeginE:
	.zero		1
	.type		_ZN39_INTERNAL_30768d6b_4_k_cu_572e4831_34154cuda3std3__48in_placeE,@object
	.size		_ZN39_INTERNAL_30768d6b_4_k_cu_572e4831_34154cuda3std3__48in_placeE,(_ZN39_INTERNAL_30768d6b_4_k_cu_572e4831_34154cuda3std6ranges3__45__cpo9iter_moveE - _ZN39_INTERNAL_30768d6b_4_k_cu_572e4831_34154cuda3std3__48in_placeE)
_ZN39_INTERNAL_30768d6b_4_k_cu_572e4831_34154cuda3std3__48in_placeE:
	.zero		1
	.type		_ZN39_INTERNAL_30768d6b_4_k_cu_572e4831_34154cuda3std6ranges3__45__cpo9iter_moveE,@object
	.size		_ZN39_INTERNAL_30768d6b_4_k_cu_572e4831_34154cuda3std6ranges3__45__cpo9iter_moveE,(_ZN39_INTERNAL_30768d6b_4_k_cu_572e4831_34154cuda3std3__45__cpo5beginE - _ZN39_INTERNAL_30768d6b_4_k_cu_572e4831_34154cuda3std6ranges3__45__cpo9iter_moveE)
_ZN39_INTERNAL_30768d6b_4_k_cu_572e4831_34154cuda3std6ranges3__45__cpo9iter_moveE:
	.zero		1
	.type		_ZN39_INTERNAL_30768d6b_4_k_cu_572e4831_34154cuda3std3__45__cpo5beginE,@object
	.size		_ZN39_INTERNAL_30768d6b_4_k_cu_572e4831_34154cuda3std3__45__cpo5beginE,(_ZN39_INTERNAL_30768d6b_4_k_cu_572e4831_34154cuda3std3__441_GLOBAL__N__30768d6b_4_k_cu_572e4831_34156ignoreE - _ZN39_INTERNAL_30768d6b_4_k_cu_572e4831_34154cuda3std3__45__cpo5beginE)
_ZN39_INTERNAL_30768d6b_4_k_cu_572e4831_34154cuda3std3__45__cpo5beginE:
	.zero		1
	.type		_ZN39_INTERNAL_30768d6b_4_k_cu_572e4831_34154cuda3std3__441_GLOBAL__N__30768d6b_4_k_cu_572e4831_34156ignoreE,@object
	.size		_ZN39_INTERNAL_30768d6b_4_k_cu_572e4831_34154cuda3std3__441_GLOBAL__N__30768d6b_4_k_cu_572e4831_34156ignoreE,(_ZN39_INTERNAL_30768d6b_4_k_cu_572e4831_34154cute7productE - _ZN39_INTERNAL_30768d6b_4_k_cu_572e4831_34154cuda3std3__441_GLOBAL__N__30768d6b_4_k_cu_572e4831_34156ignoreE)
_ZN39_INTERNAL_30768d6b_4_k_cu_572e4831_34154cuda3std3__441_GLOBAL__N__30768d6b_4_k_cu_572e4831_34156ignoreE:
	.zero		1
	.type		_ZN39_INTERNAL_30768d6b_4_k_cu_572e4831_34154cute7productE,@object
	.size		_ZN39_INTERNAL_30768d6b_4_k_cu_572e4831_34154cute7productE,(_ZN39_INTERNAL_30768d6b_4_k_cu_572e4831_34154cuda3std3__45__cpo3endE - _ZN39_INTERNAL_30768d6b_4_k_cu_572e4831_34154cute7productE)
_ZN39_INTERNAL_30768d6b_4_k_cu_572e4831_34154cute7productE:
	.zero		1
	.type		_ZN39_INTERNAL_30768d6b_4_k_cu_572e4831_34154cuda3std3__45__cpo3endE,@object
	.size		_ZN39_INTERNAL_30768d6b_4_k_cu_572e4831_34154cuda3std3__45__cpo3endE,(_ZN39_INTERNAL_30768d6b_4_k_cu_572e4831_34154cuda3std3__419piecewise_constructE - _ZN39_INTERNAL_30768d6b_4_k_cu_572e4831_34154cuda3std3__45__cpo3endE)
_ZN39_INTERNAL_30768d6b_4_k_cu_572e4831_34154cuda3std3__45__cpo3endE:
	.zero		1
	.type		_ZN39_INTERNAL_30768d6b_4_k_cu_572e4831_34154cuda3std3__419piecewise_constructE,@object
	.size		_ZN39_INTERNAL_30768d6b_4_k_cu_572e4831_34154cuda3std3__419piecewise_constructE,(_ZN39_INTERNAL_30768d6b_4_k_cu_572e4831_34154cuda3std3__45__cpo4cendE - _ZN39_INTERNAL_30768d6b_4_k_cu_572e4831_34154cuda3std3__419piecewise_constructE)
_ZN39_INTERNAL_30768d6b_4_k_cu_572e4831_34154cuda3std3__419piecewise_constructE:
	.zero		1
	.type		_ZN39_INTERNAL_30768d6b_4_k_cu_572e4831_34154cuda3std3__45__cpo4cendE,@object
	.size		_ZN39_INTERNAL_30768d6b_4_k_cu_572e4831_34154cuda3std3__45__cpo4cendE,(_ZN39_INTERNAL_30768d6b_4_k_cu_572e4831_34154cuda3std6ranges3__45__cpo4swapE - _ZN39_INTERNAL_30768d6b_4_k_cu_572e4831_34154cuda3std3__45__cpo4cendE)
_ZN39_INTERNAL_30768d6b_4_k_cu_572e4831_34154cuda3std3__45__cpo4cendE:
	.zero		1
	.type		_ZN39_INTERNAL_30768d6b_4_k_cu_572e4831_34154cuda3std6ranges3__45__cpo4swapE,@object
	.size		_ZN39_INTERNAL_30768d6b_4_k_cu_572e4831_34154cuda3std6ranges3__45__cpo4swapE,(.L_10 - _ZN39_INTERNAL_30768d6b_4_k_cu_572e4831_34154cuda3std6ranges3__45__cpo4swapE)
_ZN39_INTERNAL_30768d6b_4_k_cu_572e4831_34154cuda3std6ranges3__45__cpo4swapE:
	.zero		1
.L_10:


//--------------------- .nv.constant0._ZN7cutlass13device_kernelINS_4conv6kernel13ConvUniversalINS1_16ConvProblemShapeILNS1_8OperatorE1ELi3EEENS1_10collective14CollectiveConvINS1_47MainloopSm100TmaUmmaWarpSpecializedImplicitGemmILS5_1ELi8ELi3ELi1ELi2EN4cute5tupleIJNSA_1CILi2EEENSC_ILi1EEESE_EEEEENSB_IJNSC_ILi128EEENSC_ILi64EEENSB_IJSI_EEEEEENS_10tfloat32_tESL_NSA_8TiledMMAINSA_8MMA_AtomIJNSA_23SM100_MMA_TF32_2x1SM_SSISL_SL_fLi128ELi64ELNSA_4UMMA5MajorE0ELSQ_1ELNSP_7ScaleInE0ELSR_0EEEEEENSA_6LayoutINSB_IJSE_SE_SE_EEENSB_IJNSC_ILi0EEESW_SW_EEEEENSB_IJNSA_10UnderscoreESZ_SZ_EEEEENS7_6detail27Sm100ImplicitGemmTileTraitsINSA_25SM100_TMA_2SM_LOAD_IM2COLENSA_14ComposedLayoutINSA_7SwizzleILi3ELi4ELi3EEENSA_18smem_ptr_flag_bitsILi32EEENSU_INSB_IJNSC_ILi8EEENSC_ILi32EEEEEENSB_IJS1B_SE_EEEEEEEvEENS13_INSA_18SM100_TMA_2SM_LOADENS15_INS16_ILi2ELi5ELi2EEES19_NSU_INSB_IJS1B_NSC_ILi4EEEEEENSB_IJSE_S1B_EEEEEEEvEEEENS_8epilogue10collective18CollectiveEpilogueINS1Q_23Sm100TmaWarpSpecializedILi3ELi2ELi16ELb1ELb0EEEJNSB_IJSI_SI_SJ_EEENSB_IJNSU_ISI_SE_EENSU_INSB_IJNSC_ILi16EEESD_EEES1L_EEEEESL_NSB_IJNSB_IJllllEEESE_SW_EEESL_S22_NS1Q_6fusion15FusionCallbacksIS1U_NS23_17LinearCombinationISL_fSL_fLNS_15FloatRoundStyleE2EEES1V_S20_JEEENSA_5SM1004TMEM4LOAD26SM100_TMEM_LOAD_32dp32b16xENSA_20SM90_TMA_LOAD_IM2COLENS15_INS16_ILi2ELi4ELi3EEES19_NSU_INSB_IJS1A_S1X_EEENSB_IJS1X_SE_EEEEEEENSA_39AutoVectorizingCopyWithAssumedAlignmentILi128EEENSA_21SM90_TMA_STORE_IM2COLES2I_S2K_S2K_EEEvvEEEEvNT_6ParamsE --------------------------
	.section	.nv.constant0._ZN7cutlass13device_kernelINS_4conv6kernel13ConvUniversalINS1_16ConvProblemShapeILNS1_8OperatorE1ELi3EEENS1_10collective14CollectiveConvINS1_47MainloopSm100TmaUmmaWarpSpecializedImplicitGemmILS5_1ELi8ELi3ELi1ELi2EN4cute5tupleIJNSA_1CILi2EEENSC_ILi1EEESE_EEEEENSB_IJNSC_ILi128EEENSC_ILi64EEENSB_IJSI_EEEEEENS_10tfloat32_tESL_NSA_8TiledMMAINSA_8MMA_AtomIJNSA_23SM100_MMA_TF32_2x1SM_SSISL_SL_fLi128ELi64ELNSA_4UMMA5MajorE0ELSQ_1ELNSP_7ScaleInE0ELSR_0EEEEEENSA_6LayoutINSB_IJSE_SE_SE_EEENSB_IJNSC_ILi0EEESW_SW_EEEEENSB_IJNSA_10UnderscoreESZ_SZ_EEEEENS7_6detail27Sm100ImplicitGemmTileTraitsINSA_25SM100_TMA_2SM_LOAD_IM2COLENSA_14ComposedLayoutINSA_7SwizzleILi3ELi4ELi3EEENSA_18smem_ptr_flag_bitsILi32EEENSU_INSB_IJNSC_ILi8EEENSC_ILi32EEEEEENSB_IJS1B_SE_EEEEEEEvEENS13_INSA_18SM100_TMA_2SM_LOADENS15_INS16_ILi2ELi5ELi2EEES19_NSU_INSB_IJS1B_NSC_ILi4EEEEEENSB_IJSE_S1B_EEEEEEEvEEEENS_8epilogue10collective18CollectiveEpilogueINS1Q_23Sm100TmaWarpSpecializedILi3ELi2ELi16ELb1ELb0EEEJNSB_IJSI_SI_SJ_EEENSB_IJNSU_ISI_SE_EENSU_INSB_IJNSC_ILi16EEESD_EEES1L_EEEEESL_NSB_IJNSB_IJllllEEESE_SW_EEESL_S22_NS1Q_6fusion15FusionCallbacksIS1U_NS23_17LinearCombinationISL_fSL_fLNS_15FloatRoundStyleE2EEES1V_S20_JEEENSA_5SM1004TMEM4LOAD26SM100_TMEM_LOAD_32dp32b16xENSA_20SM90_TMA_LOAD_IM2COLENS15_INS16_ILi2ELi4ELi3EEES19_NSU_INSB_IJS1A_S1X_EEENSB_IJS1X_SE_EEEEEEENSA_39AutoVectorizingCopyWithAssumedAlignmentILi128EEENSA_21SM90_TMA_STORE_IM2COLES2I_S2K_S2K_EEEvvEEEEvNT_6ParamsE,"a",@progbits
	.sectionflags	@""
	.align	4
.nv.constant0._ZN7cutlass13device_kernelINS_4conv6kernel13ConvUniversalINS1_16ConvProblemShapeILNS1_8OperatorE1ELi3EEENS1_10collective14CollectiveConvINS1_47MainloopSm100TmaUmmaWarpSpecializedImplicitGemmILS5_1ELi8ELi3ELi1ELi2EN4cute5tupleIJNSA_1CILi2EEENSC_ILi1EEESE_EEEEENSB_IJNSC_ILi128EEENSC_ILi64EEENSB_IJSI_EEEEEENS_10tfloat32_tESL_NSA_8TiledMMAINSA_8MMA_AtomIJNSA_23SM100_MMA_TF32_2x1SM_SSISL_SL_fLi128ELi64ELNSA_4UMMA5MajorE0ELSQ_1ELNSP_7ScaleInE0ELSR_0EEEEEENSA_6LayoutINSB_IJSE_SE_SE_EEENSB_IJNSC_ILi0EEESW_SW_EEEEENSB_IJNSA_10UnderscoreESZ_SZ_EEEEENS7_6detail27Sm100ImplicitGemmTileTraitsINSA_25SM100_TMA_2SM_LOAD_IM2COLENSA_14ComposedLayoutINSA_7SwizzleILi3ELi4ELi3EEENSA_18smem_ptr_flag_bitsILi32EEENSU_INSB_IJNSC_ILi8EEENSC_ILi32EEEEEENSB_IJS1B_SE_EEEEEEEvEENS13_INSA_18SM100_TMA_2SM_LOADENS15_INS16_ILi2ELi5ELi2EEES19_NSU_INSB_IJS1B_NSC_ILi4EEEEEENSB_IJSE_S1B_EEEEEEEvEEEENS_8epilogue10collective18CollectiveEpilogueINS1Q_23Sm100TmaWarpSpecializedILi3ELi2ELi16ELb1ELb0EEEJNSB_IJSI_SI_SJ_EEENSB_IJNSU_ISI_SE_EENSU_INSB_IJNSC_ILi16EEESD_EEES1L_EEEEESL_NSB_IJNSB_IJllllEEESE_SW_EEESL_S22_NS1Q_6fusion15FusionCallbacksIS1U_NS23_17LinearCombinationISL_fSL_fLNS_15FloatRoundStyleE2EEES1V_S20_JEEENSA_5SM1004TMEM4LOAD26SM100_TMEM_LOAD_32dp32b16xENSA_20SM90_TMA_LOAD_IM2COLENS15_INS16_ILi2ELi4ELi3EEES19_NSU_INSB_IJS1A_S1X_EEENSB_IJS1X_SE_EEEEEEENSA_39AutoVectorizingCopyWithAssumedAlignmentILi128EEENSA_21SM90_TMA_STORE_IM2COLES2I_S2K_S2K_EEEvvEEEEvNT_6ParamsE:
	.zero		3200


//--------------------- SYMBOLS --------------------------

	.type		.nv.reservedSmem.offset0,@object
	.size		.nv.reservedSmem.offset0,0x4
	.type		.nv.reservedSmem.cap,@object
	.size		.nv.reservedSmem.cap,0x4
	.type		__assertfail,@function
